//
// Generated by NVIDIA NVVM Compiler
//
// Compiler Build ID: CL-36424714
// Cuda compilation tools, release 13.0, V13.0.88
// Based on NVVM 20.0.0
//

.version 9.0
.target sm_100
.address_size 64

.global .align 4 .b8 precalc_xorwow_matrix[102400];
.global .align 4 .b8 precalc_xorwow_offset_matrix[102400];
.global .align 4 .b8 mrg32k3aM1[2304];
.global .align 4 .b8 mrg32k3aM2[2304];
.global .align 4 .b8 mrg32k3aM1SubSeq[2016];
.global .align 4 .b8 mrg32k3aM2SubSeq[2016];
.global .align 4 .b8 mrg32k3aM1Seq[2304];
.global .align 4 .b8 mrg32k3aM2Seq[2304];
.const .align 8 .b8 __cr_lgamma_table[72];
.global .attribute(.managed) .align 4 .u32 found;
.global .align 1 .b8 $str[5] = {99, 97, 116, 97};
.global .attribute(.managed) .align 8 .u64 word = generic($str);
.global .align 1 .b8 $str$1[41] = {97, 51, 49, 97, 101, 57, 102, 101, 56, 57, 56, 98, 51, 102, 49, 100, 55, 51, 101, 50, 56, 100, 48, 100, 53, 48, 49, 48, 49, 52, 101, 51, 51, 56, 53, 97, 99, 49, 100, 52};
.global .attribute(.managed) .align 8 .u64 hash = generic($str$1);
.global .attribute(.managed) .align 1 .b8 result[20];
.global .align 1 .b8 $str$2[7] = {40, 110, 117, 108, 108, 41};
.global .align 1 .b8 $str$3[21] = {37, 48, 56, 120, 37, 48, 56, 120, 37, 48, 56, 120, 37, 48, 56, 120, 37, 48, 56, 120};

.func _Z14simple_sprintfPcS_z(
	.param .b64 _Z14simple_sprintfPcS_z_param_0,
	.param .b64 _Z14simple_sprintfPcS_z_param_1,
	.param .align 8 .b8 _Z14simple_sprintfPcS_z_vararg[]
)
{
	.local .align 16 .b8 	__local_depot0[80];
	.reg .b64 	%SP;
	.reg .b64 	%SPL;
	.reg .pred 	%p<1260>;
	.reg .b16 	%rs<491>;
	.reg .b32 	%r<1461>;
	.reg .b64 	%rd<2907>;

	mov.u64 	%SPL, __local_depot0;
	ld.param.u64 	%rd1653, [_Z14simple_sprintfPcS_z_param_0];
	add.u64 	%rd1, %SPL, 0;
	add.u64 	%rd2, %SPL, 0;
	add.u64 	%rd3, %SPL, 0;
	add.u64 	%rd4, %SPL, 0;
	add.u64 	%rd5, %SPL, 0;
	add.u64 	%rd6, %SPL, 0;
	add.u64 	%rd7, %SPL, 0;
	add.u64 	%rd8, %SPL, 0;
	add.u64 	%rd9, %SPL, 0;
	add.u64 	%rd10, %SPL, 0;
	add.u64 	%rd11, %SPL, 0;
	add.u64 	%rd12, %SPL, 0;
	add.u64 	%rd13, %SPL, 0;
	add.u64 	%rd14, %SPL, 0;
	add.u64 	%rd15, %SPL, 0;
	add.u64 	%rd16, %SPL, 0;
	add.u64 	%rd17, %SPL, 0;
	add.u64 	%rd18, %SPL, 0;
	add.u64 	%rd19, %SPL, 0;
	add.u64 	%rd20, %SPL, 0;
	add.u64 	%rd21, %SPL, 64;
	mov.b64 	%rd1677, _Z14simple_sprintfPcS_z_vararg;
	mov.u64 	%rd2906, %rd1677;
	add.s64 	%rd22, %rd14, 63;
	add.s64 	%rd23, %rd6, 63;
	add.s64 	%rd24, %rd4, 63;
	add.s64 	%rd25, %rd5, 63;
	mov.u64 	%rd2069, $str$3;
	mov.b16 	%rs403, 37;
	mov.u64 	%rd2903, %rd1653;
$L__BB0_1:
	and.b16  	%rs180, %rs403, 255;
	setp.ne.s16 	%p2, %rs180, 37;
	mov.u64 	%rd2904, %rd2069;
	@%p2 bra 	$L__BB0_1537;
	add.s64 	%rd2904, %rd2069, 1;
	ld.global.nc.u8 	%rs182, [%rd2069+1];
	cvt.u16.u8 	%rs181, %rs182;
	setp.eq.s16 	%p3, %rs181, 37;
	@%p3 bra 	$L__BB0_1537;
	setp.eq.s16 	%p4, %rs181, 0;
	@%p4 bra 	$L__BB0_1539;
	setp.ne.s16 	%p6, %rs181, 45;
	add.s64 	%rd1678, %rd2069, 2;
	selp.b64 	%rd2072, %rd2904, %rd1678, %p6;
	mov.pred 	%p1259, 0;
	mov.b16 	%rs404, 32;
$L__BB0_5:
	mov.pred 	%p1, %p1259;
	mov.u16 	%rs3, %rs404;
	mov.u64 	%rd2904, %rd2072;
	ld.global.nc.u8 	%rs186, [%rd2904];
	cvt.u16.u8 	%rs185, %rs186;
	cvt.s16.s8 	%rs406, %rs185;
	add.s64 	%rd2072, %rd2904, 1;
	mov.pred 	%p1259, -1;
	mov.b16 	%rs404, 48;
	setp.eq.s16 	%p8, %rs185, 48;
	@%p8 bra 	$L__BB0_5;
	setp.eq.s16 	%p9, %rs185, 42;
	@%p9 bra 	$L__BB0_1540;
	setp.lt.s16 	%p10, %rs406, 48;
	mov.b32 	%r4, 0;
	@%p10 bra 	$L__BB0_11;
	mov.b32 	%r4, 0;
$L__BB0_9:
	and.b16  	%rs188, %rs406, 255;
	setp.gt.u16 	%p11, %rs188, 57;
	@%p11 bra 	$L__BB0_11;
	cvt.u32.u16 	%r750, %rs406;
	and.b32  	%r751, %r750, 255;
	mad.lo.s32 	%r752, %r4, 10, %r751;
	add.s32 	%r4, %r752, -48;
	add.s64 	%rd34, %rd2904, 1;
	ld.global.nc.u8 	%rs189, [%rd2904+1];
	cvt.s16.s8 	%rs406, %rs189;
	setp.gt.s16 	%p12, %rs406, 47;
	mov.u64 	%rd2904, %rd34;
	@%p12 bra 	$L__BB0_9;
$L__BB0_11:
	and.b16  	%rs190, %rs406, 255;
	setp.gt.s16 	%p13, %rs190, 107;
	@%p13 bra 	$L__BB0_58;
	setp.gt.s16 	%p19, %rs190, 99;
	@%p19 bra 	$L__BB0_34;
	setp.eq.s16 	%p22, %rs190, 88;
	@%p22 bra 	$L__BB0_297;
	setp.eq.s16 	%p23, %rs190, 99;
	@%p23 bra 	$L__BB0_15;
	bra.uni 	$L__BB0_1538;
$L__BB0_15:
	mov.u64 	%rd2041, %rd2906;
	add.s64 	%rd2042, %rd2041, 3;
	and.b64  	%rd2043, %rd2042, -4;
	add.s64 	%rd2044, %rd2043, 4;
	mov.u64 	%rd2906, %rd2044;
	ld.local.u32 	%r1200, [%rd2043];
	cvt.u16.u32 	%rs41, %r1200;
	and.b32  	%r1201, %r1200, 255;
	cvt.u64.u32 	%rd2045, %r1201;
	and.b64  	%rd2046, %rd2902, -256;
	or.b64  	%rd2902, %rd2046, %rd2045;
	mov.b16 	%rs389, 0;
	st.local.v2.u8 	[%rd21], {%rs41, %rs389};
	setp.lt.s32 	%p1173, %r4, 1;
	mov.b16 	%rs423, 32;
	@%p1173 bra 	$L__BB0_20;
	and.b16  	%rs390, %rs41, 255;
	setp.eq.s16 	%p1174, %rs390, 0;
	mov.b32 	%r1282, 0;
	@%p1174 bra 	$L__BB0_19;
	mov.b32 	%r1282, 0;
	mov.u64 	%rd2233, %rd21;
$L__BB0_18:
	add.s32 	%r1282, %r1282, 1;
	add.s64 	%rd346, %rd2233, 1;
	ld.local.u8 	%rs391, [%rd2233+1];
	setp.ne.s16 	%p1175, %rs391, 0;
	mov.u64 	%rd2233, %rd346;
	@%p1175 bra 	$L__BB0_18;
$L__BB0_19:
	setp.gt.s32 	%p1176, %r4, %r1282;
	sub.s32 	%r1204, %r4, %r1282;
	selp.b32 	%r4, %r1204, 0, %p1176;
	mov.u16 	%rs423, %rs3;
$L__BB0_20:
	setp.eq.s16 	%p1177, %rs181, 45;
	setp.lt.s32 	%p1178, %r4, 1;
	or.pred  	%p1179, %p1177, %p1178;
	mov.u32 	%r1285, %r4;
	@%p1179 bra 	$L__BB0_367;
	and.b32  	%r161, %r4, 15;
	setp.lt.u32 	%p1180, %r4, 16;
	@%p1180 bra 	$L__BB0_24;
	and.b32  	%r162, %r4, 2147483632;
	mov.b32 	%r1284, 0;
$L__BB0_23:
	.pragma "nounroll";
	st.u8 	[%rd2903], %rs423;
	st.u8 	[%rd2903+1], %rs423;
	st.u8 	[%rd2903+2], %rs423;
	st.u8 	[%rd2903+3], %rs423;
	st.u8 	[%rd2903+4], %rs423;
	st.u8 	[%rd2903+5], %rs423;
	st.u8 	[%rd2903+6], %rs423;
	st.u8 	[%rd2903+7], %rs423;
	st.u8 	[%rd2903+8], %rs423;
	st.u8 	[%rd2903+9], %rs423;
	st.u8 	[%rd2903+10], %rs423;
	st.u8 	[%rd2903+11], %rs423;
	st.u8 	[%rd2903+12], %rs423;
	st.u8 	[%rd2903+13], %rs423;
	st.u8 	[%rd2903+14], %rs423;
	st.u8 	[%rd2903+15], %rs423;
	add.s64 	%rd2903, %rd2903, 16;
	add.s32 	%r1284, %r1284, 16;
	setp.ne.s32 	%p1181, %r1284, %r162;
	@%p1181 bra 	$L__BB0_23;
$L__BB0_24:
	setp.eq.s32 	%p1182, %r161, 0;
	mov.b32 	%r1285, 0;
	@%p1182 bra 	$L__BB0_367;
	and.b32  	%r165, %r4, 7;
	setp.lt.u32 	%p1183, %r161, 8;
	mov.u64 	%rd2240, %rd2903;
	@%p1183 bra 	$L__BB0_27;
	st.u8 	[%rd2903], %rs423;
	st.u8 	[%rd2903+1], %rs423;
	st.u8 	[%rd2903+2], %rs423;
	st.u8 	[%rd2903+3], %rs423;
	st.u8 	[%rd2903+4], %rs423;
	st.u8 	[%rd2903+5], %rs423;
	st.u8 	[%rd2903+6], %rs423;
	st.u8 	[%rd2903+7], %rs423;
	add.s64 	%rd2240, %rd2903, 8;
	mov.u64 	%rd2903, %rd2240;
$L__BB0_27:
	setp.eq.s32 	%p1184, %r165, 0;
	@%p1184 bra 	$L__BB0_367;
	and.b32  	%r166, %r4, 3;
	setp.lt.u32 	%p1185, %r165, 4;
	@%p1185 bra 	$L__BB0_30;
	st.u8 	[%rd2240], %rs423;
	st.u8 	[%rd2240+1], %rs423;
	st.u8 	[%rd2240+2], %rs423;
	st.u8 	[%rd2240+3], %rs423;
	add.s64 	%rd2240, %rd2240, 4;
	mov.u64 	%rd2903, %rd2240;
$L__BB0_30:
	setp.eq.s32 	%p1186, %r166, 0;
	@%p1186 bra 	$L__BB0_367;
	st.u8 	[%rd2240], %rs423;
	add.s64 	%rd357, %rd2240, 1;
	setp.eq.s32 	%p1187, %r166, 1;
	mov.u64 	%rd2903, %rd357;
	@%p1187 bra 	$L__BB0_367;
	st.u8 	[%rd2240+1], %rs423;
	add.s64 	%rd358, %rd2240, 2;
	setp.eq.s32 	%p1188, %r166, 2;
	mov.u64 	%rd2903, %rd358;
	@%p1188 bra 	$L__BB0_367;
	st.u8 	[%rd2240+2], %rs423;
	add.s64 	%rd359, %rd2240, 3;
	mov.u64 	%rd2903, %rd359;
	bra.uni 	$L__BB0_367;
$L__BB0_34:
	setp.eq.s16 	%p20, %rs190, 100;
	@%p20 bra 	$L__BB0_101;
	setp.eq.s16 	%p21, %rs190, 104;
	@%p21 bra 	$L__BB0_36;
	bra.uni 	$L__BB0_1538;
$L__BB0_36:
	add.s64 	%rd1033, %rd2904, 1;
	ld.global.nc.u8 	%rs295, [%rd2904+1];
	cvt.u16.u8 	%rs294, %rs295;
	setp.gt.s16 	%p639, %rs294, 103;
	@%p639 bra 	$L__BB0_978;
	setp.eq.s16 	%p643, %rs294, 88;
	@%p643 bra 	$L__BB0_1177;
	setp.eq.s16 	%p644, %rs294, 100;
	mov.u64 	%rd2904, %rd1033;
	@%p644 bra 	$L__BB0_39;
	bra.uni 	$L__BB0_1538;
$L__BB0_39:
	mov.u64 	%rd1985, %rd2906;
	add.s64 	%rd1986, %rd1985, 3;
	and.b64  	%rd1987, %rd1986, -4;
	add.s64 	%rd1988, %rd1987, 4;
	mov.u64 	%rd2906, %rd1988;
	ld.local.u32 	%r1126, [%rd1987];
	cvt.u64.u32 	%rd1989, %r1126;
	and.b32  	%r1127, %r1126, 65535;
	cvt.u64.u32 	%rd1990, %r1127;
	and.b64  	%rd1991, %rd2902, -65536;
	or.b64  	%rd2902, %rd1991, %rd1990;
	shl.b64 	%rd1035, %rd1989, 48;
	setp.ne.s64 	%p994, %rd1035, 0;
	@%p994 bra 	$L__BB0_1015;
	mov.b16 	%rs364, 0;
	mov.b16 	%rs365, 48;
	st.local.v2.u8 	[%rd8], {%rs365, %rs364};
	setp.lt.s32 	%p1028, %r4, 1;
	mov.b16 	%rs459, 32;
	@%p1028 bra 	$L__BB0_44;
	mov.b32 	%r1377, 0;
	mov.u64 	%rd2585, %rd8;
$L__BB0_42:
	add.s32 	%r1377, %r1377, 1;
	add.s64 	%rd1037, %rd2585, 1;
	ld.local.u8 	%rs366, [%rd2585+1];
	setp.ne.s16 	%p1029, %rs366, 0;
	mov.u64 	%rd2585, %rd1037;
	@%p1029 bra 	$L__BB0_42;
	setp.gt.s32 	%p1030, %r4, %r1377;
	sub.s32 	%r1140, %r4, %r1377;
	selp.b32 	%r4, %r1140, 0, %p1030;
	mov.u16 	%rs459, %rs3;
$L__BB0_44:
	setp.eq.s16 	%p1031, %rs181, 45;
	setp.lt.s32 	%p1032, %r4, 1;
	or.pred  	%p1033, %p1031, %p1032;
	mov.u32 	%r1380, %r4;
	@%p1033 bra 	$L__BB0_1000;
	and.b32  	%r474, %r4, 15;
	setp.lt.u32 	%p1034, %r4, 16;
	@%p1034 bra 	$L__BB0_48;
	and.b32  	%r475, %r4, 2147483632;
	mov.b32 	%r1379, 0;
$L__BB0_47:
	.pragma "nounroll";
	st.u8 	[%rd2903], %rs459;
	st.u8 	[%rd2903+1], %rs459;
	st.u8 	[%rd2903+2], %rs459;
	st.u8 	[%rd2903+3], %rs459;
	st.u8 	[%rd2903+4], %rs459;
	st.u8 	[%rd2903+5], %rs459;
	st.u8 	[%rd2903+6], %rs459;
	st.u8 	[%rd2903+7], %rs459;
	st.u8 	[%rd2903+8], %rs459;
	st.u8 	[%rd2903+9], %rs459;
	st.u8 	[%rd2903+10], %rs459;
	st.u8 	[%rd2903+11], %rs459;
	st.u8 	[%rd2903+12], %rs459;
	st.u8 	[%rd2903+13], %rs459;
	st.u8 	[%rd2903+14], %rs459;
	st.u8 	[%rd2903+15], %rs459;
	add.s64 	%rd2903, %rd2903, 16;
	add.s32 	%r1379, %r1379, 16;
	setp.ne.s32 	%p1035, %r1379, %r475;
	@%p1035 bra 	$L__BB0_47;
$L__BB0_48:
	setp.eq.s32 	%p1036, %r474, 0;
	mov.b32 	%r1380, 0;
	@%p1036 bra 	$L__BB0_1000;
	and.b32  	%r478, %r4, 7;
	setp.lt.u32 	%p1037, %r474, 8;
	mov.u64 	%rd2592, %rd2903;
	@%p1037 bra 	$L__BB0_51;
	st.u8 	[%rd2903], %rs459;
	st.u8 	[%rd2903+1], %rs459;
	st.u8 	[%rd2903+2], %rs459;
	st.u8 	[%rd2903+3], %rs459;
	st.u8 	[%rd2903+4], %rs459;
	st.u8 	[%rd2903+5], %rs459;
	st.u8 	[%rd2903+6], %rs459;
	st.u8 	[%rd2903+7], %rs459;
	add.s64 	%rd2592, %rd2903, 8;
	mov.u64 	%rd2903, %rd2592;
$L__BB0_51:
	setp.eq.s32 	%p1038, %r478, 0;
	@%p1038 bra 	$L__BB0_1000;
	and.b32  	%r479, %r4, 3;
	setp.lt.u32 	%p1039, %r478, 4;
	@%p1039 bra 	$L__BB0_54;
	st.u8 	[%rd2592], %rs459;
	st.u8 	[%rd2592+1], %rs459;
	st.u8 	[%rd2592+2], %rs459;
	st.u8 	[%rd2592+3], %rs459;
	add.s64 	%rd2592, %rd2592, 4;
	mov.u64 	%rd2903, %rd2592;
$L__BB0_54:
	setp.eq.s32 	%p1040, %r479, 0;
	@%p1040 bra 	$L__BB0_1000;
	st.u8 	[%rd2592], %rs459;
	add.s64 	%rd1048, %rd2592, 1;
	setp.eq.s32 	%p1041, %r479, 1;
	mov.u64 	%rd2903, %rd1048;
	@%p1041 bra 	$L__BB0_1000;
	st.u8 	[%rd2592+1], %rs459;
	add.s64 	%rd1049, %rd2592, 2;
	setp.eq.s32 	%p1042, %r479, 2;
	mov.u64 	%rd2903, %rd1049;
	@%p1042 bra 	$L__BB0_1000;
	st.u8 	[%rd2592+2], %rs459;
	add.s64 	%rd1050, %rd2592, 3;
	mov.u64 	%rd2903, %rd1050;
	bra.uni 	$L__BB0_1000;
$L__BB0_58:
	setp.gt.s16 	%p14, %rs190, 116;
	@%p14 bra 	$L__BB0_80;
	setp.eq.s16 	%p17, %rs190, 108;
	@%p17 bra 	$L__BB0_397;
	setp.eq.s16 	%p18, %rs190, 115;
	@%p18 bra 	$L__BB0_61;
	bra.uni 	$L__BB0_1538;
$L__BB0_61:
	mov.u64 	%rd1715, %rd2906;
	add.s64 	%rd1716, %rd1715, 7;
	and.b64  	%rd1717, %rd1716, -8;
	add.s64 	%rd1718, %rd1717, 8;
	mov.u64 	%rd2906, %rd1718;
	ld.local.u64 	%rd2902, [%rd1717];
	setp.eq.s64 	%p137, %rd2902, 0;
	mov.u64 	%rd1719, $str$2;
	cvta.global.u64 	%rd1720, %rd1719;
	selp.b64 	%rd2261, %rd1720, %rd2902, %p137;
	setp.lt.s32 	%p138, %r4, 1;
	mov.b16 	%rs425, 32;
	@%p138 bra 	$L__BB0_66;
	ld.u8 	%rs210, [%rd2261];
	setp.eq.s16 	%p139, %rs210, 0;
	mov.b32 	%r1288, 0;
	@%p139 bra 	$L__BB0_65;
	mov.b32 	%r1288, 0;
	mov.u64 	%rd2251, %rd2261;
$L__BB0_64:
	add.s32 	%r1288, %r1288, 1;
	add.s64 	%rd382, %rd2251, 1;
	ld.u8 	%rs211, [%rd2251+1];
	setp.ne.s16 	%p140, %rs211, 0;
	mov.u64 	%rd2251, %rd382;
	@%p140 bra 	$L__BB0_64;
$L__BB0_65:
	setp.gt.s32 	%p141, %r4, %r1288;
	sub.s32 	%r804, %r4, %r1288;
	selp.b32 	%r4, %r804, 0, %p141;
	mov.u16 	%rs425, %rs3;
$L__BB0_66:
	setp.eq.s16 	%p142, %rs181, 45;
	setp.lt.s32 	%p143, %r4, 1;
	or.pred  	%p144, %p142, %p143;
	mov.u32 	%r1291, %r4;
	@%p144 bra 	$L__BB0_382;
	and.b32  	%r179, %r4, 15;
	setp.lt.u32 	%p145, %r4, 16;
	@%p145 bra 	$L__BB0_70;
	and.b32  	%r180, %r4, 2147483632;
	mov.b32 	%r1290, 0;
$L__BB0_69:
	.pragma "nounroll";
	st.u8 	[%rd2903], %rs425;
	st.u8 	[%rd2903+1], %rs425;
	st.u8 	[%rd2903+2], %rs425;
	st.u8 	[%rd2903+3], %rs425;
	st.u8 	[%rd2903+4], %rs425;
	st.u8 	[%rd2903+5], %rs425;
	st.u8 	[%rd2903+6], %rs425;
	st.u8 	[%rd2903+7], %rs425;
	st.u8 	[%rd2903+8], %rs425;
	st.u8 	[%rd2903+9], %rs425;
	st.u8 	[%rd2903+10], %rs425;
	st.u8 	[%rd2903+11], %rs425;
	st.u8 	[%rd2903+12], %rs425;
	st.u8 	[%rd2903+13], %rs425;
	st.u8 	[%rd2903+14], %rs425;
	st.u8 	[%rd2903+15], %rs425;
	add.s64 	%rd2903, %rd2903, 16;
	add.s32 	%r1290, %r1290, 16;
	setp.ne.s32 	%p146, %r1290, %r180;
	@%p146 bra 	$L__BB0_69;
$L__BB0_70:
	setp.eq.s32 	%p147, %r179, 0;
	mov.b32 	%r1291, 0;
	@%p147 bra 	$L__BB0_382;
	and.b32  	%r183, %r4, 7;
	setp.lt.u32 	%p148, %r179, 8;
	mov.u64 	%rd2258, %rd2903;
	@%p148 bra 	$L__BB0_73;
	st.u8 	[%rd2903], %rs425;
	st.u8 	[%rd2903+1], %rs425;
	st.u8 	[%rd2903+2], %rs425;
	st.u8 	[%rd2903+3], %rs425;
	st.u8 	[%rd2903+4], %rs425;
	st.u8 	[%rd2903+5], %rs425;
	st.u8 	[%rd2903+6], %rs425;
	st.u8 	[%rd2903+7], %rs425;
	add.s64 	%rd2258, %rd2903, 8;
	mov.u64 	%rd2903, %rd2258;
$L__BB0_73:
	setp.eq.s32 	%p149, %r183, 0;
	@%p149 bra 	$L__BB0_382;
	and.b32  	%r184, %r4, 3;
	setp.lt.u32 	%p150, %r183, 4;
	@%p150 bra 	$L__BB0_76;
	st.u8 	[%rd2258], %rs425;
	st.u8 	[%rd2258+1], %rs425;
	st.u8 	[%rd2258+2], %rs425;
	st.u8 	[%rd2258+3], %rs425;
	add.s64 	%rd2258, %rd2258, 4;
	mov.u64 	%rd2903, %rd2258;
$L__BB0_76:
	setp.eq.s32 	%p151, %r184, 0;
	@%p151 bra 	$L__BB0_382;
	st.u8 	[%rd2258], %rs425;
	add.s64 	%rd393, %rd2258, 1;
	setp.eq.s32 	%p152, %r184, 1;
	mov.u64 	%rd2903, %rd393;
	@%p152 bra 	$L__BB0_382;
	st.u8 	[%rd2258+1], %rs425;
	add.s64 	%rd394, %rd2258, 2;
	setp.eq.s32 	%p153, %r184, 2;
	mov.u64 	%rd2903, %rd394;
	@%p153 bra 	$L__BB0_382;
	st.u8 	[%rd2258+2], %rs425;
	add.s64 	%rd395, %rd2258, 3;
	mov.u64 	%rd2903, %rd395;
	bra.uni 	$L__BB0_382;
$L__BB0_80:
	setp.eq.s16 	%p15, %rs190, 117;
	@%p15 bra 	$L__BB0_176;
	setp.eq.s16 	%p16, %rs190, 120;
	@%p16 bra 	$L__BB0_82;
	bra.uni 	$L__BB0_1538;
$L__BB0_82:
	mov.u64 	%rd1683, %rd2906;
	add.s64 	%rd1684, %rd1683, 3;
	and.b64  	%rd1685, %rd1684, -4;
	add.s64 	%rd1686, %rd1685, 4;
	mov.u64 	%rd2906, %rd1686;
	ld.local.u32 	%r82, [%rd1685];
	mov.b64 	{%r83, %r84}, %rd2902;
	setp.ne.s32 	%p24, %r82, 0;
	@%p24 bra 	$L__BB0_261;
	mov.b16 	%rs197, 0;
	mov.b16 	%rs198, 48;
	st.local.v2.u8 	[%rd18], {%rs198, %rs197};
	setp.lt.s32 	%p54, %r4, 1;
	mov.b16 	%rs415, 32;
	@%p54 bra 	$L__BB0_87;
	mov.b32 	%r1261, 0;
	mov.u64 	%rd2155, %rd18;
$L__BB0_85:
	add.s32 	%r1261, %r1261, 1;
	add.s64 	%rd193, %rd2155, 1;
	ld.local.u8 	%rs199, [%rd2155+1];
	setp.ne.s16 	%p55, %rs199, 0;
	mov.u64 	%rd2155, %rd193;
	@%p55 bra 	$L__BB0_85;
	setp.gt.s32 	%p56, %r4, %r1261;
	sub.s32 	%r768, %r4, %r1261;
	selp.b32 	%r4, %r768, 0, %p56;
	mov.u16 	%rs415, %rs3;
$L__BB0_87:
	setp.eq.s16 	%p57, %rs181, 45;
	setp.lt.s32 	%p58, %r4, 1;
	or.pred  	%p59, %p57, %p58;
	mov.u32 	%r1264, %r4;
	@%p59 bra 	$L__BB0_246;
	and.b32  	%r89, %r4, 15;
	setp.lt.u32 	%p60, %r4, 16;
	@%p60 bra 	$L__BB0_91;
	and.b32  	%r90, %r4, 2147483632;
	mov.b32 	%r1263, 0;
$L__BB0_90:
	.pragma "nounroll";
	st.u8 	[%rd2903], %rs415;
	st.u8 	[%rd2903+1], %rs415;
	st.u8 	[%rd2903+2], %rs415;
	st.u8 	[%rd2903+3], %rs415;
	st.u8 	[%rd2903+4], %rs415;
	st.u8 	[%rd2903+5], %rs415;
	st.u8 	[%rd2903+6], %rs415;
	st.u8 	[%rd2903+7], %rs415;
	st.u8 	[%rd2903+8], %rs415;
	st.u8 	[%rd2903+9], %rs415;
	st.u8 	[%rd2903+10], %rs415;
	st.u8 	[%rd2903+11], %rs415;
	st.u8 	[%rd2903+12], %rs415;
	st.u8 	[%rd2903+13], %rs415;
	st.u8 	[%rd2903+14], %rs415;
	st.u8 	[%rd2903+15], %rs415;
	add.s64 	%rd2903, %rd2903, 16;
	add.s32 	%r1263, %r1263, 16;
	setp.ne.s32 	%p61, %r1263, %r90;
	@%p61 bra 	$L__BB0_90;
$L__BB0_91:
	setp.eq.s32 	%p62, %r89, 0;
	mov.b32 	%r1264, 0;
	@%p62 bra 	$L__BB0_246;
	and.b32  	%r93, %r4, 7;
	setp.lt.u32 	%p63, %r89, 8;
	mov.u64 	%rd2162, %rd2903;
	@%p63 bra 	$L__BB0_94;
	st.u8 	[%rd2903], %rs415;
	st.u8 	[%rd2903+1], %rs415;
	st.u8 	[%rd2903+2], %rs415;
	st.u8 	[%rd2903+3], %rs415;
	st.u8 	[%rd2903+4], %rs415;
	st.u8 	[%rd2903+5], %rs415;
	st.u8 	[%rd2903+6], %rs415;
	st.u8 	[%rd2903+7], %rs415;
	add.s64 	%rd2162, %rd2903, 8;
	mov.u64 	%rd2903, %rd2162;
$L__BB0_94:
	setp.eq.s32 	%p64, %r93, 0;
	@%p64 bra 	$L__BB0_246;
	and.b32  	%r94, %r4, 3;
	setp.lt.u32 	%p65, %r93, 4;
	@%p65 bra 	$L__BB0_97;
	st.u8 	[%rd2162], %rs415;
	st.u8 	[%rd2162+1], %rs415;
	st.u8 	[%rd2162+2], %rs415;
	st.u8 	[%rd2162+3], %rs415;
	add.s64 	%rd2162, %rd2162, 4;
	mov.u64 	%rd2903, %rd2162;
$L__BB0_97:
	setp.eq.s32 	%p66, %r94, 0;
	@%p66 bra 	$L__BB0_246;
	st.u8 	[%rd2162], %rs415;
	add.s64 	%rd204, %rd2162, 1;
	setp.eq.s32 	%p67, %r94, 1;
	mov.u64 	%rd2903, %rd204;
	@%p67 bra 	$L__BB0_246;
	st.u8 	[%rd2162+1], %rs415;
	add.s64 	%rd205, %rd2162, 2;
	setp.eq.s32 	%p68, %r94, 2;
	mov.u64 	%rd2903, %rd205;
	@%p68 bra 	$L__BB0_246;
	st.u8 	[%rd2162+2], %rs415;
	add.s64 	%rd206, %rd2162, 3;
	mov.u64 	%rd2903, %rd206;
	bra.uni 	$L__BB0_246;
$L__BB0_101:
	mov.u64 	%rd2025, %rd2906;
	add.s64 	%rd2026, %rd2025, 3;
	and.b64  	%rd2027, %rd2026, -4;
	add.s64 	%rd2028, %rd2027, 4;
	mov.u64 	%rd2906, %rd2028;
	ld.local.u32 	%r5, [%rd2027];
	mov.b64 	{%r6, %r7}, %rd2902;
	setp.ne.s32 	%p1112, %r5, 0;
	@%p1112 bra 	$L__BB0_135;
	mov.b16 	%rs385, 0;
	mov.b16 	%rs386, 48;
	st.local.v2.u8 	[%rd20], {%rs386, %rs385};
	setp.lt.s32 	%p1146, %r4, 1;
	mov.b16 	%rs407, 32;
	@%p1146 bra 	$L__BB0_106;
	mov.b32 	%r1239, 0;
	mov.u64 	%rd2075, %rd20;
$L__BB0_104:
	add.s32 	%r1239, %r1239, 1;
	add.s64 	%rd37, %rd2075, 1;
	ld.local.u8 	%rs387, [%rd2075+1];
	setp.ne.s16 	%p1147, %rs387, 0;
	mov.u64 	%rd2075, %rd37;
	@%p1147 bra 	$L__BB0_104;
	setp.gt.s32 	%p1148, %r4, %r1239;
	sub.s32 	%r1191, %r4, %r1239;
	selp.b32 	%r4, %r1191, 0, %p1148;
	mov.u16 	%rs407, %rs3;
$L__BB0_106:
	setp.eq.s16 	%p1149, %rs181, 45;
	setp.lt.s32 	%p1150, %r4, 1;
	or.pred  	%p1151, %p1149, %p1150;
	mov.u32 	%r1242, %r4;
	@%p1151 bra 	$L__BB0_120;
	and.b32  	%r12, %r4, 15;
	setp.lt.u32 	%p1152, %r4, 16;
	@%p1152 bra 	$L__BB0_110;
	and.b32  	%r13, %r4, 2147483632;
	mov.b32 	%r1241, 0;
$L__BB0_109:
	.pragma "nounroll";
	st.u8 	[%rd2903], %rs407;
	st.u8 	[%rd2903+1], %rs407;
	st.u8 	[%rd2903+2], %rs407;
	st.u8 	[%rd2903+3], %rs407;
	st.u8 	[%rd2903+4], %rs407;
	st.u8 	[%rd2903+5], %rs407;
	st.u8 	[%rd2903+6], %rs407;
	st.u8 	[%rd2903+7], %rs407;
	st.u8 	[%rd2903+8], %rs407;
	st.u8 	[%rd2903+9], %rs407;
	st.u8 	[%rd2903+10], %rs407;
	st.u8 	[%rd2903+11], %rs407;
	st.u8 	[%rd2903+12], %rs407;
	st.u8 	[%rd2903+13], %rs407;
	st.u8 	[%rd2903+14], %rs407;
	st.u8 	[%rd2903+15], %rs407;
	add.s64 	%rd2903, %rd2903, 16;
	add.s32 	%r1241, %r1241, 16;
	setp.ne.s32 	%p1153, %r1241, %r13;
	@%p1153 bra 	$L__BB0_109;
$L__BB0_110:
	setp.eq.s32 	%p1154, %r12, 0;
	mov.b32 	%r1242, 0;
	@%p1154 bra 	$L__BB0_120;
	and.b32  	%r16, %r4, 7;
	setp.lt.u32 	%p1155, %r12, 8;
	mov.u64 	%rd2082, %rd2903;
	@%p1155 bra 	$L__BB0_113;
	st.u8 	[%rd2903], %rs407;
	st.u8 	[%rd2903+1], %rs407;
	st.u8 	[%rd2903+2], %rs407;
	st.u8 	[%rd2903+3], %rs407;
	st.u8 	[%rd2903+4], %rs407;
	st.u8 	[%rd2903+5], %rs407;
	st.u8 	[%rd2903+6], %rs407;
	st.u8 	[%rd2903+7], %rs407;
	add.s64 	%rd2082, %rd2903, 8;
	mov.u64 	%rd2903, %rd2082;
$L__BB0_113:
	setp.eq.s32 	%p1156, %r16, 0;
	@%p1156 bra 	$L__BB0_120;
	and.b32  	%r17, %r4, 3;
	setp.lt.u32 	%p1157, %r16, 4;
	@%p1157 bra 	$L__BB0_116;
	st.u8 	[%rd2082], %rs407;
	st.u8 	[%rd2082+1], %rs407;
	st.u8 	[%rd2082+2], %rs407;
	st.u8 	[%rd2082+3], %rs407;
	add.s64 	%rd2082, %rd2082, 4;
	mov.u64 	%rd2903, %rd2082;
$L__BB0_116:
	setp.eq.s32 	%p1158, %r17, 0;
	@%p1158 bra 	$L__BB0_120;
	st.u8 	[%rd2082], %rs407;
	add.s64 	%rd48, %rd2082, 1;
	setp.eq.s32 	%p1159, %r17, 1;
	mov.u64 	%rd2903, %rd48;
	@%p1159 bra 	$L__BB0_120;
	st.u8 	[%rd2082+1], %rs407;
	add.s64 	%rd49, %rd2082, 2;
	setp.eq.s32 	%p1160, %r17, 2;
	mov.u64 	%rd2903, %rd49;
	@%p1160 bra 	$L__BB0_120;
	st.u8 	[%rd2082+2], %rs407;
	add.s64 	%rd50, %rd2082, 3;
	mov.u64 	%rd2903, %rd50;
$L__BB0_120:
	ld.local.u8 	%rs408, [%rd20];
	setp.eq.s16 	%p1161, %rs408, 0;
	mov.u64 	%rd2085, %rd20;
	@%p1161 bra 	$L__BB0_121;
	bra.uni 	$L__BB0_1541;
$L__BB0_121:
	setp.lt.s32 	%p1163, %r1242, 1;
	@%p1163 bra 	$L__BB0_175;
	and.b32  	%r19, %r1242, 15;
	setp.lt.u32 	%p1164, %r1242, 16;
	@%p1164 bra 	$L__BB0_125;
	and.b32  	%r20, %r1242, 2147483632;
	mov.b32 	%r1243, 0;
$L__BB0_124:
	.pragma "nounroll";
	st.u8 	[%rd2903], %rs407;
	st.u8 	[%rd2903+1], %rs407;
	st.u8 	[%rd2903+2], %rs407;
	st.u8 	[%rd2903+3], %rs407;
	st.u8 	[%rd2903+4], %rs407;
	st.u8 	[%rd2903+5], %rs407;
	st.u8 	[%rd2903+6], %rs407;
	st.u8 	[%rd2903+7], %rs407;
	st.u8 	[%rd2903+8], %rs407;
	st.u8 	[%rd2903+9], %rs407;
	st.u8 	[%rd2903+10], %rs407;
	st.u8 	[%rd2903+11], %rs407;
	st.u8 	[%rd2903+12], %rs407;
	st.u8 	[%rd2903+13], %rs407;
	st.u8 	[%rd2903+14], %rs407;
	st.u8 	[%rd2903+15], %rs407;
	add.s64 	%rd2903, %rd2903, 16;
	add.s32 	%r1243, %r1243, 16;
	setp.eq.s32 	%p1165, %r1243, %r20;
	@%p1165 bra 	$L__BB0_125;
	bra.uni 	$L__BB0_124;
$L__BB0_125:
	setp.eq.s32 	%p1166, %r19, 0;
	@%p1166 bra 	$L__BB0_175;
	and.b32  	%r43, %r1242, 7;
	setp.lt.u32 	%p1167, %r19, 8;
	mov.u64 	%rd2114, %rd2903;
	@%p1167 bra 	$L__BB0_128;
	st.u8 	[%rd2903], %rs407;
	st.u8 	[%rd2903+1], %rs407;
	st.u8 	[%rd2903+2], %rs407;
	st.u8 	[%rd2903+3], %rs407;
	st.u8 	[%rd2903+4], %rs407;
	st.u8 	[%rd2903+5], %rs407;
	st.u8 	[%rd2903+6], %rs407;
	st.u8 	[%rd2903+7], %rs407;
	add.s64 	%rd2114, %rd2903, 8;
	mov.u64 	%rd2903, %rd2114;
$L__BB0_128:
	setp.eq.s32 	%p1168, %r43, 0;
	@%p1168 bra 	$L__BB0_175;
	and.b32  	%r44, %r1242, 3;
	setp.lt.u32 	%p1169, %r43, 4;
	@%p1169 bra 	$L__BB0_131;
	st.u8 	[%rd2114], %rs407;
	st.u8 	[%rd2114+1], %rs407;
	st.u8 	[%rd2114+2], %rs407;
	st.u8 	[%rd2114+3], %rs407;
	add.s64 	%rd2114, %rd2114, 4;
	mov.u64 	%rd2903, %rd2114;
$L__BB0_131:
	setp.eq.s32 	%p1170, %r44, 0;
	@%p1170 bra 	$L__BB0_175;
	st.u8 	[%rd2114], %rs407;
	add.s64 	%rd111, %rd2114, 1;
	setp.eq.s32 	%p1171, %r44, 1;
	mov.u64 	%rd2903, %rd111;
	@%p1171 bra 	$L__BB0_175;
	st.u8 	[%rd2114+1], %rs407;
	add.s64 	%rd112, %rd2114, 2;
	setp.eq.s32 	%p1172, %r44, 2;
	mov.u64 	%rd2903, %rd112;
	@%p1172 bra 	$L__BB0_175;
	st.u8 	[%rd2114+2], %rs407;
	add.s64 	%rd113, %rd2114, 3;
	mov.u64 	%rd2903, %rd113;
	bra.uni 	$L__BB0_175;
$L__BB0_135:
	abs.s32 	%r1173, %r5;
	cvt.u64.u32 	%rd2087, %r1173;
	add.s64 	%rd2090, %rd20, 63;
	mov.b16 	%rs376, 0;
	st.local.u8 	[%rd20+63], %rs376;
$L__BB0_136:
	mov.u64 	%rd62, %rd2090;
	cvt.u32.u64 	%r1174, %rd2087;
	mul.hi.u32 	%r1175, %r1174, -858993459;
	shr.u32 	%r1176, %r1175, 3;
	mul.lo.s32 	%r1177, %r1176, 10;
	sub.s32 	%r1178, %r1174, %r1177;
	cvt.u64.u32 	%rd63, %r1176;
	cvt.u16.u32 	%rs377, %r1178;
	or.b16  	%rs378, %rs377, 48;
	add.s64 	%rd2090, %rd62, -1;
	st.local.u8 	[%rd62+-1], %rs378;
	setp.gt.u64 	%p1113, %rd2087, 9;
	mov.u64 	%rd2087, %rd63;
	@%p1113 bra 	$L__BB0_136;
	setp.gt.s32 	%p1114, %r5, -1;
	@%p1114 bra 	$L__BB0_141;
	setp.eq.s32 	%p1115, %r4, 0;
	not.pred 	%p1116, %p1;
	or.pred  	%p1117, %p1116, %p1115;
	@%p1117 bra 	$L__BB0_140;
	mov.b16 	%rs380, 45;
	st.u8 	[%rd2903], %rs380;
	add.s64 	%rd65, %rd2903, 1;
	add.s32 	%r4, %r4, -1;
	mov.u64 	%rd2903, %rd65;
	bra.uni 	$L__BB0_141;
$L__BB0_140:
	add.s64 	%rd2090, %rd62, -2;
	mov.b16 	%rs379, 45;
	st.local.u8 	[%rd62+-2], %rs379;
$L__BB0_141:
	setp.lt.s32 	%p1118, %r4, 1;
	mov.b16 	%rs409, 32;
	@%p1118 bra 	$L__BB0_146;
	ld.local.u8 	%rs382, [%rd2090];
	setp.eq.s16 	%p1119, %rs382, 0;
	mov.b32 	%r1246, 0;
	@%p1119 bra 	$L__BB0_145;
	mov.b32 	%r1246, 0;
	mov.u64 	%rd2091, %rd2090;
$L__BB0_144:
	add.s32 	%r1246, %r1246, 1;
	add.s64 	%rd70, %rd2091, 1;
	ld.local.u8 	%rs383, [%rd2091+1];
	setp.ne.s16 	%p1120, %rs383, 0;
	mov.u64 	%rd2091, %rd70;
	@%p1120 bra 	$L__BB0_144;
$L__BB0_145:
	setp.gt.s32 	%p1121, %r4, %r1246;
	sub.s32 	%r1181, %r4, %r1246;
	selp.b32 	%r4, %r1181, 0, %p1121;
	mov.u16 	%rs409, %rs3;
$L__BB0_146:
	setp.eq.s16 	%p1122, %rs181, 45;
	setp.lt.s32 	%p1123, %r4, 1;
	or.pred  	%p1124, %p1122, %p1123;
	mov.u32 	%r1249, %r4;
	@%p1124 bra 	$L__BB0_160;
	and.b32  	%r30, %r4, 15;
	setp.lt.u32 	%p1125, %r4, 16;
	@%p1125 bra 	$L__BB0_150;
	and.b32  	%r31, %r4, 2147483632;
	mov.b32 	%r1248, 0;
$L__BB0_149:
	.pragma "nounroll";
	st.u8 	[%rd2903], %rs409;
	st.u8 	[%rd2903+1], %rs409;
	st.u8 	[%rd2903+2], %rs409;
	st.u8 	[%rd2903+3], %rs409;
	st.u8 	[%rd2903+4], %rs409;
	st.u8 	[%rd2903+5], %rs409;
	st.u8 	[%rd2903+6], %rs409;
	st.u8 	[%rd2903+7], %rs409;
	st.u8 	[%rd2903+8], %rs409;
	st.u8 	[%rd2903+9], %rs409;
	st.u8 	[%rd2903+10], %rs409;
	st.u8 	[%rd2903+11], %rs409;
	st.u8 	[%rd2903+12], %rs409;
	st.u8 	[%rd2903+13], %rs409;
	st.u8 	[%rd2903+14], %rs409;
	st.u8 	[%rd2903+15], %rs409;
	add.s64 	%rd2903, %rd2903, 16;
	add.s32 	%r1248, %r1248, 16;
	setp.ne.s32 	%p1126, %r1248, %r31;
	@%p1126 bra 	$L__BB0_149;
$L__BB0_150:
	setp.eq.s32 	%p1127, %r30, 0;
	mov.b32 	%r1249, 0;
	@%p1127 bra 	$L__BB0_160;
	and.b32  	%r34, %r4, 7;
	setp.lt.u32 	%p1128, %r30, 8;
	mov.u64 	%rd2098, %rd2903;
	@%p1128 bra 	$L__BB0_153;
	st.u8 	[%rd2903], %rs409;
	st.u8 	[%rd2903+1], %rs409;
	st.u8 	[%rd2903+2], %rs409;
	st.u8 	[%rd2903+3], %rs409;
	st.u8 	[%rd2903+4], %rs409;
	st.u8 	[%rd2903+5], %rs409;
	st.u8 	[%rd2903+6], %rs409;
	st.u8 	[%rd2903+7], %rs409;
	add.s64 	%rd2098, %rd2903, 8;
	mov.u64 	%rd2903, %rd2098;
$L__BB0_153:
	setp.eq.s32 	%p1129, %r34, 0;
	@%p1129 bra 	$L__BB0_160;
	and.b32  	%r35, %r4, 3;
	setp.lt.u32 	%p1130, %r34, 4;
	@%p1130 bra 	$L__BB0_156;
	st.u8 	[%rd2098], %rs409;
	st.u8 	[%rd2098+1], %rs409;
	st.u8 	[%rd2098+2], %rs409;
	st.u8 	[%rd2098+3], %rs409;
	add.s64 	%rd2098, %rd2098, 4;
	mov.u64 	%rd2903, %rd2098;
$L__BB0_156:
	setp.eq.s32 	%p1131, %r35, 0;
	@%p1131 bra 	$L__BB0_160;
	st.u8 	[%rd2098], %rs409;
	add.s64 	%rd81, %rd2098, 1;
	setp.eq.s32 	%p1132, %r35, 1;
	mov.u64 	%rd2903, %rd81;
	@%p1132 bra 	$L__BB0_160;
	st.u8 	[%rd2098+1], %rs409;
	add.s64 	%rd82, %rd2098, 2;
	setp.eq.s32 	%p1133, %r35, 2;
	mov.u64 	%rd2903, %rd82;
	@%p1133 bra 	$L__BB0_160;
	st.u8 	[%rd2098+2], %rs409;
	add.s64 	%rd83, %rd2098, 3;
	mov.u64 	%rd2903, %rd83;
$L__BB0_160:
	ld.local.u8 	%rs410, [%rd2090];
	setp.eq.s16 	%p1134, %rs410, 0;
	@%p1134 bra 	$L__BB0_161;
	bra.uni 	$L__BB0_1542;
$L__BB0_161:
	setp.lt.s32 	%p1136, %r1249, 1;
	@%p1136 bra 	$L__BB0_175;
	and.b32  	%r37, %r1249, 15;
	setp.lt.u32 	%p1137, %r1249, 16;
	@%p1137 bra 	$L__BB0_165;
	and.b32  	%r38, %r1249, 2147483632;
	mov.b32 	%r1250, 0;
$L__BB0_164:
	.pragma "nounroll";
	st.u8 	[%rd2903], %rs409;
	st.u8 	[%rd2903+1], %rs409;
	st.u8 	[%rd2903+2], %rs409;
	st.u8 	[%rd2903+3], %rs409;
	st.u8 	[%rd2903+4], %rs409;
	st.u8 	[%rd2903+5], %rs409;
	st.u8 	[%rd2903+6], %rs409;
	st.u8 	[%rd2903+7], %rs409;
	st.u8 	[%rd2903+8], %rs409;
	st.u8 	[%rd2903+9], %rs409;
	st.u8 	[%rd2903+10], %rs409;
	st.u8 	[%rd2903+11], %rs409;
	st.u8 	[%rd2903+12], %rs409;
	st.u8 	[%rd2903+13], %rs409;
	st.u8 	[%rd2903+14], %rs409;
	st.u8 	[%rd2903+15], %rs409;
	add.s64 	%rd2903, %rd2903, 16;
	add.s32 	%r1250, %r1250, 16;
	setp.ne.s32 	%p1138, %r1250, %r38;
	@%p1138 bra 	$L__BB0_164;
$L__BB0_165:
	setp.eq.s32 	%p1139, %r37, 0;
	@%p1139 bra 	$L__BB0_175;
	and.b32  	%r41, %r1249, 7;
	setp.lt.u32 	%p1140, %r37, 8;
	mov.u64 	%rd2108, %rd2903;
	@%p1140 bra 	$L__BB0_168;
	st.u8 	[%rd2903], %rs409;
	st.u8 	[%rd2903+1], %rs409;
	st.u8 	[%rd2903+2], %rs409;
	st.u8 	[%rd2903+3], %rs409;
	st.u8 	[%rd2903+4], %rs409;
	st.u8 	[%rd2903+5], %rs409;
	st.u8 	[%rd2903+6], %rs409;
	st.u8 	[%rd2903+7], %rs409;
	add.s64 	%rd2108, %rd2903, 8;
	mov.u64 	%rd2903, %rd2108;
$L__BB0_168:
	setp.eq.s32 	%p1141, %r41, 0;
	@%p1141 bra 	$L__BB0_175;
	and.b32  	%r42, %r1249, 3;
	setp.lt.u32 	%p1142, %r41, 4;
	@%p1142 bra 	$L__BB0_171;
	st.u8 	[%rd2108], %rs409;
	st.u8 	[%rd2108+1], %rs409;
	st.u8 	[%rd2108+2], %rs409;
	st.u8 	[%rd2108+3], %rs409;
	add.s64 	%rd2108, %rd2108, 4;
	mov.u64 	%rd2903, %rd2108;
$L__BB0_171:
	setp.eq.s32 	%p1143, %r42, 0;
	@%p1143 bra 	$L__BB0_175;
	st.u8 	[%rd2108], %rs409;
	add.s64 	%rd100, %rd2108, 1;
	setp.eq.s32 	%p1144, %r42, 1;
	mov.u64 	%rd2903, %rd100;
	@%p1144 bra 	$L__BB0_175;
	st.u8 	[%rd2108+1], %rs409;
	add.s64 	%rd101, %rd2108, 2;
	setp.eq.s32 	%p1145, %r42, 2;
	mov.u64 	%rd2903, %rd101;
	@%p1145 bra 	$L__BB0_175;
	st.u8 	[%rd2108+2], %rs409;
	add.s64 	%rd102, %rd2108, 3;
	mov.u64 	%rd2903, %rd102;
$L__BB0_175:
	mov.b64 	%rd2902, {%r5, %r7};
	bra.uni 	$L__BB0_1538;
$L__BB0_176:
	mov.u64 	%rd1699, %rd2906;
	add.s64 	%rd1700, %rd1699, 3;
	and.b64  	%rd1701, %rd1700, -4;
	add.s64 	%rd1702, %rd1701, 4;
	mov.u64 	%rd2906, %rd1702;
	ld.local.u32 	%r45, [%rd1701];
	mov.b64 	{%r46, %r47}, %rd2902;
	setp.ne.s32 	%p81, %r45, 0;
	@%p81 bra 	$L__BB0_210;
	mov.b16 	%rs206, 0;
	mov.b16 	%rs207, 48;
	st.local.v2.u8 	[%rd19], {%rs207, %rs206};
	setp.lt.s32 	%p110, %r4, 1;
	mov.b16 	%rs411, 32;
	@%p110 bra 	$L__BB0_181;
	mov.b32 	%r1251, 0;
	mov.u64 	%rd2116, %rd19;
$L__BB0_179:
	add.s32 	%r1251, %r1251, 1;
	add.s64 	%rd117, %rd2116, 1;
	ld.local.u8 	%rs208, [%rd2116+1];
	setp.ne.s16 	%p111, %rs208, 0;
	mov.u64 	%rd2116, %rd117;
	@%p111 bra 	$L__BB0_179;
	setp.gt.s32 	%p112, %r4, %r1251;
	sub.s32 	%r793, %r4, %r1251;
	selp.b32 	%r4, %r793, 0, %p112;
	mov.u16 	%rs411, %rs3;
$L__BB0_181:
	setp.eq.s16 	%p113, %rs181, 45;
	setp.lt.s32 	%p114, %r4, 1;
	or.pred  	%p115, %p113, %p114;
	mov.u32 	%r1254, %r4;
	@%p115 bra 	$L__BB0_195;
	and.b32  	%r52, %r4, 15;
	setp.lt.u32 	%p116, %r4, 16;
	@%p116 bra 	$L__BB0_185;
	and.b32  	%r53, %r4, 2147483632;
	mov.b32 	%r1253, 0;
$L__BB0_184:
	.pragma "nounroll";
	st.u8 	[%rd2903], %rs411;
	st.u8 	[%rd2903+1], %rs411;
	st.u8 	[%rd2903+2], %rs411;
	st.u8 	[%rd2903+3], %rs411;
	st.u8 	[%rd2903+4], %rs411;
	st.u8 	[%rd2903+5], %rs411;
	st.u8 	[%rd2903+6], %rs411;
	st.u8 	[%rd2903+7], %rs411;
	st.u8 	[%rd2903+8], %rs411;
	st.u8 	[%rd2903+9], %rs411;
	st.u8 	[%rd2903+10], %rs411;
	st.u8 	[%rd2903+11], %rs411;
	st.u8 	[%rd2903+12], %rs411;
	st.u8 	[%rd2903+13], %rs411;
	st.u8 	[%rd2903+14], %rs411;
	st.u8 	[%rd2903+15], %rs411;
	add.s64 	%rd2903, %rd2903, 16;
	add.s32 	%r1253, %r1253, 16;
	setp.ne.s32 	%p117, %r1253, %r53;
	@%p117 bra 	$L__BB0_184;
$L__BB0_185:
	setp.eq.s32 	%p118, %r52, 0;
	mov.b32 	%r1254, 0;
	@%p118 bra 	$L__BB0_195;
	and.b32  	%r56, %r4, 7;
	setp.lt.u32 	%p119, %r52, 8;
	mov.u64 	%rd2123, %rd2903;
	@%p119 bra 	$L__BB0_188;
	st.u8 	[%rd2903], %rs411;
	st.u8 	[%rd2903+1], %rs411;
	st.u8 	[%rd2903+2], %rs411;
	st.u8 	[%rd2903+3], %rs411;
	st.u8 	[%rd2903+4], %rs411;
	st.u8 	[%rd2903+5], %rs411;
	st.u8 	[%rd2903+6], %rs411;
	st.u8 	[%rd2903+7], %rs411;
	add.s64 	%rd2123, %rd2903, 8;
	mov.u64 	%rd2903, %rd2123;
$L__BB0_188:
	setp.eq.s32 	%p120, %r56, 0;
	@%p120 bra 	$L__BB0_195;
	and.b32  	%r57, %r4, 3;
	setp.lt.u32 	%p121, %r56, 4;
	@%p121 bra 	$L__BB0_191;
	st.u8 	[%rd2123], %rs411;
	st.u8 	[%rd2123+1], %rs411;
	st.u8 	[%rd2123+2], %rs411;
	st.u8 	[%rd2123+3], %rs411;
	add.s64 	%rd2123, %rd2123, 4;
	mov.u64 	%rd2903, %rd2123;
$L__BB0_191:
	setp.eq.s32 	%p122, %r57, 0;
	@%p122 bra 	$L__BB0_195;
	st.u8 	[%rd2123], %rs411;
	add.s64 	%rd128, %rd2123, 1;
	setp.eq.s32 	%p123, %r57, 1;
	mov.u64 	%rd2903, %rd128;
	@%p123 bra 	$L__BB0_195;
	st.u8 	[%rd2123+1], %rs411;
	add.s64 	%rd129, %rd2123, 2;
	setp.eq.s32 	%p124, %r57, 2;
	mov.u64 	%rd2903, %rd129;
	@%p124 bra 	$L__BB0_195;
	st.u8 	[%rd2123+2], %rs411;
	add.s64 	%rd130, %rd2123, 3;
	mov.u64 	%rd2903, %rd130;
$L__BB0_195:
	ld.local.u8 	%rs412, [%rd19];
	setp.eq.s16 	%p125, %rs412, 0;
	mov.u64 	%rd2126, %rd19;
	@%p125 bra 	$L__BB0_196;
	bra.uni 	$L__BB0_1543;
$L__BB0_196:
	setp.lt.s32 	%p127, %r1254, 1;
	@%p127 bra 	$L__BB0_245;
	and.b32  	%r59, %r1254, 15;
	setp.lt.u32 	%p128, %r1254, 16;
	@%p128 bra 	$L__BB0_200;
	and.b32  	%r60, %r1254, 2147483632;
	mov.b32 	%r1255, 0;
$L__BB0_199:
	.pragma "nounroll";
	st.u8 	[%rd2903], %rs411;
	st.u8 	[%rd2903+1], %rs411;
	st.u8 	[%rd2903+2], %rs411;
	st.u8 	[%rd2903+3], %rs411;
	st.u8 	[%rd2903+4], %rs411;
	st.u8 	[%rd2903+5], %rs411;
	st.u8 	[%rd2903+6], %rs411;
	st.u8 	[%rd2903+7], %rs411;
	st.u8 	[%rd2903+8], %rs411;
	st.u8 	[%rd2903+9], %rs411;
	st.u8 	[%rd2903+10], %rs411;
	st.u8 	[%rd2903+11], %rs411;
	st.u8 	[%rd2903+12], %rs411;
	st.u8 	[%rd2903+13], %rs411;
	st.u8 	[%rd2903+14], %rs411;
	st.u8 	[%rd2903+15], %rs411;
	add.s64 	%rd2903, %rd2903, 16;
	add.s32 	%r1255, %r1255, 16;
	setp.eq.s32 	%p129, %r1255, %r60;
	@%p129 bra 	$L__BB0_200;
	bra.uni 	$L__BB0_199;
$L__BB0_200:
	setp.eq.s32 	%p130, %r59, 0;
	@%p130 bra 	$L__BB0_245;
	and.b32  	%r78, %r1254, 7;
	setp.lt.u32 	%p131, %r59, 8;
	mov.u64 	%rd2147, %rd2903;
	@%p131 bra 	$L__BB0_203;
	st.u8 	[%rd2903], %rs411;
	st.u8 	[%rd2903+1], %rs411;
	st.u8 	[%rd2903+2], %rs411;
	st.u8 	[%rd2903+3], %rs411;
	st.u8 	[%rd2903+4], %rs411;
	st.u8 	[%rd2903+5], %rs411;
	st.u8 	[%rd2903+6], %rs411;
	st.u8 	[%rd2903+7], %rs411;
	add.s64 	%rd2147, %rd2903, 8;
	mov.u64 	%rd2903, %rd2147;
$L__BB0_203:
	setp.eq.s32 	%p132, %r78, 0;
	@%p132 bra 	$L__BB0_245;
	and.b32  	%r79, %r1254, 3;
	setp.lt.u32 	%p133, %r78, 4;
	@%p133 bra 	$L__BB0_206;
	st.u8 	[%rd2147], %rs411;
	st.u8 	[%rd2147+1], %rs411;
	st.u8 	[%rd2147+2], %rs411;
	st.u8 	[%rd2147+3], %rs411;
	add.s64 	%rd2147, %rd2147, 4;
	mov.u64 	%rd2903, %rd2147;
$L__BB0_206:
	setp.eq.s32 	%p134, %r79, 0;
	@%p134 bra 	$L__BB0_245;
	st.u8 	[%rd2147], %rs411;
	add.s64 	%rd176, %rd2147, 1;
	setp.eq.s32 	%p135, %r79, 1;
	mov.u64 	%rd2903, %rd176;
	@%p135 bra 	$L__BB0_245;
	st.u8 	[%rd2147+1], %rs411;
	add.s64 	%rd177, %rd2147, 2;
	setp.eq.s32 	%p136, %r79, 2;
	mov.u64 	%rd2903, %rd177;
	@%p136 bra 	$L__BB0_245;
	st.u8 	[%rd2147+2], %rs411;
	add.s64 	%rd178, %rd2147, 3;
	mov.u64 	%rd2903, %rd178;
	bra.uni 	$L__BB0_245;
$L__BB0_210:
	cvt.u64.u32 	%rd2128, %r45;
	add.s64 	%rd2129, %rd19, 63;
	mov.b16 	%rs200, 0;
	st.local.u8 	[%rd19+63], %rs200;
$L__BB0_211:
	cvt.u32.u64 	%r777, %rd2128;
	mul.hi.u32 	%r778, %r777, -858993459;
	shr.u32 	%r779, %r778, 3;
	mul.lo.s32 	%r780, %r779, 10;
	sub.s32 	%r781, %r777, %r780;
	cvt.u64.u32 	%rd143, %r779;
	cvt.u16.u32 	%rs201, %r781;
	or.b16  	%rs202, %rs201, 48;
	add.s64 	%rd2140, %rd2129, -1;
	st.local.u8 	[%rd2129+-1], %rs202;
	setp.gt.u64 	%p82, %rd2128, 9;
	mov.u64 	%rd2128, %rd143;
	mov.u64 	%rd2129, %rd2140;
	@%p82 bra 	$L__BB0_211;
	setp.lt.s32 	%p83, %r4, 1;
	mov.b16 	%rs413, 32;
	@%p83 bra 	$L__BB0_216;
	mov.b32 	%r1256, 0;
	mov.u64 	%rd2130, %rd2140;
$L__BB0_214:
	add.s32 	%r1256, %r1256, 1;
	add.s64 	%rd146, %rd2130, 1;
	ld.local.u8 	%rs204, [%rd2130+1];
	setp.ne.s16 	%p84, %rs204, 0;
	mov.u64 	%rd2130, %rd146;
	@%p84 bra 	$L__BB0_214;
	setp.gt.s32 	%p85, %r4, %r1256;
	sub.s32 	%r783, %r4, %r1256;
	selp.b32 	%r4, %r783, 0, %p85;
	mov.u16 	%rs413, %rs3;
$L__BB0_216:
	setp.eq.s16 	%p86, %rs181, 45;
	setp.lt.s32 	%p87, %r4, 1;
	or.pred  	%p88, %p86, %p87;
	mov.u32 	%r1259, %r4;
	@%p88 bra 	$L__BB0_230;
	and.b32  	%r67, %r4, 15;
	setp.lt.u32 	%p89, %r4, 16;
	@%p89 bra 	$L__BB0_220;
	and.b32  	%r68, %r4, 2147483632;
	mov.b32 	%r1258, 0;
$L__BB0_219:
	.pragma "nounroll";
	st.u8 	[%rd2903], %rs413;
	st.u8 	[%rd2903+1], %rs413;
	st.u8 	[%rd2903+2], %rs413;
	st.u8 	[%rd2903+3], %rs413;
	st.u8 	[%rd2903+4], %rs413;
	st.u8 	[%rd2903+5], %rs413;
	st.u8 	[%rd2903+6], %rs413;
	st.u8 	[%rd2903+7], %rs413;
	st.u8 	[%rd2903+8], %rs413;
	st.u8 	[%rd2903+9], %rs413;
	st.u8 	[%rd2903+10], %rs413;
	st.u8 	[%rd2903+11], %rs413;
	st.u8 	[%rd2903+12], %rs413;
	st.u8 	[%rd2903+13], %rs413;
	st.u8 	[%rd2903+14], %rs413;
	st.u8 	[%rd2903+15], %rs413;
	add.s64 	%rd2903, %rd2903, 16;
	add.s32 	%r1258, %r1258, 16;
	setp.ne.s32 	%p90, %r1258, %r68;
	@%p90 bra 	$L__BB0_219;
$L__BB0_220:
	setp.eq.s32 	%p91, %r67, 0;
	mov.b32 	%r1259, 0;
	@%p91 bra 	$L__BB0_230;
	and.b32  	%r71, %r4, 7;
	setp.lt.u32 	%p92, %r67, 8;
	mov.u64 	%rd2137, %rd2903;
	@%p92 bra 	$L__BB0_223;
	st.u8 	[%rd2903], %rs413;
	st.u8 	[%rd2903+1], %rs413;
	st.u8 	[%rd2903+2], %rs413;
	st.u8 	[%rd2903+3], %rs413;
	st.u8 	[%rd2903+4], %rs413;
	st.u8 	[%rd2903+5], %rs413;
	st.u8 	[%rd2903+6], %rs413;
	st.u8 	[%rd2903+7], %rs413;
	add.s64 	%rd2137, %rd2903, 8;
	mov.u64 	%rd2903, %rd2137;
$L__BB0_223:
	setp.eq.s32 	%p93, %r71, 0;
	@%p93 bra 	$L__BB0_230;
	and.b32  	%r72, %r4, 3;
	setp.lt.u32 	%p94, %r71, 4;
	@%p94 bra 	$L__BB0_226;
	st.u8 	[%rd2137], %rs413;
	st.u8 	[%rd2137+1], %rs413;
	st.u8 	[%rd2137+2], %rs413;
	st.u8 	[%rd2137+3], %rs413;
	add.s64 	%rd2137, %rd2137, 4;
	mov.u64 	%rd2903, %rd2137;
$L__BB0_226:
	setp.eq.s32 	%p95, %r72, 0;
	@%p95 bra 	$L__BB0_230;
	st.u8 	[%rd2137], %rs413;
	add.s64 	%rd157, %rd2137, 1;
	setp.eq.s32 	%p96, %r72, 1;
	mov.u64 	%rd2903, %rd157;
	@%p96 bra 	$L__BB0_230;
	st.u8 	[%rd2137+1], %rs413;
	add.s64 	%rd158, %rd2137, 2;
	setp.eq.s32 	%p97, %r72, 2;
	mov.u64 	%rd2903, %rd158;
	@%p97 bra 	$L__BB0_230;
	st.u8 	[%rd2137+2], %rs413;
	add.s64 	%rd159, %rd2137, 3;
	mov.u64 	%rd2903, %rd159;
$L__BB0_230:
	ld.local.u8 	%rs414, [%rd2140];
	setp.eq.s16 	%p98, %rs414, 0;
	@%p98 bra 	$L__BB0_231;
	bra.uni 	$L__BB0_1544;
$L__BB0_231:
	setp.lt.s32 	%p100, %r1259, 1;
	@%p100 bra 	$L__BB0_245;
	and.b32  	%r74, %r1259, 15;
	setp.lt.u32 	%p101, %r1259, 16;
	@%p101 bra 	$L__BB0_235;
	and.b32  	%r75, %r1259, 2147483632;
	mov.b32 	%r1260, 0;
$L__BB0_234:
	.pragma "nounroll";
	st.u8 	[%rd2903], %rs413;
	st.u8 	[%rd2903+1], %rs413;
	st.u8 	[%rd2903+2], %rs413;
	st.u8 	[%rd2903+3], %rs413;
	st.u8 	[%rd2903+4], %rs413;
	st.u8 	[%rd2903+5], %rs413;
	st.u8 	[%rd2903+6], %rs413;
	st.u8 	[%rd2903+7], %rs413;
	st.u8 	[%rd2903+8], %rs413;
	st.u8 	[%rd2903+9], %rs413;
	st.u8 	[%rd2903+10], %rs413;
	st.u8 	[%rd2903+11], %rs413;
	st.u8 	[%rd2903+12], %rs413;
	st.u8 	[%rd2903+13], %rs413;
	st.u8 	[%rd2903+14], %rs413;
	st.u8 	[%rd2903+15], %rs413;
	add.s64 	%rd2903, %rd2903, 16;
	add.s32 	%r1260, %r1260, 16;
	setp.eq.s32 	%p102, %r1260, %r75;
	@%p102 bra 	$L__BB0_235;
	bra.uni 	$L__BB0_234;
$L__BB0_235:
	setp.eq.s32 	%p103, %r74, 0;
	@%p103 bra 	$L__BB0_245;
	and.b32  	%r80, %r1259, 7;
	setp.lt.u32 	%p104, %r74, 8;
	mov.u64 	%rd2153, %rd2903;
	@%p104 bra 	$L__BB0_238;
	st.u8 	[%rd2903], %rs413;
	st.u8 	[%rd2903+1], %rs413;
	st.u8 	[%rd2903+2], %rs413;
	st.u8 	[%rd2903+3], %rs413;
	st.u8 	[%rd2903+4], %rs413;
	st.u8 	[%rd2903+5], %rs413;
	st.u8 	[%rd2903+6], %rs413;
	st.u8 	[%rd2903+7], %rs413;
	add.s64 	%rd2153, %rd2903, 8;
	mov.u64 	%rd2903, %rd2153;
$L__BB0_238:
	setp.eq.s32 	%p105, %r80, 0;
	@%p105 bra 	$L__BB0_245;
	and.b32  	%r81, %r1259, 3;
	setp.lt.u32 	%p106, %r80, 4;
	@%p106 bra 	$L__BB0_241;
	st.u8 	[%rd2153], %rs413;
	st.u8 	[%rd2153+1], %rs413;
	st.u8 	[%rd2153+2], %rs413;
	st.u8 	[%rd2153+3], %rs413;
	add.s64 	%rd2153, %rd2153, 4;
	mov.u64 	%rd2903, %rd2153;
$L__BB0_241:
	setp.eq.s32 	%p107, %r81, 0;
	@%p107 bra 	$L__BB0_245;
	st.u8 	[%rd2153], %rs413;
	add.s64 	%rd187, %rd2153, 1;
	setp.eq.s32 	%p108, %r81, 1;
	mov.u64 	%rd2903, %rd187;
	@%p108 bra 	$L__BB0_245;
	st.u8 	[%rd2153+1], %rs413;
	add.s64 	%rd188, %rd2153, 2;
	setp.eq.s32 	%p109, %r81, 2;
	mov.u64 	%rd2903, %rd188;
	@%p109 bra 	$L__BB0_245;
	st.u8 	[%rd2153+2], %rs413;
	add.s64 	%rd189, %rd2153, 3;
	mov.u64 	%rd2903, %rd189;
$L__BB0_245:
	mov.b64 	%rd2902, {%r45, %r47};
	bra.uni 	$L__BB0_1538;
$L__BB0_246:
	ld.local.u8 	%rs416, [%rd18];
	setp.eq.s16 	%p69, %rs416, 0;
	mov.u64 	%rd2165, %rd18;
	@%p69 bra 	$L__BB0_247;
	bra.uni 	$L__BB0_1545;
$L__BB0_247:
	setp.lt.s32 	%p71, %r1264, 1;
	@%p71 bra 	$L__BB0_296;
	and.b32  	%r96, %r1264, 15;
	setp.lt.u32 	%p72, %r1264, 16;
	@%p72 bra 	$L__BB0_251;
	and.b32  	%r97, %r1264, 2147483632;
	mov.b32 	%r1265, 0;
$L__BB0_250:
	.pragma "nounroll";
	st.u8 	[%rd2903], %rs415;
	st.u8 	[%rd2903+1], %rs415;
	st.u8 	[%rd2903+2], %rs415;
	st.u8 	[%rd2903+3], %rs415;
	st.u8 	[%rd2903+4], %rs415;
	st.u8 	[%rd2903+5], %rs415;
	st.u8 	[%rd2903+6], %rs415;
	st.u8 	[%rd2903+7], %rs415;
	st.u8 	[%rd2903+8], %rs415;
	st.u8 	[%rd2903+9], %rs415;
	st.u8 	[%rd2903+10], %rs415;
	st.u8 	[%rd2903+11], %rs415;
	st.u8 	[%rd2903+12], %rs415;
	st.u8 	[%rd2903+13], %rs415;
	st.u8 	[%rd2903+14], %rs415;
	st.u8 	[%rd2903+15], %rs415;
	add.s64 	%rd2903, %rd2903, 16;
	add.s32 	%r1265, %r1265, 16;
	setp.eq.s32 	%p73, %r1265, %r97;
	@%p73 bra 	$L__BB0_251;
	bra.uni 	$L__BB0_250;
$L__BB0_251:
	setp.eq.s32 	%p74, %r96, 0;
	@%p74 bra 	$L__BB0_296;
	and.b32  	%r115, %r1264, 7;
	setp.lt.u32 	%p75, %r96, 8;
	mov.u64 	%rd2186, %rd2903;
	@%p75 bra 	$L__BB0_254;
	st.u8 	[%rd2903], %rs415;
	st.u8 	[%rd2903+1], %rs415;
	st.u8 	[%rd2903+2], %rs415;
	st.u8 	[%rd2903+3], %rs415;
	st.u8 	[%rd2903+4], %rs415;
	st.u8 	[%rd2903+5], %rs415;
	st.u8 	[%rd2903+6], %rs415;
	st.u8 	[%rd2903+7], %rs415;
	add.s64 	%rd2186, %rd2903, 8;
	mov.u64 	%rd2903, %rd2186;
$L__BB0_254:
	setp.eq.s32 	%p76, %r115, 0;
	@%p76 bra 	$L__BB0_296;
	and.b32  	%r116, %r1264, 3;
	setp.lt.u32 	%p77, %r115, 4;
	@%p77 bra 	$L__BB0_257;
	st.u8 	[%rd2186], %rs415;
	st.u8 	[%rd2186+1], %rs415;
	st.u8 	[%rd2186+2], %rs415;
	st.u8 	[%rd2186+3], %rs415;
	add.s64 	%rd2186, %rd2186, 4;
	mov.u64 	%rd2903, %rd2186;
$L__BB0_257:
	setp.eq.s32 	%p78, %r116, 0;
	@%p78 bra 	$L__BB0_296;
	st.u8 	[%rd2186], %rs415;
	add.s64 	%rd252, %rd2186, 1;
	setp.eq.s32 	%p79, %r116, 1;
	mov.u64 	%rd2903, %rd252;
	@%p79 bra 	$L__BB0_296;
	st.u8 	[%rd2186+1], %rs415;
	add.s64 	%rd253, %rd2186, 2;
	setp.eq.s32 	%p80, %r116, 2;
	mov.u64 	%rd2903, %rd253;
	@%p80 bra 	$L__BB0_296;
	st.u8 	[%rd2186+2], %rs415;
	add.s64 	%rd254, %rd2186, 3;
	mov.u64 	%rd2903, %rd254;
	bra.uni 	$L__BB0_296;
$L__BB0_261:
	cvt.u64.u32 	%rd2167, %r82;
	add.s64 	%rd2168, %rd18, 63;
	mov.b16 	%rs191, 0;
	st.local.u8 	[%rd18+63], %rs191;
$L__BB0_262:
	cvt.u32.u64 	%r753, %rd2167;
	and.b32  	%r754, %r753, 15;
	setp.gt.u32 	%p25, %r754, 9;
	selp.b32 	%r755, 39, 0, %p25;
	add.s32 	%r756, %r755, %r754;
	cvt.u16.u32 	%rs192, %r756;
	add.s16 	%rs193, %rs192, 48;
	add.s64 	%rd2179, %rd2168, -1;
	st.local.u8 	[%rd2168+-1], %rs193;
	shr.u64 	%rd220, %rd2167, 4;
	setp.gt.u64 	%p26, %rd2167, 15;
	mov.u64 	%rd2167, %rd220;
	mov.u64 	%rd2168, %rd2179;
	@%p26 bra 	$L__BB0_262;
	setp.lt.s32 	%p27, %r4, 1;
	mov.b16 	%rs417, 32;
	@%p27 bra 	$L__BB0_267;
	mov.b32 	%r1266, 0;
	mov.u64 	%rd2169, %rd2179;
$L__BB0_265:
	add.s32 	%r1266, %r1266, 1;
	add.s64 	%rd222, %rd2169, 1;
	ld.local.u8 	%rs195, [%rd2169+1];
	setp.ne.s16 	%p28, %rs195, 0;
	mov.u64 	%rd2169, %rd222;
	@%p28 bra 	$L__BB0_265;
	setp.gt.s32 	%p29, %r4, %r1266;
	sub.s32 	%r758, %r4, %r1266;
	selp.b32 	%r4, %r758, 0, %p29;
	mov.u16 	%rs417, %rs3;
$L__BB0_267:
	setp.eq.s16 	%p30, %rs181, 45;
	setp.lt.s32 	%p31, %r4, 1;
	or.pred  	%p32, %p30, %p31;
	mov.u32 	%r1269, %r4;
	@%p32 bra 	$L__BB0_281;
	and.b32  	%r104, %r4, 15;
	setp.lt.u32 	%p33, %r4, 16;
	@%p33 bra 	$L__BB0_271;
	and.b32  	%r759, %r4, 2147483632;
	neg.s32 	%r1268, %r759;
$L__BB0_270:
	.pragma "nounroll";
	st.u8 	[%rd2903], %rs417;
	st.u8 	[%rd2903+1], %rs417;
	st.u8 	[%rd2903+2], %rs417;
	st.u8 	[%rd2903+3], %rs417;
	st.u8 	[%rd2903+4], %rs417;
	st.u8 	[%rd2903+5], %rs417;
	st.u8 	[%rd2903+6], %rs417;
	st.u8 	[%rd2903+7], %rs417;
	st.u8 	[%rd2903+8], %rs417;
	st.u8 	[%rd2903+9], %rs417;
	st.u8 	[%rd2903+10], %rs417;
	st.u8 	[%rd2903+11], %rs417;
	st.u8 	[%rd2903+12], %rs417;
	st.u8 	[%rd2903+13], %rs417;
	st.u8 	[%rd2903+14], %rs417;
	st.u8 	[%rd2903+15], %rs417;
	add.s64 	%rd2903, %rd2903, 16;
	add.s32 	%r1268, %r1268, 16;
	setp.ne.s32 	%p34, %r1268, 0;
	@%p34 bra 	$L__BB0_270;
$L__BB0_271:
	setp.eq.s32 	%p35, %r104, 0;
	mov.b32 	%r1269, 0;
	@%p35 bra 	$L__BB0_281;
	and.b32  	%r108, %r4, 7;
	setp.lt.u32 	%p36, %r104, 8;
	mov.u64 	%rd2176, %rd2903;
	@%p36 bra 	$L__BB0_274;
	st.u8 	[%rd2903], %rs417;
	st.u8 	[%rd2903+1], %rs417;
	st.u8 	[%rd2903+2], %rs417;
	st.u8 	[%rd2903+3], %rs417;
	st.u8 	[%rd2903+4], %rs417;
	st.u8 	[%rd2903+5], %rs417;
	st.u8 	[%rd2903+6], %rs417;
	st.u8 	[%rd2903+7], %rs417;
	add.s64 	%rd2176, %rd2903, 8;
	mov.u64 	%rd2903, %rd2176;
$L__BB0_274:
	setp.eq.s32 	%p37, %r108, 0;
	@%p37 bra 	$L__BB0_281;
	and.b32  	%r109, %r4, 3;
	setp.lt.u32 	%p38, %r108, 4;
	@%p38 bra 	$L__BB0_277;
	st.u8 	[%rd2176], %rs417;
	st.u8 	[%rd2176+1], %rs417;
	st.u8 	[%rd2176+2], %rs417;
	st.u8 	[%rd2176+3], %rs417;
	add.s64 	%rd2176, %rd2176, 4;
	mov.u64 	%rd2903, %rd2176;
$L__BB0_277:
	setp.eq.s32 	%p39, %r109, 0;
	@%p39 bra 	$L__BB0_281;
	st.u8 	[%rd2176], %rs417;
	add.s64 	%rd233, %rd2176, 1;
	setp.eq.s32 	%p40, %r109, 1;
	mov.u64 	%rd2903, %rd233;
	@%p40 bra 	$L__BB0_281;
	st.u8 	[%rd2176+1], %rs417;
	add.s64 	%rd234, %rd2176, 2;
	setp.eq.s32 	%p41, %r109, 2;
	mov.u64 	%rd2903, %rd234;
	@%p41 bra 	$L__BB0_281;
	st.u8 	[%rd2176+2], %rs417;
	add.s64 	%rd235, %rd2176, 3;
	mov.u64 	%rd2903, %rd235;
$L__BB0_281:
	ld.local.u8 	%rs418, [%rd2179];
	setp.eq.s16 	%p42, %rs418, 0;
	@%p42 bra 	$L__BB0_282;
	bra.uni 	$L__BB0_1546;
$L__BB0_282:
	setp.lt.s32 	%p44, %r1269, 1;
	@%p44 bra 	$L__BB0_296;
	and.b32  	%r111, %r1269, 15;
	setp.lt.u32 	%p45, %r1269, 16;
	@%p45 bra 	$L__BB0_286;
	and.b32  	%r112, %r1269, 2147483632;
	mov.b32 	%r1270, 0;
$L__BB0_285:
	.pragma "nounroll";
	st.u8 	[%rd2903], %rs417;
	st.u8 	[%rd2903+1], %rs417;
	st.u8 	[%rd2903+2], %rs417;
	st.u8 	[%rd2903+3], %rs417;
	st.u8 	[%rd2903+4], %rs417;
	st.u8 	[%rd2903+5], %rs417;
	st.u8 	[%rd2903+6], %rs417;
	st.u8 	[%rd2903+7], %rs417;
	st.u8 	[%rd2903+8], %rs417;
	st.u8 	[%rd2903+9], %rs417;
	st.u8 	[%rd2903+10], %rs417;
	st.u8 	[%rd2903+11], %rs417;
	st.u8 	[%rd2903+12], %rs417;
	st.u8 	[%rd2903+13], %rs417;
	st.u8 	[%rd2903+14], %rs417;
	st.u8 	[%rd2903+15], %rs417;
	add.s64 	%rd2903, %rd2903, 16;
	add.s32 	%r1270, %r1270, 16;
	setp.eq.s32 	%p46, %r1270, %r112;
	@%p46 bra 	$L__BB0_286;
	bra.uni 	$L__BB0_285;
$L__BB0_286:
	setp.eq.s32 	%p47, %r111, 0;
	@%p47 bra 	$L__BB0_296;
	and.b32  	%r117, %r1269, 7;
	setp.lt.u32 	%p48, %r111, 8;
	mov.u64 	%rd2192, %rd2903;
	@%p48 bra 	$L__BB0_289;
	st.u8 	[%rd2903], %rs417;
	st.u8 	[%rd2903+1], %rs417;
	st.u8 	[%rd2903+2], %rs417;
	st.u8 	[%rd2903+3], %rs417;
	st.u8 	[%rd2903+4], %rs417;
	st.u8 	[%rd2903+5], %rs417;
	st.u8 	[%rd2903+6], %rs417;
	st.u8 	[%rd2903+7], %rs417;
	add.s64 	%rd2192, %rd2903, 8;
	mov.u64 	%rd2903, %rd2192;
$L__BB0_289:
	setp.eq.s32 	%p49, %r117, 0;
	@%p49 bra 	$L__BB0_296;
	and.b32  	%r118, %r1269, 3;
	setp.lt.u32 	%p50, %r117, 4;
	@%p50 bra 	$L__BB0_292;
	st.u8 	[%rd2192], %rs417;
	st.u8 	[%rd2192+1], %rs417;
	st.u8 	[%rd2192+2], %rs417;
	st.u8 	[%rd2192+3], %rs417;
	add.s64 	%rd2192, %rd2192, 4;
	mov.u64 	%rd2903, %rd2192;
$L__BB0_292:
	setp.eq.s32 	%p51, %r118, 0;
	@%p51 bra 	$L__BB0_296;
	st.u8 	[%rd2192], %rs417;
	add.s64 	%rd263, %rd2192, 1;
	setp.eq.s32 	%p52, %r118, 1;
	mov.u64 	%rd2903, %rd263;
	@%p52 bra 	$L__BB0_296;
	st.u8 	[%rd2192+1], %rs417;
	add.s64 	%rd264, %rd2192, 2;
	setp.eq.s32 	%p53, %r118, 2;
	mov.u64 	%rd2903, %rd264;
	@%p53 bra 	$L__BB0_296;
	st.u8 	[%rd2192+2], %rs417;
	add.s64 	%rd265, %rd2192, 3;
	mov.u64 	%rd2903, %rd265;
$L__BB0_296:
	mov.b64 	%rd2902, {%r82, %r84};
	bra.uni 	$L__BB0_1538;
$L__BB0_297:
	mov.u64 	%rd2053, %rd2906;
	add.s64 	%rd2054, %rd2053, 3;
	and.b64  	%rd2055, %rd2054, -4;
	add.s64 	%rd2056, %rd2055, 4;
	mov.u64 	%rd2906, %rd2056;
	ld.local.u32 	%r119, [%rd2055];
	mov.b64 	{%r120, %r121}, %rd2902;
	setp.ne.s32 	%p1201, %r119, 0;
	@%p1201 bra 	$L__BB0_331;
	mov.b16 	%rs398, 0;
	mov.b16 	%rs399, 48;
	st.local.v2.u8 	[%rd17], {%rs399, %rs398};
	setp.lt.s32 	%p1231, %r4, 1;
	mov.b16 	%rs419, 32;
	@%p1231 bra 	$L__BB0_302;
	mov.b32 	%r1271, 0;
	mov.u64 	%rd2194, %rd17;
$L__BB0_300:
	add.s32 	%r1271, %r1271, 1;
	add.s64 	%rd269, %rd2194, 1;
	ld.local.u8 	%rs400, [%rd2194+1];
	setp.ne.s16 	%p1232, %rs400, 0;
	mov.u64 	%rd2194, %rd269;
	@%p1232 bra 	$L__BB0_300;
	setp.gt.s32 	%p1233, %r4, %r1271;
	sub.s32 	%r1228, %r4, %r1271;
	selp.b32 	%r4, %r1228, 0, %p1233;
	mov.u16 	%rs419, %rs3;
$L__BB0_302:
	setp.eq.s16 	%p1234, %rs181, 45;
	setp.lt.s32 	%p1235, %r4, 1;
	or.pred  	%p1236, %p1234, %p1235;
	mov.u32 	%r1274, %r4;
	@%p1236 bra 	$L__BB0_316;
	and.b32  	%r126, %r4, 15;
	setp.lt.u32 	%p1237, %r4, 16;
	@%p1237 bra 	$L__BB0_306;
	and.b32  	%r127, %r4, 2147483632;
	mov.b32 	%r1273, 0;
$L__BB0_305:
	.pragma "nounroll";
	st.u8 	[%rd2903], %rs419;
	st.u8 	[%rd2903+1], %rs419;
	st.u8 	[%rd2903+2], %rs419;
	st.u8 	[%rd2903+3], %rs419;
	st.u8 	[%rd2903+4], %rs419;
	st.u8 	[%rd2903+5], %rs419;
	st.u8 	[%rd2903+6], %rs419;
	st.u8 	[%rd2903+7], %rs419;
	st.u8 	[%rd2903+8], %rs419;
	st.u8 	[%rd2903+9], %rs419;
	st.u8 	[%rd2903+10], %rs419;
	st.u8 	[%rd2903+11], %rs419;
	st.u8 	[%rd2903+12], %rs419;
	st.u8 	[%rd2903+13], %rs419;
	st.u8 	[%rd2903+14], %rs419;
	st.u8 	[%rd2903+15], %rs419;
	add.s64 	%rd2903, %rd2903, 16;
	add.s32 	%r1273, %r1273, 16;
	setp.ne.s32 	%p1238, %r1273, %r127;
	@%p1238 bra 	$L__BB0_305;
$L__BB0_306:
	setp.eq.s32 	%p1239, %r126, 0;
	mov.b32 	%r1274, 0;
	@%p1239 bra 	$L__BB0_316;
	and.b32  	%r130, %r4, 7;
	setp.lt.u32 	%p1240, %r126, 8;
	mov.u64 	%rd2201, %rd2903;
	@%p1240 bra 	$L__BB0_309;
	st.u8 	[%rd2903], %rs419;
	st.u8 	[%rd2903+1], %rs419;
	st.u8 	[%rd2903+2], %rs419;
	st.u8 	[%rd2903+3], %rs419;
	st.u8 	[%rd2903+4], %rs419;
	st.u8 	[%rd2903+5], %rs419;
	st.u8 	[%rd2903+6], %rs419;
	st.u8 	[%rd2903+7], %rs419;
	add.s64 	%rd2201, %rd2903, 8;
	mov.u64 	%rd2903, %rd2201;
$L__BB0_309:
	setp.eq.s32 	%p1241, %r130, 0;
	@%p1241 bra 	$L__BB0_316;
	and.b32  	%r131, %r4, 3;
	setp.lt.u32 	%p1242, %r130, 4;
	@%p1242 bra 	$L__BB0_312;
	st.u8 	[%rd2201], %rs419;
	st.u8 	[%rd2201+1], %rs419;
	st.u8 	[%rd2201+2], %rs419;
	st.u8 	[%rd2201+3], %rs419;
	add.s64 	%rd2201, %rd2201, 4;
	mov.u64 	%rd2903, %rd2201;
$L__BB0_312:
	setp.eq.s32 	%p1243, %r131, 0;
	@%p1243 bra 	$L__BB0_316;
	st.u8 	[%rd2201], %rs419;
	add.s64 	%rd280, %rd2201, 1;
	setp.eq.s32 	%p1244, %r131, 1;
	mov.u64 	%rd2903, %rd280;
	@%p1244 bra 	$L__BB0_316;
	st.u8 	[%rd2201+1], %rs419;
	add.s64 	%rd281, %rd2201, 2;
	setp.eq.s32 	%p1245, %r131, 2;
	mov.u64 	%rd2903, %rd281;
	@%p1245 bra 	$L__BB0_316;
	st.u8 	[%rd2201+2], %rs419;
	add.s64 	%rd282, %rd2201, 3;
	mov.u64 	%rd2903, %rd282;
$L__BB0_316:
	ld.local.u8 	%rs420, [%rd17];
	setp.eq.s16 	%p1246, %rs420, 0;
	mov.u64 	%rd2204, %rd17;
	@%p1246 bra 	$L__BB0_317;
	bra.uni 	$L__BB0_1547;
$L__BB0_317:
	setp.lt.s32 	%p1248, %r1274, 1;
	@%p1248 bra 	$L__BB0_366;
	and.b32  	%r133, %r1274, 15;
	setp.lt.u32 	%p1249, %r1274, 16;
	@%p1249 bra 	$L__BB0_321;
	and.b32  	%r134, %r1274, 2147483632;
	mov.b32 	%r1275, 0;
$L__BB0_320:
	.pragma "nounroll";
	st.u8 	[%rd2903], %rs419;
	st.u8 	[%rd2903+1], %rs419;
	st.u8 	[%rd2903+2], %rs419;
	st.u8 	[%rd2903+3], %rs419;
	st.u8 	[%rd2903+4], %rs419;
	st.u8 	[%rd2903+5], %rs419;
	st.u8 	[%rd2903+6], %rs419;
	st.u8 	[%rd2903+7], %rs419;
	st.u8 	[%rd2903+8], %rs419;
	st.u8 	[%rd2903+9], %rs419;
	st.u8 	[%rd2903+10], %rs419;
	st.u8 	[%rd2903+11], %rs419;
	st.u8 	[%rd2903+12], %rs419;
	st.u8 	[%rd2903+13], %rs419;
	st.u8 	[%rd2903+14], %rs419;
	st.u8 	[%rd2903+15], %rs419;
	add.s64 	%rd2903, %rd2903, 16;
	add.s32 	%r1275, %r1275, 16;
	setp.eq.s32 	%p1250, %r1275, %r134;
	@%p1250 bra 	$L__BB0_321;
	bra.uni 	$L__BB0_320;
$L__BB0_321:
	setp.eq.s32 	%p1251, %r133, 0;
	@%p1251 bra 	$L__BB0_366;
	and.b32  	%r152, %r1274, 7;
	setp.lt.u32 	%p1252, %r133, 8;
	mov.u64 	%rd2225, %rd2903;
	@%p1252 bra 	$L__BB0_324;
	st.u8 	[%rd2903], %rs419;
	st.u8 	[%rd2903+1], %rs419;
	st.u8 	[%rd2903+2], %rs419;
	st.u8 	[%rd2903+3], %rs419;
	st.u8 	[%rd2903+4], %rs419;
	st.u8 	[%rd2903+5], %rs419;
	st.u8 	[%rd2903+6], %rs419;
	st.u8 	[%rd2903+7], %rs419;
	add.s64 	%rd2225, %rd2903, 8;
	mov.u64 	%rd2903, %rd2225;
$L__BB0_324:
	setp.eq.s32 	%p1253, %r152, 0;
	@%p1253 bra 	$L__BB0_366;
	and.b32  	%r153, %r1274, 3;
	setp.lt.u32 	%p1254, %r152, 4;
	@%p1254 bra 	$L__BB0_327;
	st.u8 	[%rd2225], %rs419;
	st.u8 	[%rd2225+1], %rs419;
	st.u8 	[%rd2225+2], %rs419;
	st.u8 	[%rd2225+3], %rs419;
	add.s64 	%rd2225, %rd2225, 4;
	mov.u64 	%rd2903, %rd2225;
$L__BB0_327:
	setp.eq.s32 	%p1255, %r153, 0;
	@%p1255 bra 	$L__BB0_366;
	st.u8 	[%rd2225], %rs419;
	add.s64 	%rd328, %rd2225, 1;
	setp.eq.s32 	%p1256, %r153, 1;
	mov.u64 	%rd2903, %rd328;
	@%p1256 bra 	$L__BB0_366;
	st.u8 	[%rd2225+1], %rs419;
	add.s64 	%rd329, %rd2225, 2;
	setp.eq.s32 	%p1257, %r153, 2;
	mov.u64 	%rd2903, %rd329;
	@%p1257 bra 	$L__BB0_366;
	st.u8 	[%rd2225+2], %rs419;
	add.s64 	%rd330, %rd2225, 3;
	mov.u64 	%rd2903, %rd330;
	bra.uni 	$L__BB0_366;
$L__BB0_331:
	cvt.u64.u32 	%rd2206, %r119;
	add.s64 	%rd2207, %rd17, 63;
	mov.b16 	%rs392, 0;
	st.local.u8 	[%rd17+63], %rs392;
$L__BB0_332:
	cvt.u32.u64 	%r1213, %rd2206;
	and.b32  	%r1214, %r1213, 15;
	setp.gt.u32 	%p1202, %r1214, 9;
	selp.b32 	%r1215, 7, 0, %p1202;
	add.s32 	%r1216, %r1215, %r1214;
	cvt.u16.u32 	%rs393, %r1216;
	add.s16 	%rs394, %rs393, 48;
	add.s64 	%rd2218, %rd2207, -1;
	st.local.u8 	[%rd2207+-1], %rs394;
	shr.u64 	%rd296, %rd2206, 4;
	setp.gt.u64 	%p1203, %rd2206, 15;
	mov.u64 	%rd2206, %rd296;
	mov.u64 	%rd2207, %rd2218;
	@%p1203 bra 	$L__BB0_332;
	setp.lt.s32 	%p1204, %r4, 1;
	mov.b16 	%rs421, 32;
	@%p1204 bra 	$L__BB0_337;
	mov.b32 	%r1276, 0;
	mov.u64 	%rd2208, %rd2218;
$L__BB0_335:
	add.s32 	%r1276, %r1276, 1;
	add.s64 	%rd298, %rd2208, 1;
	ld.local.u8 	%rs396, [%rd2208+1];
	setp.ne.s16 	%p1205, %rs396, 0;
	mov.u64 	%rd2208, %rd298;
	@%p1205 bra 	$L__BB0_335;
	setp.gt.s32 	%p1206, %r4, %r1276;
	sub.s32 	%r1218, %r4, %r1276;
	selp.b32 	%r4, %r1218, 0, %p1206;
	mov.u16 	%rs421, %rs3;
$L__BB0_337:
	setp.eq.s16 	%p1207, %rs181, 45;
	setp.lt.s32 	%p1208, %r4, 1;
	or.pred  	%p1209, %p1207, %p1208;
	mov.u32 	%r1279, %r4;
	@%p1209 bra 	$L__BB0_351;
	and.b32  	%r141, %r4, 15;
	setp.lt.u32 	%p1210, %r4, 16;
	@%p1210 bra 	$L__BB0_341;
	and.b32  	%r142, %r4, 2147483632;
	mov.b32 	%r1278, 0;
$L__BB0_340:
	.pragma "nounroll";
	st.u8 	[%rd2903], %rs421;
	st.u8 	[%rd2903+1], %rs421;
	st.u8 	[%rd2903+2], %rs421;
	st.u8 	[%rd2903+3], %rs421;
	st.u8 	[%rd2903+4], %rs421;
	st.u8 	[%rd2903+5], %rs421;
	st.u8 	[%rd2903+6], %rs421;
	st.u8 	[%rd2903+7], %rs421;
	st.u8 	[%rd2903+8], %rs421;
	st.u8 	[%rd2903+9], %rs421;
	st.u8 	[%rd2903+10], %rs421;
	st.u8 	[%rd2903+11], %rs421;
	st.u8 	[%rd2903+12], %rs421;
	st.u8 	[%rd2903+13], %rs421;
	st.u8 	[%rd2903+14], %rs421;
	st.u8 	[%rd2903+15], %rs421;
	add.s64 	%rd2903, %rd2903, 16;
	add.s32 	%r1278, %r1278, 16;
	setp.ne.s32 	%p1211, %r1278, %r142;
	@%p1211 bra 	$L__BB0_340;
$L__BB0_341:
	setp.eq.s32 	%p1212, %r141, 0;
	mov.b32 	%r1279, 0;
	@%p1212 bra 	$L__BB0_351;
	and.b32  	%r145, %r4, 7;
	setp.lt.u32 	%p1213, %r141, 8;
	mov.u64 	%rd2215, %rd2903;
	@%p1213 bra 	$L__BB0_344;
	st.u8 	[%rd2903], %rs421;
	st.u8 	[%rd2903+1], %rs421;
	st.u8 	[%rd2903+2], %rs421;
	st.u8 	[%rd2903+3], %rs421;
	st.u8 	[%rd2903+4], %rs421;
	st.u8 	[%rd2903+5], %rs421;
	st.u8 	[%rd2903+6], %rs421;
	st.u8 	[%rd2903+7], %rs421;
	add.s64 	%rd2215, %rd2903, 8;
	mov.u64 	%rd2903, %rd2215;
$L__BB0_344:
	setp.eq.s32 	%p1214, %r145, 0;
	@%p1214 bra 	$L__BB0_351;
	and.b32  	%r146, %r4, 3;
	setp.lt.u32 	%p1215, %r145, 4;
	@%p1215 bra 	$L__BB0_347;
	st.u8 	[%rd2215], %rs421;
	st.u8 	[%rd2215+1], %rs421;
	st.u8 	[%rd2215+2], %rs421;
	st.u8 	[%rd2215+3], %rs421;
	add.s64 	%rd2215, %rd2215, 4;
	mov.u64 	%rd2903, %rd2215;
$L__BB0_347:
	setp.eq.s32 	%p1216, %r146, 0;
	@%p1216 bra 	$L__BB0_351;
	st.u8 	[%rd2215], %rs421;
	add.s64 	%rd309, %rd2215, 1;
	setp.eq.s32 	%p1217, %r146, 1;
	mov.u64 	%rd2903, %rd309;
	@%p1217 bra 	$L__BB0_351;
	st.u8 	[%rd2215+1], %rs421;
	add.s64 	%rd310, %rd2215, 2;
	setp.eq.s32 	%p1218, %r146, 2;
	mov.u64 	%rd2903, %rd310;
	@%p1218 bra 	$L__BB0_351;
	st.u8 	[%rd2215+2], %rs421;
	add.s64 	%rd311, %rd2215, 3;
	mov.u64 	%rd2903, %rd311;
$L__BB0_351:
	ld.local.u8 	%rs422, [%rd2218];
	setp.eq.s16 	%p1219, %rs422, 0;
	@%p1219 bra 	$L__BB0_352;
	bra.uni 	$L__BB0_1548;
$L__BB0_352:
	setp.lt.s32 	%p1221, %r1279, 1;
	@%p1221 bra 	$L__BB0_366;
	and.b32  	%r148, %r1279, 15;
	setp.lt.u32 	%p1222, %r1279, 16;
	@%p1222 bra 	$L__BB0_356;
	and.b32  	%r149, %r1279, 2147483632;
	mov.b32 	%r1280, 0;
$L__BB0_355:
	.pragma "nounroll";
	st.u8 	[%rd2903], %rs421;
	st.u8 	[%rd2903+1], %rs421;
	st.u8 	[%rd2903+2], %rs421;
	st.u8 	[%rd2903+3], %rs421;
	st.u8 	[%rd2903+4], %rs421;
	st.u8 	[%rd2903+5], %rs421;
	st.u8 	[%rd2903+6], %rs421;
	st.u8 	[%rd2903+7], %rs421;
	st.u8 	[%rd2903+8], %rs421;
	st.u8 	[%rd2903+9], %rs421;
	st.u8 	[%rd2903+10], %rs421;
	st.u8 	[%rd2903+11], %rs421;
	st.u8 	[%rd2903+12], %rs421;
	st.u8 	[%rd2903+13], %rs421;
	st.u8 	[%rd2903+14], %rs421;
	st.u8 	[%rd2903+15], %rs421;
	add.s64 	%rd2903, %rd2903, 16;
	add.s32 	%r1280, %r1280, 16;
	setp.eq.s32 	%p1223, %r1280, %r149;
	@%p1223 bra 	$L__BB0_356;
	bra.uni 	$L__BB0_355;
$L__BB0_356:
	setp.eq.s32 	%p1224, %r148, 0;
	@%p1224 bra 	$L__BB0_366;
	and.b32  	%r154, %r1279, 7;
	setp.lt.u32 	%p1225, %r148, 8;
	mov.u64 	%rd2231, %rd2903;
	@%p1225 bra 	$L__BB0_359;
	st.u8 	[%rd2903], %rs421;
	st.u8 	[%rd2903+1], %rs421;
	st.u8 	[%rd2903+2], %rs421;
	st.u8 	[%rd2903+3], %rs421;
	st.u8 	[%rd2903+4], %rs421;
	st.u8 	[%rd2903+5], %rs421;
	st.u8 	[%rd2903+6], %rs421;
	st.u8 	[%rd2903+7], %rs421;
	add.s64 	%rd2231, %rd2903, 8;
	mov.u64 	%rd2903, %rd2231;
$L__BB0_359:
	setp.eq.s32 	%p1226, %r154, 0;
	@%p1226 bra 	$L__BB0_366;
	and.b32  	%r155, %r1279, 3;
	setp.lt.u32 	%p1227, %r154, 4;
	@%p1227 bra 	$L__BB0_362;
	st.u8 	[%rd2231], %rs421;
	st.u8 	[%rd2231+1], %rs421;
	st.u8 	[%rd2231+2], %rs421;
	st.u8 	[%rd2231+3], %rs421;
	add.s64 	%rd2231, %rd2231, 4;
	mov.u64 	%rd2903, %rd2231;
$L__BB0_362:
	setp.eq.s32 	%p1228, %r155, 0;
	@%p1228 bra 	$L__BB0_366;
	st.u8 	[%rd2231], %rs421;
	add.s64 	%rd339, %rd2231, 1;
	setp.eq.s32 	%p1229, %r155, 1;
	mov.u64 	%rd2903, %rd339;
	@%p1229 bra 	$L__BB0_366;
	st.u8 	[%rd2231+1], %rs421;
	add.s64 	%rd340, %rd2231, 2;
	setp.eq.s32 	%p1230, %r155, 2;
	mov.u64 	%rd2903, %rd340;
	@%p1230 bra 	$L__BB0_366;
	st.u8 	[%rd2231+2], %rs421;
	add.s64 	%rd341, %rd2231, 3;
	mov.u64 	%rd2903, %rd341;
$L__BB0_366:
	mov.b64 	%rd2902, {%r119, %r121};
	bra.uni 	$L__BB0_1538;
$L__BB0_367:
	ld.local.u8 	%rs424, [%rd21];
	setp.eq.s16 	%p1189, %rs424, 0;
	mov.u64 	%rd2243, %rd21;
	@%p1189 bra 	$L__BB0_368;
	bra.uni 	$L__BB0_1549;
$L__BB0_368:
	setp.lt.s32 	%p1191, %r1285, 1;
	@%p1191 bra 	$L__BB0_1538;
	and.b32  	%r168, %r1285, 15;
	setp.lt.u32 	%p1192, %r1285, 16;
	@%p1192 bra 	$L__BB0_372;
	and.b32  	%r169, %r1285, 2147483632;
	mov.b32 	%r1286, 0;
$L__BB0_371:
	.pragma "nounroll";
	st.u8 	[%rd2903], %rs423;
	st.u8 	[%rd2903+1], %rs423;
	st.u8 	[%rd2903+2], %rs423;
	st.u8 	[%rd2903+3], %rs423;
	st.u8 	[%rd2903+4], %rs423;
	st.u8 	[%rd2903+5], %rs423;
	st.u8 	[%rd2903+6], %rs423;
	st.u8 	[%rd2903+7], %rs423;
	st.u8 	[%rd2903+8], %rs423;
	st.u8 	[%rd2903+9], %rs423;
	st.u8 	[%rd2903+10], %rs423;
	st.u8 	[%rd2903+11], %rs423;
	st.u8 	[%rd2903+12], %rs423;
	st.u8 	[%rd2903+13], %rs423;
	st.u8 	[%rd2903+14], %rs423;
	st.u8 	[%rd2903+15], %rs423;
	add.s64 	%rd2903, %rd2903, 16;
	add.s32 	%r1286, %r1286, 16;
	setp.ne.s32 	%p1193, %r1286, %r169;
	@%p1193 bra 	$L__BB0_371;
$L__BB0_372:
	setp.eq.s32 	%p1194, %r168, 0;
	@%p1194 bra 	$L__BB0_1538;
	and.b32  	%r172, %r1285, 7;
	setp.lt.u32 	%p1195, %r168, 8;
	mov.u64 	%rd2250, %rd2903;
	@%p1195 bra 	$L__BB0_375;
	st.u8 	[%rd2903], %rs423;
	st.u8 	[%rd2903+1], %rs423;
	st.u8 	[%rd2903+2], %rs423;
	st.u8 	[%rd2903+3], %rs423;
	st.u8 	[%rd2903+4], %rs423;
	st.u8 	[%rd2903+5], %rs423;
	st.u8 	[%rd2903+6], %rs423;
	st.u8 	[%rd2903+7], %rs423;
	add.s64 	%rd2250, %rd2903, 8;
	mov.u64 	%rd2903, %rd2250;
$L__BB0_375:
	setp.eq.s32 	%p1196, %r172, 0;
	@%p1196 bra 	$L__BB0_1538;
	and.b32  	%r173, %r1285, 3;
	setp.lt.u32 	%p1197, %r172, 4;
	@%p1197 bra 	$L__BB0_378;
	st.u8 	[%rd2250], %rs423;
	st.u8 	[%rd2250+1], %rs423;
	st.u8 	[%rd2250+2], %rs423;
	st.u8 	[%rd2250+3], %rs423;
	add.s64 	%rd2250, %rd2250, 4;
	mov.u64 	%rd2903, %rd2250;
$L__BB0_378:
	setp.eq.s32 	%p1198, %r173, 0;
	@%p1198 bra 	$L__BB0_1538;
	st.u8 	[%rd2250], %rs423;
	add.s64 	%rd376, %rd2250, 1;
	setp.eq.s32 	%p1199, %r173, 1;
	mov.u64 	%rd2903, %rd376;
	@%p1199 bra 	$L__BB0_1538;
	st.u8 	[%rd2250+1], %rs423;
	add.s64 	%rd377, %rd2250, 2;
	setp.eq.s32 	%p1200, %r173, 2;
	mov.u64 	%rd2903, %rd377;
	@%p1200 bra 	$L__BB0_1538;
	st.u8 	[%rd2250+2], %rs423;
	add.s64 	%rd378, %rd2250, 3;
	mov.u64 	%rd2903, %rd378;
	bra.uni 	$L__BB0_1538;
$L__BB0_382:
	ld.u8 	%rs426, [%rd2261];
	setp.eq.s16 	%p154, %rs426, 0;
	@%p154 bra 	$L__BB0_383;
	bra.uni 	$L__BB0_1550;
$L__BB0_383:
	setp.lt.s32 	%p156, %r1291, 1;
	@%p156 bra 	$L__BB0_1538;
	and.b32  	%r186, %r1291, 15;
	setp.lt.u32 	%p157, %r1291, 16;
	@%p157 bra 	$L__BB0_387;
	and.b32  	%r187, %r1291, 2147483632;
	mov.b32 	%r1292, 0;
$L__BB0_386:
	.pragma "nounroll";
	st.u8 	[%rd2903], %rs425;
	st.u8 	[%rd2903+1], %rs425;
	st.u8 	[%rd2903+2], %rs425;
	st.u8 	[%rd2903+3], %rs425;
	st.u8 	[%rd2903+4], %rs425;
	st.u8 	[%rd2903+5], %rs425;
	st.u8 	[%rd2903+6], %rs425;
	st.u8 	[%rd2903+7], %rs425;
	st.u8 	[%rd2903+8], %rs425;
	st.u8 	[%rd2903+9], %rs425;
	st.u8 	[%rd2903+10], %rs425;
	st.u8 	[%rd2903+11], %rs425;
	st.u8 	[%rd2903+12], %rs425;
	st.u8 	[%rd2903+13], %rs425;
	st.u8 	[%rd2903+14], %rs425;
	st.u8 	[%rd2903+15], %rs425;
	add.s64 	%rd2903, %rd2903, 16;
	add.s32 	%r1292, %r1292, 16;
	setp.ne.s32 	%p158, %r1292, %r187;
	@%p158 bra 	$L__BB0_386;
$L__BB0_387:
	setp.eq.s32 	%p159, %r186, 0;
	@%p159 bra 	$L__BB0_1538;
	and.b32  	%r190, %r1291, 7;
	setp.lt.u32 	%p160, %r186, 8;
	mov.u64 	%rd2268, %rd2903;
	@%p160 bra 	$L__BB0_390;
	st.u8 	[%rd2903], %rs425;
	st.u8 	[%rd2903+1], %rs425;
	st.u8 	[%rd2903+2], %rs425;
	st.u8 	[%rd2903+3], %rs425;
	st.u8 	[%rd2903+4], %rs425;
	st.u8 	[%rd2903+5], %rs425;
	st.u8 	[%rd2903+6], %rs425;
	st.u8 	[%rd2903+7], %rs425;
	add.s64 	%rd2268, %rd2903, 8;
	mov.u64 	%rd2903, %rd2268;
$L__BB0_390:
	setp.eq.s32 	%p161, %r190, 0;
	@%p161 bra 	$L__BB0_1538;
	and.b32  	%r191, %r1291, 3;
	setp.lt.u32 	%p162, %r190, 4;
	@%p162 bra 	$L__BB0_393;
	st.u8 	[%rd2268], %rs425;
	st.u8 	[%rd2268+1], %rs425;
	st.u8 	[%rd2268+2], %rs425;
	st.u8 	[%rd2268+3], %rs425;
	add.s64 	%rd2268, %rd2268, 4;
	mov.u64 	%rd2903, %rd2268;
$L__BB0_393:
	setp.eq.s32 	%p163, %r191, 0;
	@%p163 bra 	$L__BB0_1538;
	st.u8 	[%rd2268], %rs425;
	add.s64 	%rd417, %rd2268, 1;
	setp.eq.s32 	%p164, %r191, 1;
	mov.u64 	%rd2903, %rd417;
	@%p164 bra 	$L__BB0_1538;
	st.u8 	[%rd2268+1], %rs425;
	add.s64 	%rd419, %rd2268, 2;
	setp.eq.s32 	%p165, %r191, 2;
	mov.u64 	%rd2903, %rd419;
	@%p165 bra 	$L__BB0_1538;
	st.u8 	[%rd2268+2], %rs425;
	add.s64 	%rd421, %rd2268, 3;
	mov.u64 	%rd2903, %rd421;
	bra.uni 	$L__BB0_1538;
$L__BB0_397:
	add.s64 	%rd422, %rd2904, 1;
	ld.global.nc.u8 	%rs213, [%rd2904+1];
	cvt.u16.u8 	%rs212, %rs213;
	setp.gt.s16 	%p166, %rs212, 107;
	@%p166 bra 	$L__BB0_419;
	setp.eq.s16 	%p170, %rs212, 88;
	@%p170 bra 	$L__BB0_618;
	setp.eq.s16 	%p171, %rs212, 100;
	mov.u64 	%rd2904, %rd422;
	@%p171 bra 	$L__BB0_400;
	bra.uni 	$L__BB0_1538;
$L__BB0_400:
	mov.u64 	%rd1832, %rd2906;
	add.s64 	%rd1833, %rd1832, 7;
	and.b64  	%rd1834, %rd1833, -8;
	add.s64 	%rd1835, %rd1834, 8;
	mov.u64 	%rd2906, %rd1835;
	ld.local.u64 	%rd2902, [%rd1834];
	setp.ne.s64 	%p521, %rd2902, 0;
	@%p521 bra 	$L__BB0_456;
	mov.b16 	%rs282, 0;
	mov.b16 	%rs283, 48;
	st.local.v2.u8 	[%rd16], {%rs283, %rs282};
	setp.lt.s32 	%p555, %r4, 1;
	mov.b16 	%rs427, 32;
	@%p555 bra 	$L__BB0_405;
	mov.b32 	%r1293, 0;
	mov.u64 	%rd2269, %rd16;
$L__BB0_403:
	add.s32 	%r1293, %r1293, 1;
	add.s64 	%rd425, %rd2269, 1;
	ld.local.u8 	%rs284, [%rd2269+1];
	setp.ne.s16 	%p556, %rs284, 0;
	mov.u64 	%rd2269, %rd425;
	@%p556 bra 	$L__BB0_403;
	setp.gt.s32 	%p557, %r4, %r1293;
	sub.s32 	%r958, %r4, %r1293;
	selp.b32 	%r4, %r958, 0, %p557;
	mov.u16 	%rs427, %rs3;
$L__BB0_405:
	setp.eq.s16 	%p558, %rs181, 45;
	setp.lt.s32 	%p559, %r4, 1;
	or.pred  	%p560, %p558, %p559;
	mov.u32 	%r1296, %r4;
	@%p560 bra 	$L__BB0_441;
	and.b32  	%r196, %r4, 15;
	setp.lt.u32 	%p561, %r4, 16;
	@%p561 bra 	$L__BB0_409;
	and.b32  	%r197, %r4, 2147483632;
	mov.b32 	%r1295, 0;
$L__BB0_408:
	.pragma "nounroll";
	st.u8 	[%rd2903], %rs427;
	st.u8 	[%rd2903+1], %rs427;
	st.u8 	[%rd2903+2], %rs427;
	st.u8 	[%rd2903+3], %rs427;
	st.u8 	[%rd2903+4], %rs427;
	st.u8 	[%rd2903+5], %rs427;
	st.u8 	[%rd2903+6], %rs427;
	st.u8 	[%rd2903+7], %rs427;
	st.u8 	[%rd2903+8], %rs427;
	st.u8 	[%rd2903+9], %rs427;
	st.u8 	[%rd2903+10], %rs427;
	st.u8 	[%rd2903+11], %rs427;
	st.u8 	[%rd2903+12], %rs427;
	st.u8 	[%rd2903+13], %rs427;
	st.u8 	[%rd2903+14], %rs427;
	st.u8 	[%rd2903+15], %rs427;
	add.s64 	%rd2903, %rd2903, 16;
	add.s32 	%r1295, %r1295, 16;
	setp.ne.s32 	%p562, %r1295, %r197;
	@%p562 bra 	$L__BB0_408;
$L__BB0_409:
	setp.eq.s32 	%p563, %r196, 0;
	mov.b32 	%r1296, 0;
	@%p563 bra 	$L__BB0_441;
	and.b32  	%r200, %r4, 7;
	setp.lt.u32 	%p564, %r196, 8;
	mov.u64 	%rd2276, %rd2903;
	@%p564 bra 	$L__BB0_412;
	st.u8 	[%rd2903], %rs427;
	st.u8 	[%rd2903+1], %rs427;
	st.u8 	[%rd2903+2], %rs427;
	st.u8 	[%rd2903+3], %rs427;
	st.u8 	[%rd2903+4], %rs427;
	st.u8 	[%rd2903+5], %rs427;
	st.u8 	[%rd2903+6], %rs427;
	st.u8 	[%rd2903+7], %rs427;
	add.s64 	%rd2276, %rd2903, 8;
	mov.u64 	%rd2903, %rd2276;
$L__BB0_412:
	setp.eq.s32 	%p565, %r200, 0;
	@%p565 bra 	$L__BB0_441;
	and.b32  	%r201, %r4, 3;
	setp.lt.u32 	%p566, %r200, 4;
	@%p566 bra 	$L__BB0_415;
	st.u8 	[%rd2276], %rs427;
	st.u8 	[%rd2276+1], %rs427;
	st.u8 	[%rd2276+2], %rs427;
	st.u8 	[%rd2276+3], %rs427;
	add.s64 	%rd2276, %rd2276, 4;
	mov.u64 	%rd2903, %rd2276;
$L__BB0_415:
	setp.eq.s32 	%p567, %r201, 0;
	@%p567 bra 	$L__BB0_441;
	st.u8 	[%rd2276], %rs427;
	add.s64 	%rd436, %rd2276, 1;
	setp.eq.s32 	%p568, %r201, 1;
	mov.u64 	%rd2903, %rd436;
	@%p568 bra 	$L__BB0_441;
	st.u8 	[%rd2276+1], %rs427;
	add.s64 	%rd437, %rd2276, 2;
	setp.eq.s32 	%p569, %r201, 2;
	mov.u64 	%rd2903, %rd437;
	@%p569 bra 	$L__BB0_441;
	st.u8 	[%rd2276+2], %rs427;
	add.s64 	%rd438, %rd2276, 3;
	mov.u64 	%rd2903, %rd438;
	bra.uni 	$L__BB0_441;
$L__BB0_419:
	setp.eq.s16 	%p167, %rs212, 108;
	@%p167 bra 	$L__BB0_688;
	setp.eq.s16 	%p168, %rs212, 117;
	@%p168 bra 	$L__BB0_497;
	setp.eq.s16 	%p169, %rs212, 120;
	mov.u64 	%rd2904, %rd422;
	@%p169 bra 	$L__BB0_422;
	bra.uni 	$L__BB0_1538;
$L__BB0_422:
	mov.u64 	%rd1727, %rd2906;
	add.s64 	%rd1728, %rd1727, 7;
	and.b64  	%rd1729, %rd1728, -8;
	add.s64 	%rd1730, %rd1729, 8;
	mov.u64 	%rd2906, %rd1730;
	ld.local.u64 	%rd2902, [%rd1729];
	setp.ne.s64 	%p172, %rd2902, 0;
	@%p172 bra 	$L__BB0_582;
	mov.b16 	%rs220, 0;
	mov.b16 	%rs221, 48;
	st.local.v2.u8 	[%rd14], {%rs221, %rs220};
	setp.lt.s32 	%p202, %r4, 1;
	mov.b16 	%rs435, 32;
	@%p202 bra 	$L__BB0_427;
	mov.b32 	%r1315, 0;
	mov.u64 	%rd2349, %rd14;
$L__BB0_425:
	add.s32 	%r1315, %r1315, 1;
	add.s64 	%rd580, %rd2349, 1;
	ld.local.u8 	%rs222, [%rd2349+1];
	setp.ne.s16 	%p203, %rs222, 0;
	mov.u64 	%rd2349, %rd580;
	@%p203 bra 	$L__BB0_425;
	setp.gt.s32 	%p204, %r4, %r1315;
	sub.s32 	%r828, %r4, %r1315;
	selp.b32 	%r4, %r828, 0, %p204;
	mov.u16 	%rs435, %rs3;
$L__BB0_427:
	setp.eq.s16 	%p205, %rs181, 45;
	setp.lt.s32 	%p206, %r4, 1;
	or.pred  	%p207, %p205, %p206;
	mov.u32 	%r1318, %r4;
	@%p207 bra 	$L__BB0_567;
	and.b32  	%r267, %r4, 15;
	setp.lt.u32 	%p208, %r4, 16;
	@%p208 bra 	$L__BB0_431;
	and.b32  	%r268, %r4, 2147483632;
	mov.b32 	%r1317, 0;
$L__BB0_430:
	.pragma "nounroll";
	st.u8 	[%rd2903], %rs435;
	st.u8 	[%rd2903+1], %rs435;
	st.u8 	[%rd2903+2], %rs435;
	st.u8 	[%rd2903+3], %rs435;
	st.u8 	[%rd2903+4], %rs435;
	st.u8 	[%rd2903+5], %rs435;
	st.u8 	[%rd2903+6], %rs435;
	st.u8 	[%rd2903+7], %rs435;
	st.u8 	[%rd2903+8], %rs435;
	st.u8 	[%rd2903+9], %rs435;
	st.u8 	[%rd2903+10], %rs435;
	st.u8 	[%rd2903+11], %rs435;
	st.u8 	[%rd2903+12], %rs435;
	st.u8 	[%rd2903+13], %rs435;
	st.u8 	[%rd2903+14], %rs435;
	st.u8 	[%rd2903+15], %rs435;
	add.s64 	%rd2903, %rd2903, 16;
	add.s32 	%r1317, %r1317, 16;
	setp.ne.s32 	%p209, %r1317, %r268;
	@%p209 bra 	$L__BB0_430;
$L__BB0_431:
	setp.eq.s32 	%p210, %r267, 0;
	mov.b32 	%r1318, 0;
	@%p210 bra 	$L__BB0_567;
	and.b32  	%r271, %r4, 7;
	setp.lt.u32 	%p211, %r267, 8;
	mov.u64 	%rd2356, %rd2903;
	@%p211 bra 	$L__BB0_434;
	st.u8 	[%rd2903], %rs435;
	st.u8 	[%rd2903+1], %rs435;
	st.u8 	[%rd2903+2], %rs435;
	st.u8 	[%rd2903+3], %rs435;
	st.u8 	[%rd2903+4], %rs435;
	st.u8 	[%rd2903+5], %rs435;
	st.u8 	[%rd2903+6], %rs435;
	st.u8 	[%rd2903+7], %rs435;
	add.s64 	%rd2356, %rd2903, 8;
	mov.u64 	%rd2903, %rd2356;
$L__BB0_434:
	setp.eq.s32 	%p212, %r271, 0;
	@%p212 bra 	$L__BB0_567;
	and.b32  	%r272, %r4, 3;
	setp.lt.u32 	%p213, %r271, 4;
	@%p213 bra 	$L__BB0_437;
	st.u8 	[%rd2356], %rs435;
	st.u8 	[%rd2356+1], %rs435;
	st.u8 	[%rd2356+2], %rs435;
	st.u8 	[%rd2356+3], %rs435;
	add.s64 	%rd2356, %rd2356, 4;
	mov.u64 	%rd2903, %rd2356;
$L__BB0_437:
	setp.eq.s32 	%p214, %r272, 0;
	@%p214 bra 	$L__BB0_567;
	st.u8 	[%rd2356], %rs435;
	add.s64 	%rd591, %rd2356, 1;
	setp.eq.s32 	%p215, %r272, 1;
	mov.u64 	%rd2903, %rd591;
	@%p215 bra 	$L__BB0_567;
	st.u8 	[%rd2356+1], %rs435;
	add.s64 	%rd592, %rd2356, 2;
	setp.eq.s32 	%p216, %r272, 2;
	mov.u64 	%rd2903, %rd592;
	@%p216 bra 	$L__BB0_567;
	st.u8 	[%rd2356+2], %rs435;
	add.s64 	%rd593, %rd2356, 3;
	mov.u64 	%rd2903, %rd593;
	bra.uni 	$L__BB0_567;
$L__BB0_441:
	ld.local.u8 	%rs428, [%rd16];
	setp.eq.s16 	%p570, %rs428, 0;
	mov.u64 	%rd2279, %rd16;
	@%p570 bra 	$L__BB0_442;
	bra.uni 	$L__BB0_1551;
$L__BB0_442:
	setp.lt.s32 	%p572, %r1296, 1;
	@%p572 bra 	$L__BB0_496;
	and.b32  	%r203, %r1296, 15;
	setp.lt.u32 	%p573, %r1296, 16;
	@%p573 bra 	$L__BB0_446;
	and.b32  	%r204, %r1296, 2147483632;
	mov.b32 	%r1297, 0;
$L__BB0_445:
	.pragma "nounroll";
	st.u8 	[%rd2903], %rs427;
	st.u8 	[%rd2903+1], %rs427;
	st.u8 	[%rd2903+2], %rs427;
	st.u8 	[%rd2903+3], %rs427;
	st.u8 	[%rd2903+4], %rs427;
	st.u8 	[%rd2903+5], %rs427;
	st.u8 	[%rd2903+6], %rs427;
	st.u8 	[%rd2903+7], %rs427;
	st.u8 	[%rd2903+8], %rs427;
	st.u8 	[%rd2903+9], %rs427;
	st.u8 	[%rd2903+10], %rs427;
	st.u8 	[%rd2903+11], %rs427;
	st.u8 	[%rd2903+12], %rs427;
	st.u8 	[%rd2903+13], %rs427;
	st.u8 	[%rd2903+14], %rs427;
	st.u8 	[%rd2903+15], %rs427;
	add.s64 	%rd2903, %rd2903, 16;
	add.s32 	%r1297, %r1297, 16;
	setp.eq.s32 	%p574, %r1297, %r204;
	@%p574 bra 	$L__BB0_446;
	bra.uni 	$L__BB0_445;
$L__BB0_446:
	setp.eq.s32 	%p575, %r203, 0;
	@%p575 bra 	$L__BB0_496;
	and.b32  	%r227, %r1296, 7;
	setp.lt.u32 	%p576, %r203, 8;
	mov.u64 	%rd2308, %rd2903;
	@%p576 bra 	$L__BB0_449;
	st.u8 	[%rd2903], %rs427;
	st.u8 	[%rd2903+1], %rs427;
	st.u8 	[%rd2903+2], %rs427;
	st.u8 	[%rd2903+3], %rs427;
	st.u8 	[%rd2903+4], %rs427;
	st.u8 	[%rd2903+5], %rs427;
	st.u8 	[%rd2903+6], %rs427;
	st.u8 	[%rd2903+7], %rs427;
	add.s64 	%rd2308, %rd2903, 8;
	mov.u64 	%rd2903, %rd2308;
$L__BB0_449:
	setp.eq.s32 	%p577, %r227, 0;
	@%p577 bra 	$L__BB0_496;
	and.b32  	%r228, %r1296, 3;
	setp.lt.u32 	%p578, %r227, 4;
	@%p578 bra 	$L__BB0_452;
	st.u8 	[%rd2308], %rs427;
	st.u8 	[%rd2308+1], %rs427;
	st.u8 	[%rd2308+2], %rs427;
	st.u8 	[%rd2308+3], %rs427;
	add.s64 	%rd2308, %rd2308, 4;
	mov.u64 	%rd2903, %rd2308;
$L__BB0_452:
	setp.eq.s32 	%p579, %r228, 0;
	@%p579 bra 	$L__BB0_496;
	st.u8 	[%rd2308], %rs427;
	add.s64 	%rd499, %rd2308, 1;
	setp.eq.s32 	%p580, %r228, 1;
	mov.u64 	%rd2903, %rd499;
	@%p580 bra 	$L__BB0_496;
	st.u8 	[%rd2308+1], %rs427;
	add.s64 	%rd500, %rd2308, 2;
	setp.eq.s32 	%p581, %r228, 2;
	mov.u64 	%rd2903, %rd500;
	@%p581 bra 	$L__BB0_496;
	st.u8 	[%rd2308+2], %rs427;
	add.s64 	%rd501, %rd2308, 3;
	mov.u64 	%rd2903, %rd501;
	bra.uni 	$L__BB0_496;
$L__BB0_456:
	abs.s64 	%rd2281, %rd2902;
	add.s64 	%rd2284, %rd16, 63;
	mov.b16 	%rs273, 0;
	st.local.u8 	[%rd16+63], %rs273;
$L__BB0_457:
	mov.u64 	%rd450, %rd2284;
	mul.hi.u64 	%rd1836, %rd2281, -3689348814741910323;
	shr.u64 	%rd452, %rd1836, 3;
	mul.lo.s64 	%rd1837, %rd452, 10;
	sub.s64 	%rd1838, %rd2281, %rd1837;
	cvt.u16.u64 	%rs274, %rd1838;
	add.s16 	%rs275, %rs274, 48;
	add.s64 	%rd2284, %rd450, -1;
	st.local.u8 	[%rd450+-1], %rs275;
	setp.gt.u64 	%p522, %rd2281, 9;
	mov.u64 	%rd2281, %rd452;
	@%p522 bra 	$L__BB0_457;
	setp.gt.s64 	%p523, %rd2902, -1;
	@%p523 bra 	$L__BB0_462;
	setp.eq.s32 	%p524, %r4, 0;
	not.pred 	%p525, %p1;
	or.pred  	%p526, %p525, %p524;
	@%p526 bra 	$L__BB0_461;
	mov.b16 	%rs277, 45;
	st.u8 	[%rd2903], %rs277;
	add.s64 	%rd453, %rd2903, 1;
	add.s32 	%r4, %r4, -1;
	mov.u64 	%rd2903, %rd453;
	bra.uni 	$L__BB0_462;
$L__BB0_461:
	add.s64 	%rd2284, %rd450, -2;
	mov.b16 	%rs276, 45;
	st.local.u8 	[%rd450+-2], %rs276;
$L__BB0_462:
	setp.lt.s32 	%p527, %r4, 1;
	mov.b16 	%rs429, 32;
	@%p527 bra 	$L__BB0_467;
	ld.local.u8 	%rs279, [%rd2284];
	setp.eq.s16 	%p528, %rs279, 0;
	mov.b32 	%r1300, 0;
	@%p528 bra 	$L__BB0_466;
	mov.b32 	%r1300, 0;
	mov.u64 	%rd2285, %rd2284;
$L__BB0_465:
	add.s32 	%r1300, %r1300, 1;
	add.s64 	%rd458, %rd2285, 1;
	ld.local.u8 	%rs280, [%rd2285+1];
	setp.ne.s16 	%p529, %rs280, 0;
	mov.u64 	%rd2285, %rd458;
	@%p529 bra 	$L__BB0_465;
$L__BB0_466:
	setp.gt.s32 	%p530, %r4, %r1300;
	sub.s32 	%r948, %r4, %r1300;
	selp.b32 	%r4, %r948, 0, %p530;
	mov.u16 	%rs429, %rs3;
$L__BB0_467:
	setp.eq.s16 	%p531, %rs181, 45;
	setp.lt.s32 	%p532, %r4, 1;
	or.pred  	%p533, %p531, %p532;
	mov.u32 	%r1303, %r4;
	@%p533 bra 	$L__BB0_481;
	and.b32  	%r214, %r4, 15;
	setp.lt.u32 	%p534, %r4, 16;
	@%p534 bra 	$L__BB0_471;
	and.b32  	%r215, %r4, 2147483632;
	mov.b32 	%r1302, 0;
$L__BB0_470:
	.pragma "nounroll";
	st.u8 	[%rd2903], %rs429;
	st.u8 	[%rd2903+1], %rs429;
	st.u8 	[%rd2903+2], %rs429;
	st.u8 	[%rd2903+3], %rs429;
	st.u8 	[%rd2903+4], %rs429;
	st.u8 	[%rd2903+5], %rs429;
	st.u8 	[%rd2903+6], %rs429;
	st.u8 	[%rd2903+7], %rs429;
	st.u8 	[%rd2903+8], %rs429;
	st.u8 	[%rd2903+9], %rs429;
	st.u8 	[%rd2903+10], %rs429;
	st.u8 	[%rd2903+11], %rs429;
	st.u8 	[%rd2903+12], %rs429;
	st.u8 	[%rd2903+13], %rs429;
	st.u8 	[%rd2903+14], %rs429;
	st.u8 	[%rd2903+15], %rs429;
	add.s64 	%rd2903, %rd2903, 16;
	add.s32 	%r1302, %r1302, 16;
	setp.ne.s32 	%p535, %r1302, %r215;
	@%p535 bra 	$L__BB0_470;
$L__BB0_471:
	setp.eq.s32 	%p536, %r214, 0;
	mov.b32 	%r1303, 0;
	@%p536 bra 	$L__BB0_481;
	and.b32  	%r218, %r4, 7;
	setp.lt.u32 	%p537, %r214, 8;
	mov.u64 	%rd2292, %rd2903;
	@%p537 bra 	$L__BB0_474;
	st.u8 	[%rd2903], %rs429;
	st.u8 	[%rd2903+1], %rs429;
	st.u8 	[%rd2903+2], %rs429;
	st.u8 	[%rd2903+3], %rs429;
	st.u8 	[%rd2903+4], %rs429;
	st.u8 	[%rd2903+5], %rs429;
	st.u8 	[%rd2903+6], %rs429;
	st.u8 	[%rd2903+7], %rs429;
	add.s64 	%rd2292, %rd2903, 8;
	mov.u64 	%rd2903, %rd2292;
$L__BB0_474:
	setp.eq.s32 	%p538, %r218, 0;
	@%p538 bra 	$L__BB0_481;
	and.b32  	%r219, %r4, 3;
	setp.lt.u32 	%p539, %r218, 4;
	@%p539 bra 	$L__BB0_477;
	st.u8 	[%rd2292], %rs429;
	st.u8 	[%rd2292+1], %rs429;
	st.u8 	[%rd2292+2], %rs429;
	st.u8 	[%rd2292+3], %rs429;
	add.s64 	%rd2292, %rd2292, 4;
	mov.u64 	%rd2903, %rd2292;
$L__BB0_477:
	setp.eq.s32 	%p540, %r219, 0;
	@%p540 bra 	$L__BB0_481;
	st.u8 	[%rd2292], %rs429;
	add.s64 	%rd469, %rd2292, 1;
	setp.eq.s32 	%p541, %r219, 1;
	mov.u64 	%rd2903, %rd469;
	@%p541 bra 	$L__BB0_481;
	st.u8 	[%rd2292+1], %rs429;
	add.s64 	%rd470, %rd2292, 2;
	setp.eq.s32 	%p542, %r219, 2;
	mov.u64 	%rd2903, %rd470;
	@%p542 bra 	$L__BB0_481;
	st.u8 	[%rd2292+2], %rs429;
	add.s64 	%rd471, %rd2292, 3;
	mov.u64 	%rd2903, %rd471;
$L__BB0_481:
	ld.local.u8 	%rs430, [%rd2284];
	setp.eq.s16 	%p543, %rs430, 0;
	@%p543 bra 	$L__BB0_482;
	bra.uni 	$L__BB0_1552;
$L__BB0_482:
	setp.lt.s32 	%p545, %r1303, 1;
	@%p545 bra 	$L__BB0_496;
	and.b32  	%r221, %r1303, 15;
	setp.lt.u32 	%p546, %r1303, 16;
	@%p546 bra 	$L__BB0_486;
	and.b32  	%r222, %r1303, 2147483632;
	mov.b32 	%r1304, 0;
$L__BB0_485:
	.pragma "nounroll";
	st.u8 	[%rd2903], %rs429;
	st.u8 	[%rd2903+1], %rs429;
	st.u8 	[%rd2903+2], %rs429;
	st.u8 	[%rd2903+3], %rs429;
	st.u8 	[%rd2903+4], %rs429;
	st.u8 	[%rd2903+5], %rs429;
	st.u8 	[%rd2903+6], %rs429;
	st.u8 	[%rd2903+7], %rs429;
	st.u8 	[%rd2903+8], %rs429;
	st.u8 	[%rd2903+9], %rs429;
	st.u8 	[%rd2903+10], %rs429;
	st.u8 	[%rd2903+11], %rs429;
	st.u8 	[%rd2903+12], %rs429;
	st.u8 	[%rd2903+13], %rs429;
	st.u8 	[%rd2903+14], %rs429;
	st.u8 	[%rd2903+15], %rs429;
	add.s64 	%rd2903, %rd2903, 16;
	add.s32 	%r1304, %r1304, 16;
	setp.ne.s32 	%p547, %r1304, %r222;
	@%p547 bra 	$L__BB0_485;
$L__BB0_486:
	setp.eq.s32 	%p548, %r221, 0;
	@%p548 bra 	$L__BB0_496;
	and.b32  	%r225, %r1303, 7;
	setp.lt.u32 	%p549, %r221, 8;
	mov.u64 	%rd2302, %rd2903;
	@%p549 bra 	$L__BB0_489;
	st.u8 	[%rd2903], %rs429;
	st.u8 	[%rd2903+1], %rs429;
	st.u8 	[%rd2903+2], %rs429;
	st.u8 	[%rd2903+3], %rs429;
	st.u8 	[%rd2903+4], %rs429;
	st.u8 	[%rd2903+5], %rs429;
	st.u8 	[%rd2903+6], %rs429;
	st.u8 	[%rd2903+7], %rs429;
	add.s64 	%rd2302, %rd2903, 8;
	mov.u64 	%rd2903, %rd2302;
$L__BB0_489:
	setp.eq.s32 	%p550, %r225, 0;
	@%p550 bra 	$L__BB0_496;
	and.b32  	%r226, %r1303, 3;
	setp.lt.u32 	%p551, %r225, 4;
	@%p551 bra 	$L__BB0_492;
	st.u8 	[%rd2302], %rs429;
	st.u8 	[%rd2302+1], %rs429;
	st.u8 	[%rd2302+2], %rs429;
	st.u8 	[%rd2302+3], %rs429;
	add.s64 	%rd2302, %rd2302, 4;
	mov.u64 	%rd2903, %rd2302;
$L__BB0_492:
	setp.eq.s32 	%p552, %r226, 0;
	@%p552 bra 	$L__BB0_496;
	st.u8 	[%rd2302], %rs429;
	add.s64 	%rd488, %rd2302, 1;
	setp.eq.s32 	%p553, %r226, 1;
	mov.u64 	%rd2903, %rd488;
	@%p553 bra 	$L__BB0_496;
	st.u8 	[%rd2302+1], %rs429;
	add.s64 	%rd489, %rd2302, 2;
	setp.eq.s32 	%p554, %r226, 2;
	mov.u64 	%rd2903, %rd489;
	@%p554 bra 	$L__BB0_496;
	st.u8 	[%rd2302+2], %rs429;
	add.s64 	%rd490, %rd2302, 3;
	mov.u64 	%rd2903, %rd490;
$L__BB0_496:
	mov.u64 	%rd2904, %rd422;
	bra.uni 	$L__BB0_1538;
$L__BB0_497:
	mov.u64 	%rd1743, %rd2906;
	add.s64 	%rd1744, %rd1743, 7;
	and.b64  	%rd1745, %rd1744, -8;
	add.s64 	%rd1746, %rd1745, 8;
	mov.u64 	%rd2906, %rd1746;
	ld.local.u64 	%rd2902, [%rd1745];
	setp.ne.s64 	%p229, %rd2902, 0;
	@%p229 bra 	$L__BB0_531;
	mov.b16 	%rs229, 0;
	mov.b16 	%rs230, 48;
	st.local.v2.u8 	[%rd15], {%rs230, %rs229};
	setp.lt.s32 	%p258, %r4, 1;
	mov.b16 	%rs431, 32;
	@%p258 bra 	$L__BB0_502;
	mov.b32 	%r1305, 0;
	mov.u64 	%rd2310, %rd15;
$L__BB0_500:
	add.s32 	%r1305, %r1305, 1;
	add.s64 	%rd505, %rd2310, 1;
	ld.local.u8 	%rs231, [%rd2310+1];
	setp.ne.s16 	%p259, %rs231, 0;
	mov.u64 	%rd2310, %rd505;
	@%p259 bra 	$L__BB0_500;
	setp.gt.s32 	%p260, %r4, %r1305;
	sub.s32 	%r848, %r4, %r1305;
	selp.b32 	%r4, %r848, 0, %p260;
	mov.u16 	%rs431, %rs3;
$L__BB0_502:
	setp.eq.s16 	%p261, %rs181, 45;
	setp.lt.s32 	%p262, %r4, 1;
	or.pred  	%p263, %p261, %p262;
	mov.u32 	%r1308, %r4;
	@%p263 bra 	$L__BB0_516;
	and.b32  	%r233, %r4, 15;
	setp.lt.u32 	%p264, %r4, 16;
	@%p264 bra 	$L__BB0_506;
	and.b32  	%r234, %r4, 2147483632;
	mov.b32 	%r1307, 0;
$L__BB0_505:
	.pragma "nounroll";
	st.u8 	[%rd2903], %rs431;
	st.u8 	[%rd2903+1], %rs431;
	st.u8 	[%rd2903+2], %rs431;
	st.u8 	[%rd2903+3], %rs431;
	st.u8 	[%rd2903+4], %rs431;
	st.u8 	[%rd2903+5], %rs431;
	st.u8 	[%rd2903+6], %rs431;
	st.u8 	[%rd2903+7], %rs431;
	st.u8 	[%rd2903+8], %rs431;
	st.u8 	[%rd2903+9], %rs431;
	st.u8 	[%rd2903+10], %rs431;
	st.u8 	[%rd2903+11], %rs431;
	st.u8 	[%rd2903+12], %rs431;
	st.u8 	[%rd2903+13], %rs431;
	st.u8 	[%rd2903+14], %rs431;
	st.u8 	[%rd2903+15], %rs431;
	add.s64 	%rd2903, %rd2903, 16;
	add.s32 	%r1307, %r1307, 16;
	setp.ne.s32 	%p265, %r1307, %r234;
	@%p265 bra 	$L__BB0_505;
$L__BB0_506:
	setp.eq.s32 	%p266, %r233, 0;
	mov.b32 	%r1308, 0;
	@%p266 bra 	$L__BB0_516;
	and.b32  	%r237, %r4, 7;
	setp.lt.u32 	%p267, %r233, 8;
	mov.u64 	%rd2317, %rd2903;
	@%p267 bra 	$L__BB0_509;
	st.u8 	[%rd2903], %rs431;
	st.u8 	[%rd2903+1], %rs431;
	st.u8 	[%rd2903+2], %rs431;
	st.u8 	[%rd2903+3], %rs431;
	st.u8 	[%rd2903+4], %rs431;
	st.u8 	[%rd2903+5], %rs431;
	st.u8 	[%rd2903+6], %rs431;
	st.u8 	[%rd2903+7], %rs431;
	add.s64 	%rd2317, %rd2903, 8;
	mov.u64 	%rd2903, %rd2317;
$L__BB0_509:
	setp.eq.s32 	%p268, %r237, 0;
	@%p268 bra 	$L__BB0_516;
	and.b32  	%r238, %r4, 3;
	setp.lt.u32 	%p269, %r237, 4;
	@%p269 bra 	$L__BB0_512;
	st.u8 	[%rd2317], %rs431;
	st.u8 	[%rd2317+1], %rs431;
	st.u8 	[%rd2317+2], %rs431;
	st.u8 	[%rd2317+3], %rs431;
	add.s64 	%rd2317, %rd2317, 4;
	mov.u64 	%rd2903, %rd2317;
$L__BB0_512:
	setp.eq.s32 	%p270, %r238, 0;
	@%p270 bra 	$L__BB0_516;
	st.u8 	[%rd2317], %rs431;
	add.s64 	%rd516, %rd2317, 1;
	setp.eq.s32 	%p271, %r238, 1;
	mov.u64 	%rd2903, %rd516;
	@%p271 bra 	$L__BB0_516;
	st.u8 	[%rd2317+1], %rs431;
	add.s64 	%rd517, %rd2317, 2;
	setp.eq.s32 	%p272, %r238, 2;
	mov.u64 	%rd2903, %rd517;
	@%p272 bra 	$L__BB0_516;
	st.u8 	[%rd2317+2], %rs431;
	add.s64 	%rd518, %rd2317, 3;
	mov.u64 	%rd2903, %rd518;
$L__BB0_516:
	ld.local.u8 	%rs432, [%rd15];
	setp.eq.s16 	%p273, %rs432, 0;
	mov.u64 	%rd2320, %rd15;
	@%p273 bra 	$L__BB0_517;
	bra.uni 	$L__BB0_1553;
$L__BB0_517:
	setp.lt.s32 	%p275, %r1308, 1;
	@%p275 bra 	$L__BB0_566;
	and.b32  	%r240, %r1308, 15;
	setp.lt.u32 	%p276, %r1308, 16;
	@%p276 bra 	$L__BB0_521;
	and.b32  	%r241, %r1308, 2147483632;
	mov.b32 	%r1309, 0;
$L__BB0_520:
	.pragma "nounroll";
	st.u8 	[%rd2903], %rs431;
	st.u8 	[%rd2903+1], %rs431;
	st.u8 	[%rd2903+2], %rs431;
	st.u8 	[%rd2903+3], %rs431;
	st.u8 	[%rd2903+4], %rs431;
	st.u8 	[%rd2903+5], %rs431;
	st.u8 	[%rd2903+6], %rs431;
	st.u8 	[%rd2903+7], %rs431;
	st.u8 	[%rd2903+8], %rs431;
	st.u8 	[%rd2903+9], %rs431;
	st.u8 	[%rd2903+10], %rs431;
	st.u8 	[%rd2903+11], %rs431;
	st.u8 	[%rd2903+12], %rs431;
	st.u8 	[%rd2903+13], %rs431;
	st.u8 	[%rd2903+14], %rs431;
	st.u8 	[%rd2903+15], %rs431;
	add.s64 	%rd2903, %rd2903, 16;
	add.s32 	%r1309, %r1309, 16;
	setp.eq.s32 	%p277, %r1309, %r241;
	@%p277 bra 	$L__BB0_521;
	bra.uni 	$L__BB0_520;
$L__BB0_521:
	setp.eq.s32 	%p278, %r240, 0;
	@%p278 bra 	$L__BB0_566;
	and.b32  	%r259, %r1308, 7;
	setp.lt.u32 	%p279, %r240, 8;
	mov.u64 	%rd2341, %rd2903;
	@%p279 bra 	$L__BB0_524;
	st.u8 	[%rd2903], %rs431;
	st.u8 	[%rd2903+1], %rs431;
	st.u8 	[%rd2903+2], %rs431;
	st.u8 	[%rd2903+3], %rs431;
	st.u8 	[%rd2903+4], %rs431;
	st.u8 	[%rd2903+5], %rs431;
	st.u8 	[%rd2903+6], %rs431;
	st.u8 	[%rd2903+7], %rs431;
	add.s64 	%rd2341, %rd2903, 8;
	mov.u64 	%rd2903, %rd2341;
$L__BB0_524:
	setp.eq.s32 	%p280, %r259, 0;
	@%p280 bra 	$L__BB0_566;
	and.b32  	%r260, %r1308, 3;
	setp.lt.u32 	%p281, %r259, 4;
	@%p281 bra 	$L__BB0_527;
	st.u8 	[%rd2341], %rs431;
	st.u8 	[%rd2341+1], %rs431;
	st.u8 	[%rd2341+2], %rs431;
	st.u8 	[%rd2341+3], %rs431;
	add.s64 	%rd2341, %rd2341, 4;
	mov.u64 	%rd2903, %rd2341;
$L__BB0_527:
	setp.eq.s32 	%p282, %r260, 0;
	@%p282 bra 	$L__BB0_566;
	st.u8 	[%rd2341], %rs431;
	add.s64 	%rd563, %rd2341, 1;
	setp.eq.s32 	%p283, %r260, 1;
	mov.u64 	%rd2903, %rd563;
	@%p283 bra 	$L__BB0_566;
	st.u8 	[%rd2341+1], %rs431;
	add.s64 	%rd564, %rd2341, 2;
	setp.eq.s32 	%p284, %r260, 2;
	mov.u64 	%rd2903, %rd564;
	@%p284 bra 	$L__BB0_566;
	st.u8 	[%rd2341+2], %rs431;
	add.s64 	%rd565, %rd2341, 3;
	mov.u64 	%rd2903, %rd565;
	bra.uni 	$L__BB0_566;
$L__BB0_531:
	add.s64 	%rd2323, %rd15, 63;
	mov.b16 	%rs223, 0;
	st.local.u8 	[%rd15+63], %rs223;
	mov.u64 	%rd2322, %rd2902;
$L__BB0_532:
	mul.hi.u64 	%rd1747, %rd2322, -3689348814741910323;
	shr.u64 	%rd531, %rd1747, 3;
	mul.lo.s64 	%rd1748, %rd531, 10;
	sub.s64 	%rd1749, %rd2322, %rd1748;
	cvt.u16.u64 	%rs224, %rd1749;
	add.s16 	%rs225, %rs224, 48;
	add.s64 	%rd2334, %rd2323, -1;
	st.local.u8 	[%rd2323+-1], %rs225;
	setp.gt.u64 	%p230, %rd2322, 9;
	mov.u64 	%rd2322, %rd531;
	mov.u64 	%rd2323, %rd2334;
	@%p230 bra 	$L__BB0_532;
	setp.lt.s32 	%p231, %r4, 1;
	mov.b16 	%rs433, 32;
	@%p231 bra 	$L__BB0_537;
	mov.b32 	%r1310, 0;
	mov.u64 	%rd2324, %rd2334;
$L__BB0_535:
	add.s32 	%r1310, %r1310, 1;
	add.s64 	%rd533, %rd2324, 1;
	ld.local.u8 	%rs227, [%rd2324+1];
	setp.ne.s16 	%p232, %rs227, 0;
	mov.u64 	%rd2324, %rd533;
	@%p232 bra 	$L__BB0_535;
	setp.gt.s32 	%p233, %r4, %r1310;
	sub.s32 	%r838, %r4, %r1310;
	selp.b32 	%r4, %r838, 0, %p233;
	mov.u16 	%rs433, %rs3;
$L__BB0_537:
	setp.eq.s16 	%p234, %rs181, 45;
	setp.lt.s32 	%p235, %r4, 1;
	or.pred  	%p236, %p234, %p235;
	mov.u32 	%r1313, %r4;
	@%p236 bra 	$L__BB0_551;
	and.b32  	%r248, %r4, 15;
	setp.lt.u32 	%p237, %r4, 16;
	@%p237 bra 	$L__BB0_541;
	and.b32  	%r249, %r4, 2147483632;
	mov.b32 	%r1312, 0;
$L__BB0_540:
	.pragma "nounroll";
	st.u8 	[%rd2903], %rs433;
	st.u8 	[%rd2903+1], %rs433;
	st.u8 	[%rd2903+2], %rs433;
	st.u8 	[%rd2903+3], %rs433;
	st.u8 	[%rd2903+4], %rs433;
	st.u8 	[%rd2903+5], %rs433;
	st.u8 	[%rd2903+6], %rs433;
	st.u8 	[%rd2903+7], %rs433;
	st.u8 	[%rd2903+8], %rs433;
	st.u8 	[%rd2903+9], %rs433;
	st.u8 	[%rd2903+10], %rs433;
	st.u8 	[%rd2903+11], %rs433;
	st.u8 	[%rd2903+12], %rs433;
	st.u8 	[%rd2903+13], %rs433;
	st.u8 	[%rd2903+14], %rs433;
	st.u8 	[%rd2903+15], %rs433;
	add.s64 	%rd2903, %rd2903, 16;
	add.s32 	%r1312, %r1312, 16;
	setp.ne.s32 	%p238, %r1312, %r249;
	@%p238 bra 	$L__BB0_540;
$L__BB0_541:
	setp.eq.s32 	%p239, %r248, 0;
	mov.b32 	%r1313, 0;
	@%p239 bra 	$L__BB0_551;
	and.b32  	%r252, %r4, 7;
	setp.lt.u32 	%p240, %r248, 8;
	mov.u64 	%rd2331, %rd2903;
	@%p240 bra 	$L__BB0_544;
	st.u8 	[%rd2903], %rs433;
	st.u8 	[%rd2903+1], %rs433;
	st.u8 	[%rd2903+2], %rs433;
	st.u8 	[%rd2903+3], %rs433;
	st.u8 	[%rd2903+4], %rs433;
	st.u8 	[%rd2903+5], %rs433;
	st.u8 	[%rd2903+6], %rs433;
	st.u8 	[%rd2903+7], %rs433;
	add.s64 	%rd2331, %rd2903, 8;
	mov.u64 	%rd2903, %rd2331;
$L__BB0_544:
	setp.eq.s32 	%p241, %r252, 0;
	@%p241 bra 	$L__BB0_551;
	and.b32  	%r253, %r4, 3;
	setp.lt.u32 	%p242, %r252, 4;
	@%p242 bra 	$L__BB0_547;
	st.u8 	[%rd2331], %rs433;
	st.u8 	[%rd2331+1], %rs433;
	st.u8 	[%rd2331+2], %rs433;
	st.u8 	[%rd2331+3], %rs433;
	add.s64 	%rd2331, %rd2331, 4;
	mov.u64 	%rd2903, %rd2331;
$L__BB0_547:
	setp.eq.s32 	%p243, %r253, 0;
	@%p243 bra 	$L__BB0_551;
	st.u8 	[%rd2331], %rs433;
	add.s64 	%rd544, %rd2331, 1;
	setp.eq.s32 	%p244, %r253, 1;
	mov.u64 	%rd2903, %rd544;
	@%p244 bra 	$L__BB0_551;
	st.u8 	[%rd2331+1], %rs433;
	add.s64 	%rd545, %rd2331, 2;
	setp.eq.s32 	%p245, %r253, 2;
	mov.u64 	%rd2903, %rd545;
	@%p245 bra 	$L__BB0_551;
	st.u8 	[%rd2331+2], %rs433;
	add.s64 	%rd546, %rd2331, 3;
	mov.u64 	%rd2903, %rd546;
$L__BB0_551:
	ld.local.u8 	%rs434, [%rd2334];
	setp.eq.s16 	%p246, %rs434, 0;
	@%p246 bra 	$L__BB0_552;
	bra.uni 	$L__BB0_1554;
$L__BB0_552:
	setp.lt.s32 	%p248, %r1313, 1;
	@%p248 bra 	$L__BB0_566;
	and.b32  	%r255, %r1313, 15;
	setp.lt.u32 	%p249, %r1313, 16;
	@%p249 bra 	$L__BB0_556;
	and.b32  	%r256, %r1313, 2147483632;
	mov.b32 	%r1314, 0;
$L__BB0_555:
	.pragma "nounroll";
	st.u8 	[%rd2903], %rs433;
	st.u8 	[%rd2903+1], %rs433;
	st.u8 	[%rd2903+2], %rs433;
	st.u8 	[%rd2903+3], %rs433;
	st.u8 	[%rd2903+4], %rs433;
	st.u8 	[%rd2903+5], %rs433;
	st.u8 	[%rd2903+6], %rs433;
	st.u8 	[%rd2903+7], %rs433;
	st.u8 	[%rd2903+8], %rs433;
	st.u8 	[%rd2903+9], %rs433;
	st.u8 	[%rd2903+10], %rs433;
	st.u8 	[%rd2903+11], %rs433;
	st.u8 	[%rd2903+12], %rs433;
	st.u8 	[%rd2903+13], %rs433;
	st.u8 	[%rd2903+14], %rs433;
	st.u8 	[%rd2903+15], %rs433;
	add.s64 	%rd2903, %rd2903, 16;
	add.s32 	%r1314, %r1314, 16;
	setp.eq.s32 	%p250, %r1314, %r256;
	@%p250 bra 	$L__BB0_556;
	bra.uni 	$L__BB0_555;
$L__BB0_556:
	setp.eq.s32 	%p251, %r255, 0;
	@%p251 bra 	$L__BB0_566;
	and.b32  	%r261, %r1313, 7;
	setp.lt.u32 	%p252, %r255, 8;
	mov.u64 	%rd2347, %rd2903;
	@%p252 bra 	$L__BB0_559;
	st.u8 	[%rd2903], %rs433;
	st.u8 	[%rd2903+1], %rs433;
	st.u8 	[%rd2903+2], %rs433;
	st.u8 	[%rd2903+3], %rs433;
	st.u8 	[%rd2903+4], %rs433;
	st.u8 	[%rd2903+5], %rs433;
	st.u8 	[%rd2903+6], %rs433;
	st.u8 	[%rd2903+7], %rs433;
	add.s64 	%rd2347, %rd2903, 8;
	mov.u64 	%rd2903, %rd2347;
$L__BB0_559:
	setp.eq.s32 	%p253, %r261, 0;
	@%p253 bra 	$L__BB0_566;
	and.b32  	%r262, %r1313, 3;
	setp.lt.u32 	%p254, %r261, 4;
	@%p254 bra 	$L__BB0_562;
	st.u8 	[%rd2347], %rs433;
	st.u8 	[%rd2347+1], %rs433;
	st.u8 	[%rd2347+2], %rs433;
	st.u8 	[%rd2347+3], %rs433;
	add.s64 	%rd2347, %rd2347, 4;
	mov.u64 	%rd2903, %rd2347;
$L__BB0_562:
	setp.eq.s32 	%p255, %r262, 0;
	@%p255 bra 	$L__BB0_566;
	st.u8 	[%rd2347], %rs433;
	add.s64 	%rd574, %rd2347, 1;
	setp.eq.s32 	%p256, %r262, 1;
	mov.u64 	%rd2903, %rd574;
	@%p256 bra 	$L__BB0_566;
	st.u8 	[%rd2347+1], %rs433;
	add.s64 	%rd575, %rd2347, 2;
	setp.eq.s32 	%p257, %r262, 2;
	mov.u64 	%rd2903, %rd575;
	@%p257 bra 	$L__BB0_566;
	st.u8 	[%rd2347+2], %rs433;
	add.s64 	%rd576, %rd2347, 3;
	mov.u64 	%rd2903, %rd576;
$L__BB0_566:
	mov.u64 	%rd2904, %rd422;
	bra.uni 	$L__BB0_1538;
$L__BB0_567:
	ld.local.u8 	%rs436, [%rd14];
	setp.eq.s16 	%p217, %rs436, 0;
	mov.u64 	%rd2359, %rd14;
	@%p217 bra 	$L__BB0_568;
	bra.uni 	$L__BB0_1555;
$L__BB0_568:
	setp.lt.s32 	%p219, %r1318, 1;
	@%p219 bra 	$L__BB0_617;
	and.b32  	%r274, %r1318, 15;
	setp.lt.u32 	%p220, %r1318, 16;
	@%p220 bra 	$L__BB0_572;
	and.b32  	%r275, %r1318, 2147483632;
	mov.b32 	%r1319, 0;
$L__BB0_571:
	.pragma "nounroll";
	st.u8 	[%rd2903], %rs435;
	st.u8 	[%rd2903+1], %rs435;
	st.u8 	[%rd2903+2], %rs435;
	st.u8 	[%rd2903+3], %rs435;
	st.u8 	[%rd2903+4], %rs435;
	st.u8 	[%rd2903+5], %rs435;
	st.u8 	[%rd2903+6], %rs435;
	st.u8 	[%rd2903+7], %rs435;
	st.u8 	[%rd2903+8], %rs435;
	st.u8 	[%rd2903+9], %rs435;
	st.u8 	[%rd2903+10], %rs435;
	st.u8 	[%rd2903+11], %rs435;
	st.u8 	[%rd2903+12], %rs435;
	st.u8 	[%rd2903+13], %rs435;
	st.u8 	[%rd2903+14], %rs435;
	st.u8 	[%rd2903+15], %rs435;
	add.s64 	%rd2903, %rd2903, 16;
	add.s32 	%r1319, %r1319, 16;
	setp.eq.s32 	%p221, %r1319, %r275;
	@%p221 bra 	$L__BB0_572;
	bra.uni 	$L__BB0_571;
$L__BB0_572:
	setp.eq.s32 	%p222, %r274, 0;
	@%p222 bra 	$L__BB0_617;
	and.b32  	%r293, %r1318, 7;
	setp.lt.u32 	%p223, %r274, 8;
	mov.u64 	%rd2380, %rd2903;
	@%p223 bra 	$L__BB0_575;
	st.u8 	[%rd2903], %rs435;
	st.u8 	[%rd2903+1], %rs435;
	st.u8 	[%rd2903+2], %rs435;
	st.u8 	[%rd2903+3], %rs435;
	st.u8 	[%rd2903+4], %rs435;
	st.u8 	[%rd2903+5], %rs435;
	st.u8 	[%rd2903+6], %rs435;
	st.u8 	[%rd2903+7], %rs435;
	add.s64 	%rd2380, %rd2903, 8;
	mov.u64 	%rd2903, %rd2380;
$L__BB0_575:
	setp.eq.s32 	%p224, %r293, 0;
	@%p224 bra 	$L__BB0_617;
	and.b32  	%r294, %r1318, 3;
	setp.lt.u32 	%p225, %r293, 4;
	@%p225 bra 	$L__BB0_578;
	st.u8 	[%rd2380], %rs435;
	st.u8 	[%rd2380+1], %rs435;
	st.u8 	[%rd2380+2], %rs435;
	st.u8 	[%rd2380+3], %rs435;
	add.s64 	%rd2380, %rd2380, 4;
	mov.u64 	%rd2903, %rd2380;
$L__BB0_578:
	setp.eq.s32 	%p226, %r294, 0;
	@%p226 bra 	$L__BB0_617;
	st.u8 	[%rd2380], %rs435;
	add.s64 	%rd637, %rd2380, 1;
	setp.eq.s32 	%p227, %r294, 1;
	mov.u64 	%rd2903, %rd637;
	@%p227 bra 	$L__BB0_617;
	st.u8 	[%rd2380+1], %rs435;
	add.s64 	%rd638, %rd2380, 2;
	setp.eq.s32 	%p228, %r294, 2;
	mov.u64 	%rd2903, %rd638;
	@%p228 bra 	$L__BB0_617;
	st.u8 	[%rd2380+2], %rs435;
	add.s64 	%rd639, %rd2380, 3;
	mov.u64 	%rd2903, %rd639;
	bra.uni 	$L__BB0_617;
$L__BB0_582:
	mov.b16 	%rs214, 0;
	st.local.u8 	[%rd22], %rs214;
	mov.u64 	%rd2361, %rd2902;
	mov.u64 	%rd2362, %rd22;
$L__BB0_583:
	cvt.u32.u64 	%r813, %rd2361;
	and.b32  	%r814, %r813, 15;
	setp.gt.u32 	%p173, %r814, 9;
	selp.b32 	%r815, 39, 0, %p173;
	add.s32 	%r816, %r815, %r814;
	cvt.u16.u32 	%rs215, %r816;
	add.s16 	%rs216, %rs215, 48;
	add.s64 	%rd2373, %rd2362, -1;
	st.local.u8 	[%rd2362+-1], %rs216;
	shr.u64 	%rd605, %rd2361, 4;
	setp.gt.u64 	%p174, %rd2361, 15;
	mov.u64 	%rd2361, %rd605;
	mov.u64 	%rd2362, %rd2373;
	@%p174 bra 	$L__BB0_583;
	setp.lt.s32 	%p175, %r4, 1;
	mov.b16 	%rs437, 32;
	@%p175 bra 	$L__BB0_588;
	mov.b32 	%r1320, 0;
	mov.u64 	%rd2363, %rd2373;
$L__BB0_586:
	add.s32 	%r1320, %r1320, 1;
	add.s64 	%rd607, %rd2363, 1;
	ld.local.u8 	%rs218, [%rd2363+1];
	setp.ne.s16 	%p176, %rs218, 0;
	mov.u64 	%rd2363, %rd607;
	@%p176 bra 	$L__BB0_586;
	setp.gt.s32 	%p177, %r4, %r1320;
	sub.s32 	%r818, %r4, %r1320;
	selp.b32 	%r4, %r818, 0, %p177;
	mov.u16 	%rs437, %rs3;
$L__BB0_588:
	setp.eq.s16 	%p178, %rs181, 45;
	setp.lt.s32 	%p179, %r4, 1;
	or.pred  	%p180, %p178, %p179;
	mov.u32 	%r1323, %r4;
	@%p180 bra 	$L__BB0_602;
	and.b32  	%r282, %r4, 15;
	setp.lt.u32 	%p181, %r4, 16;
	@%p181 bra 	$L__BB0_592;
	and.b32  	%r283, %r4, 2147483632;
	mov.b32 	%r1322, 0;
$L__BB0_591:
	.pragma "nounroll";
	st.u8 	[%rd2903], %rs437;
	st.u8 	[%rd2903+1], %rs437;
	st.u8 	[%rd2903+2], %rs437;
	st.u8 	[%rd2903+3], %rs437;
	st.u8 	[%rd2903+4], %rs437;
	st.u8 	[%rd2903+5], %rs437;
	st.u8 	[%rd2903+6], %rs437;
	st.u8 	[%rd2903+7], %rs437;
	st.u8 	[%rd2903+8], %rs437;
	st.u8 	[%rd2903+9], %rs437;
	st.u8 	[%rd2903+10], %rs437;
	st.u8 	[%rd2903+11], %rs437;
	st.u8 	[%rd2903+12], %rs437;
	st.u8 	[%rd2903+13], %rs437;
	st.u8 	[%rd2903+14], %rs437;
	st.u8 	[%rd2903+15], %rs437;
	add.s64 	%rd2903, %rd2903, 16;
	add.s32 	%r1322, %r1322, 16;
	setp.ne.s32 	%p182, %r1322, %r283;
	@%p182 bra 	$L__BB0_591;
$L__BB0_592:
	setp.eq.s32 	%p183, %r282, 0;
	mov.b32 	%r1323, 0;
	@%p183 bra 	$L__BB0_602;
	and.b32  	%r286, %r4, 7;
	setp.lt.u32 	%p184, %r282, 8;
	mov.u64 	%rd2370, %rd2903;
	@%p184 bra 	$L__BB0_595;
	st.u8 	[%rd2903], %rs437;
	st.u8 	[%rd2903+1], %rs437;
	st.u8 	[%rd2903+2], %rs437;
	st.u8 	[%rd2903+3], %rs437;
	st.u8 	[%rd2903+4], %rs437;
	st.u8 	[%rd2903+5], %rs437;
	st.u8 	[%rd2903+6], %rs437;
	st.u8 	[%rd2903+7], %rs437;
	add.s64 	%rd2370, %rd2903, 8;
	mov.u64 	%rd2903, %rd2370;
$L__BB0_595:
	setp.eq.s32 	%p185, %r286, 0;
	@%p185 bra 	$L__BB0_602;
	and.b32  	%r287, %r4, 3;
	setp.lt.u32 	%p186, %r286, 4;
	@%p186 bra 	$L__BB0_598;
	st.u8 	[%rd2370], %rs437;
	st.u8 	[%rd2370+1], %rs437;
	st.u8 	[%rd2370+2], %rs437;
	st.u8 	[%rd2370+3], %rs437;
	add.s64 	%rd2370, %rd2370, 4;
	mov.u64 	%rd2903, %rd2370;
$L__BB0_598:
	setp.eq.s32 	%p187, %r287, 0;
	@%p187 bra 	$L__BB0_602;
	st.u8 	[%rd2370], %rs437;
	add.s64 	%rd618, %rd2370, 1;
	setp.eq.s32 	%p188, %r287, 1;
	mov.u64 	%rd2903, %rd618;
	@%p188 bra 	$L__BB0_602;
	st.u8 	[%rd2370+1], %rs437;
	add.s64 	%rd619, %rd2370, 2;
	setp.eq.s32 	%p189, %r287, 2;
	mov.u64 	%rd2903, %rd619;
	@%p189 bra 	$L__BB0_602;
	st.u8 	[%rd2370+2], %rs437;
	add.s64 	%rd620, %rd2370, 3;
	mov.u64 	%rd2903, %rd620;
$L__BB0_602:
	ld.local.u8 	%rs438, [%rd2373];
	setp.eq.s16 	%p190, %rs438, 0;
	@%p190 bra 	$L__BB0_603;
	bra.uni 	$L__BB0_1556;
$L__BB0_603:
	setp.lt.s32 	%p192, %r1323, 1;
	@%p192 bra 	$L__BB0_617;
	and.b32  	%r289, %r1323, 15;
	setp.lt.u32 	%p193, %r1323, 16;
	@%p193 bra 	$L__BB0_607;
	and.b32  	%r290, %r1323, 2147483632;
	mov.b32 	%r1324, 0;
$L__BB0_606:
	.pragma "nounroll";
	st.u8 	[%rd2903], %rs437;
	st.u8 	[%rd2903+1], %rs437;
	st.u8 	[%rd2903+2], %rs437;
	st.u8 	[%rd2903+3], %rs437;
	st.u8 	[%rd2903+4], %rs437;
	st.u8 	[%rd2903+5], %rs437;
	st.u8 	[%rd2903+6], %rs437;
	st.u8 	[%rd2903+7], %rs437;
	st.u8 	[%rd2903+8], %rs437;
	st.u8 	[%rd2903+9], %rs437;
	st.u8 	[%rd2903+10], %rs437;
	st.u8 	[%rd2903+11], %rs437;
	st.u8 	[%rd2903+12], %rs437;
	st.u8 	[%rd2903+13], %rs437;
	st.u8 	[%rd2903+14], %rs437;
	st.u8 	[%rd2903+15], %rs437;
	add.s64 	%rd2903, %rd2903, 16;
	add.s32 	%r1324, %r1324, 16;
	setp.eq.s32 	%p194, %r1324, %r290;
	@%p194 bra 	$L__BB0_607;
	bra.uni 	$L__BB0_606;
$L__BB0_607:
	setp.eq.s32 	%p195, %r289, 0;
	@%p195 bra 	$L__BB0_617;
	and.b32  	%r295, %r1323, 7;
	setp.lt.u32 	%p196, %r289, 8;
	mov.u64 	%rd2386, %rd2903;
	@%p196 bra 	$L__BB0_610;
	st.u8 	[%rd2903], %rs437;
	st.u8 	[%rd2903+1], %rs437;
	st.u8 	[%rd2903+2], %rs437;
	st.u8 	[%rd2903+3], %rs437;
	st.u8 	[%rd2903+4], %rs437;
	st.u8 	[%rd2903+5], %rs437;
	st.u8 	[%rd2903+6], %rs437;
	st.u8 	[%rd2903+7], %rs437;
	add.s64 	%rd2386, %rd2903, 8;
	mov.u64 	%rd2903, %rd2386;
$L__BB0_610:
	setp.eq.s32 	%p197, %r295, 0;
	@%p197 bra 	$L__BB0_617;
	and.b32  	%r296, %r1323, 3;
	setp.lt.u32 	%p198, %r295, 4;
	@%p198 bra 	$L__BB0_613;
	st.u8 	[%rd2386], %rs437;
	st.u8 	[%rd2386+1], %rs437;
	st.u8 	[%rd2386+2], %rs437;
	st.u8 	[%rd2386+3], %rs437;
	add.s64 	%rd2386, %rd2386, 4;
	mov.u64 	%rd2903, %rd2386;
$L__BB0_613:
	setp.eq.s32 	%p199, %r296, 0;
	@%p199 bra 	$L__BB0_617;
	st.u8 	[%rd2386], %rs437;
	add.s64 	%rd648, %rd2386, 1;
	setp.eq.s32 	%p200, %r296, 1;
	mov.u64 	%rd2903, %rd648;
	@%p200 bra 	$L__BB0_617;
	st.u8 	[%rd2386+1], %rs437;
	add.s64 	%rd649, %rd2386, 2;
	setp.eq.s32 	%p201, %r296, 2;
	mov.u64 	%rd2903, %rd649;
	@%p201 bra 	$L__BB0_617;
	st.u8 	[%rd2386+2], %rs437;
	add.s64 	%rd650, %rd2386, 3;
	mov.u64 	%rd2903, %rd650;
$L__BB0_617:
	mov.u64 	%rd2904, %rd422;
	bra.uni 	$L__BB0_1538;
$L__BB0_618:
	mov.u64 	%rd1851, %rd2906;
	add.s64 	%rd1852, %rd1851, 7;
	and.b64  	%rd1853, %rd1852, -8;
	add.s64 	%rd1854, %rd1853, 8;
	mov.u64 	%rd2906, %rd1854;
	ld.local.u64 	%rd2902, [%rd1853];
	setp.ne.s64 	%p582, %rd2902, 0;
	@%p582 bra 	$L__BB0_652;
	mov.b16 	%rs291, 0;
	mov.b16 	%rs292, 48;
	st.local.v2.u8 	[%rd13], {%rs292, %rs291};
	setp.lt.s32 	%p612, %r4, 1;
	mov.b16 	%rs439, 32;
	@%p612 bra 	$L__BB0_623;
	mov.b32 	%r1325, 0;
	mov.u64 	%rd2388, %rd13;
$L__BB0_621:
	add.s32 	%r1325, %r1325, 1;
	add.s64 	%rd654, %rd2388, 1;
	ld.local.u8 	%rs293, [%rd2388+1];
	setp.ne.s16 	%p613, %rs293, 0;
	mov.u64 	%rd2388, %rd654;
	@%p613 bra 	$L__BB0_621;
	setp.gt.s32 	%p614, %r4, %r1325;
	sub.s32 	%r982, %r4, %r1325;
	selp.b32 	%r4, %r982, 0, %p614;
	mov.u16 	%rs439, %rs3;
$L__BB0_623:
	setp.eq.s16 	%p615, %rs181, 45;
	setp.lt.s32 	%p616, %r4, 1;
	or.pred  	%p617, %p615, %p616;
	mov.u32 	%r1328, %r4;
	@%p617 bra 	$L__BB0_637;
	and.b32  	%r301, %r4, 15;
	setp.lt.u32 	%p618, %r4, 16;
	@%p618 bra 	$L__BB0_627;
	and.b32  	%r302, %r4, 2147483632;
	mov.b32 	%r1327, 0;
$L__BB0_626:
	.pragma "nounroll";
	st.u8 	[%rd2903], %rs439;
	st.u8 	[%rd2903+1], %rs439;
	st.u8 	[%rd2903+2], %rs439;
	st.u8 	[%rd2903+3], %rs439;
	st.u8 	[%rd2903+4], %rs439;
	st.u8 	[%rd2903+5], %rs439;
	st.u8 	[%rd2903+6], %rs439;
	st.u8 	[%rd2903+7], %rs439;
	st.u8 	[%rd2903+8], %rs439;
	st.u8 	[%rd2903+9], %rs439;
	st.u8 	[%rd2903+10], %rs439;
	st.u8 	[%rd2903+11], %rs439;
	st.u8 	[%rd2903+12], %rs439;
	st.u8 	[%rd2903+13], %rs439;
	st.u8 	[%rd2903+14], %rs439;
	st.u8 	[%rd2903+15], %rs439;
	add.s64 	%rd2903, %rd2903, 16;
	add.s32 	%r1327, %r1327, 16;
	setp.ne.s32 	%p619, %r1327, %r302;
	@%p619 bra 	$L__BB0_626;
$L__BB0_627:
	setp.eq.s32 	%p620, %r301, 0;
	mov.b32 	%r1328, 0;
	@%p620 bra 	$L__BB0_637;
	and.b32  	%r305, %r4, 7;
	setp.lt.u32 	%p621, %r301, 8;
	mov.u64 	%rd2395, %rd2903;
	@%p621 bra 	$L__BB0_630;
	st.u8 	[%rd2903], %rs439;
	st.u8 	[%rd2903+1], %rs439;
	st.u8 	[%rd2903+2], %rs439;
	st.u8 	[%rd2903+3], %rs439;
	st.u8 	[%rd2903+4], %rs439;
	st.u8 	[%rd2903+5], %rs439;
	st.u8 	[%rd2903+6], %rs439;
	st.u8 	[%rd2903+7], %rs439;
	add.s64 	%rd2395, %rd2903, 8;
	mov.u64 	%rd2903, %rd2395;
$L__BB0_630:
	setp.eq.s32 	%p622, %r305, 0;
	@%p622 bra 	$L__BB0_637;
	and.b32  	%r306, %r4, 3;
	setp.lt.u32 	%p623, %r305, 4;
	@%p623 bra 	$L__BB0_633;
	st.u8 	[%rd2395], %rs439;
	st.u8 	[%rd2395+1], %rs439;
	st.u8 	[%rd2395+2], %rs439;
	st.u8 	[%rd2395+3], %rs439;
	add.s64 	%rd2395, %rd2395, 4;
	mov.u64 	%rd2903, %rd2395;
$L__BB0_633:
	setp.eq.s32 	%p624, %r306, 0;
	@%p624 bra 	$L__BB0_637;
	st.u8 	[%rd2395], %rs439;
	add.s64 	%rd665, %rd2395, 1;
	setp.eq.s32 	%p625, %r306, 1;
	mov.u64 	%rd2903, %rd665;
	@%p625 bra 	$L__BB0_637;
	st.u8 	[%rd2395+1], %rs439;
	add.s64 	%rd666, %rd2395, 2;
	setp.eq.s32 	%p626, %r306, 2;
	mov.u64 	%rd2903, %rd666;
	@%p626 bra 	$L__BB0_637;
	st.u8 	[%rd2395+2], %rs439;
	add.s64 	%rd667, %rd2395, 3;
	mov.u64 	%rd2903, %rd667;
$L__BB0_637:
	ld.local.u8 	%rs440, [%rd13];
	setp.eq.s16 	%p627, %rs440, 0;
	mov.u64 	%rd2398, %rd13;
	@%p627 bra 	$L__BB0_638;
	bra.uni 	$L__BB0_1557;
$L__BB0_638:
	setp.lt.s32 	%p629, %r1328, 1;
	@%p629 bra 	$L__BB0_687;
	and.b32  	%r308, %r1328, 15;
	setp.lt.u32 	%p630, %r1328, 16;
	@%p630 bra 	$L__BB0_642;
	and.b32  	%r309, %r1328, 2147483632;
	mov.b32 	%r1329, 0;
$L__BB0_641:
	.pragma "nounroll";
	st.u8 	[%rd2903], %rs439;
	st.u8 	[%rd2903+1], %rs439;
	st.u8 	[%rd2903+2], %rs439;
	st.u8 	[%rd2903+3], %rs439;
	st.u8 	[%rd2903+4], %rs439;
	st.u8 	[%rd2903+5], %rs439;
	st.u8 	[%rd2903+6], %rs439;
	st.u8 	[%rd2903+7], %rs439;
	st.u8 	[%rd2903+8], %rs439;
	st.u8 	[%rd2903+9], %rs439;
	st.u8 	[%rd2903+10], %rs439;
	st.u8 	[%rd2903+11], %rs439;
	st.u8 	[%rd2903+12], %rs439;
	st.u8 	[%rd2903+13], %rs439;
	st.u8 	[%rd2903+14], %rs439;
	st.u8 	[%rd2903+15], %rs439;
	add.s64 	%rd2903, %rd2903, 16;
	add.s32 	%r1329, %r1329, 16;
	setp.eq.s32 	%p631, %r1329, %r309;
	@%p631 bra 	$L__BB0_642;
	bra.uni 	$L__BB0_641;
$L__BB0_642:
	setp.eq.s32 	%p632, %r308, 0;
	@%p632 bra 	$L__BB0_687;
	and.b32  	%r327, %r1328, 7;
	setp.lt.u32 	%p633, %r308, 8;
	mov.u64 	%rd2419, %rd2903;
	@%p633 bra 	$L__BB0_645;
	st.u8 	[%rd2903], %rs439;
	st.u8 	[%rd2903+1], %rs439;
	st.u8 	[%rd2903+2], %rs439;
	st.u8 	[%rd2903+3], %rs439;
	st.u8 	[%rd2903+4], %rs439;
	st.u8 	[%rd2903+5], %rs439;
	st.u8 	[%rd2903+6], %rs439;
	st.u8 	[%rd2903+7], %rs439;
	add.s64 	%rd2419, %rd2903, 8;
	mov.u64 	%rd2903, %rd2419;
$L__BB0_645:
	setp.eq.s32 	%p634, %r327, 0;
	@%p634 bra 	$L__BB0_687;
	and.b32  	%r328, %r1328, 3;
	setp.lt.u32 	%p635, %r327, 4;
	@%p635 bra 	$L__BB0_648;
	st.u8 	[%rd2419], %rs439;
	st.u8 	[%rd2419+1], %rs439;
	st.u8 	[%rd2419+2], %rs439;
	st.u8 	[%rd2419+3], %rs439;
	add.s64 	%rd2419, %rd2419, 4;
	mov.u64 	%rd2903, %rd2419;
$L__BB0_648:
	setp.eq.s32 	%p636, %r328, 0;
	@%p636 bra 	$L__BB0_687;
	st.u8 	[%rd2419], %rs439;
	add.s64 	%rd712, %rd2419, 1;
	setp.eq.s32 	%p637, %r328, 1;
	mov.u64 	%rd2903, %rd712;
	@%p637 bra 	$L__BB0_687;
	st.u8 	[%rd2419+1], %rs439;
	add.s64 	%rd713, %rd2419, 2;
	setp.eq.s32 	%p638, %r328, 2;
	mov.u64 	%rd2903, %rd713;
	@%p638 bra 	$L__BB0_687;
	st.u8 	[%rd2419+2], %rs439;
	add.s64 	%rd714, %rd2419, 3;
	mov.u64 	%rd2903, %rd714;
	bra.uni 	$L__BB0_687;
$L__BB0_652:
	add.s64 	%rd2401, %rd13, 63;
	mov.b16 	%rs285, 0;
	st.local.u8 	[%rd13+63], %rs285;
	mov.u64 	%rd2400, %rd2902;
$L__BB0_653:
	cvt.u32.u64 	%r967, %rd2400;
	and.b32  	%r968, %r967, 15;
	setp.gt.u32 	%p583, %r968, 9;
	selp.b32 	%r969, 7, 0, %p583;
	add.s32 	%r970, %r969, %r968;
	cvt.u16.u32 	%rs286, %r970;
	add.s16 	%rs287, %rs286, 48;
	add.s64 	%rd2412, %rd2401, -1;
	st.local.u8 	[%rd2401+-1], %rs287;
	shr.u64 	%rd680, %rd2400, 4;
	setp.gt.u64 	%p584, %rd2400, 15;
	mov.u64 	%rd2400, %rd680;
	mov.u64 	%rd2401, %rd2412;
	@%p584 bra 	$L__BB0_653;
	setp.lt.s32 	%p585, %r4, 1;
	mov.b16 	%rs441, 32;
	@%p585 bra 	$L__BB0_658;
	mov.b32 	%r1330, 0;
	mov.u64 	%rd2402, %rd2412;
$L__BB0_656:
	add.s32 	%r1330, %r1330, 1;
	add.s64 	%rd682, %rd2402, 1;
	ld.local.u8 	%rs289, [%rd2402+1];
	setp.ne.s16 	%p586, %rs289, 0;
	mov.u64 	%rd2402, %rd682;
	@%p586 bra 	$L__BB0_656;
	setp.gt.s32 	%p587, %r4, %r1330;
	sub.s32 	%r972, %r4, %r1330;
	selp.b32 	%r4, %r972, 0, %p587;
	mov.u16 	%rs441, %rs3;
$L__BB0_658:
	setp.eq.s16 	%p588, %rs181, 45;
	setp.lt.s32 	%p589, %r4, 1;
	or.pred  	%p590, %p588, %p589;
	mov.u32 	%r1333, %r4;
	@%p590 bra 	$L__BB0_672;
	and.b32  	%r316, %r4, 15;
	setp.lt.u32 	%p591, %r4, 16;
	@%p591 bra 	$L__BB0_662;
	and.b32  	%r317, %r4, 2147483632;
	mov.b32 	%r1332, 0;
$L__BB0_661:
	.pragma "nounroll";
	st.u8 	[%rd2903], %rs441;
	st.u8 	[%rd2903+1], %rs441;
	st.u8 	[%rd2903+2], %rs441;
	st.u8 	[%rd2903+3], %rs441;
	st.u8 	[%rd2903+4], %rs441;
	st.u8 	[%rd2903+5], %rs441;
	st.u8 	[%rd2903+6], %rs441;
	st.u8 	[%rd2903+7], %rs441;
	st.u8 	[%rd2903+8], %rs441;
	st.u8 	[%rd2903+9], %rs441;
	st.u8 	[%rd2903+10], %rs441;
	st.u8 	[%rd2903+11], %rs441;
	st.u8 	[%rd2903+12], %rs441;
	st.u8 	[%rd2903+13], %rs441;
	st.u8 	[%rd2903+14], %rs441;
	st.u8 	[%rd2903+15], %rs441;
	add.s64 	%rd2903, %rd2903, 16;
	add.s32 	%r1332, %r1332, 16;
	setp.ne.s32 	%p592, %r1332, %r317;
	@%p592 bra 	$L__BB0_661;
$L__BB0_662:
	setp.eq.s32 	%p593, %r316, 0;
	mov.b32 	%r1333, 0;
	@%p593 bra 	$L__BB0_672;
	and.b32  	%r320, %r4, 7;
	setp.lt.u32 	%p594, %r316, 8;
	mov.u64 	%rd2409, %rd2903;
	@%p594 bra 	$L__BB0_665;
	st.u8 	[%rd2903], %rs441;
	st.u8 	[%rd2903+1], %rs441;
	st.u8 	[%rd2903+2], %rs441;
	st.u8 	[%rd2903+3], %rs441;
	st.u8 	[%rd2903+4], %rs441;
	st.u8 	[%rd2903+5], %rs441;
	st.u8 	[%rd2903+6], %rs441;
	st.u8 	[%rd2903+7], %rs441;
	add.s64 	%rd2409, %rd2903, 8;
	mov.u64 	%rd2903, %rd2409;
$L__BB0_665:
	setp.eq.s32 	%p595, %r320, 0;
	@%p595 bra 	$L__BB0_672;
	and.b32  	%r321, %r4, 3;
	setp.lt.u32 	%p596, %r320, 4;
	@%p596 bra 	$L__BB0_668;
	st.u8 	[%rd2409], %rs441;
	st.u8 	[%rd2409+1], %rs441;
	st.u8 	[%rd2409+2], %rs441;
	st.u8 	[%rd2409+3], %rs441;
	add.s64 	%rd2409, %rd2409, 4;
	mov.u64 	%rd2903, %rd2409;
$L__BB0_668:
	setp.eq.s32 	%p597, %r321, 0;
	@%p597 bra 	$L__BB0_672;
	st.u8 	[%rd2409], %rs441;
	add.s64 	%rd693, %rd2409, 1;
	setp.eq.s32 	%p598, %r321, 1;
	mov.u64 	%rd2903, %rd693;
	@%p598 bra 	$L__BB0_672;
	st.u8 	[%rd2409+1], %rs441;
	add.s64 	%rd694, %rd2409, 2;
	setp.eq.s32 	%p599, %r321, 2;
	mov.u64 	%rd2903, %rd694;
	@%p599 bra 	$L__BB0_672;
	st.u8 	[%rd2409+2], %rs441;
	add.s64 	%rd695, %rd2409, 3;
	mov.u64 	%rd2903, %rd695;
$L__BB0_672:
	ld.local.u8 	%rs442, [%rd2412];
	setp.eq.s16 	%p600, %rs442, 0;
	@%p600 bra 	$L__BB0_673;
	bra.uni 	$L__BB0_1558;
$L__BB0_673:
	setp.lt.s32 	%p602, %r1333, 1;
	@%p602 bra 	$L__BB0_687;
	and.b32  	%r323, %r1333, 15;
	setp.lt.u32 	%p603, %r1333, 16;
	@%p603 bra 	$L__BB0_677;
	and.b32  	%r324, %r1333, 2147483632;
	mov.b32 	%r1334, 0;
$L__BB0_676:
	.pragma "nounroll";
	st.u8 	[%rd2903], %rs441;
	st.u8 	[%rd2903+1], %rs441;
	st.u8 	[%rd2903+2], %rs441;
	st.u8 	[%rd2903+3], %rs441;
	st.u8 	[%rd2903+4], %rs441;
	st.u8 	[%rd2903+5], %rs441;
	st.u8 	[%rd2903+6], %rs441;
	st.u8 	[%rd2903+7], %rs441;
	st.u8 	[%rd2903+8], %rs441;
	st.u8 	[%rd2903+9], %rs441;
	st.u8 	[%rd2903+10], %rs441;
	st.u8 	[%rd2903+11], %rs441;
	st.u8 	[%rd2903+12], %rs441;
	st.u8 	[%rd2903+13], %rs441;
	st.u8 	[%rd2903+14], %rs441;
	st.u8 	[%rd2903+15], %rs441;
	add.s64 	%rd2903, %rd2903, 16;
	add.s32 	%r1334, %r1334, 16;
	setp.eq.s32 	%p604, %r1334, %r324;
	@%p604 bra 	$L__BB0_677;
	bra.uni 	$L__BB0_676;
$L__BB0_677:
	setp.eq.s32 	%p605, %r323, 0;
	@%p605 bra 	$L__BB0_687;
	and.b32  	%r329, %r1333, 7;
	setp.lt.u32 	%p606, %r323, 8;
	mov.u64 	%rd2425, %rd2903;
	@%p606 bra 	$L__BB0_680;
	st.u8 	[%rd2903], %rs441;
	st.u8 	[%rd2903+1], %rs441;
	st.u8 	[%rd2903+2], %rs441;
	st.u8 	[%rd2903+3], %rs441;
	st.u8 	[%rd2903+4], %rs441;
	st.u8 	[%rd2903+5], %rs441;
	st.u8 	[%rd2903+6], %rs441;
	st.u8 	[%rd2903+7], %rs441;
	add.s64 	%rd2425, %rd2903, 8;
	mov.u64 	%rd2903, %rd2425;
$L__BB0_680:
	setp.eq.s32 	%p607, %r329, 0;
	@%p607 bra 	$L__BB0_687;
	and.b32  	%r330, %r1333, 3;
	setp.lt.u32 	%p608, %r329, 4;
	@%p608 bra 	$L__BB0_683;
	st.u8 	[%rd2425], %rs441;
	st.u8 	[%rd2425+1], %rs441;
	st.u8 	[%rd2425+2], %rs441;
	st.u8 	[%rd2425+3], %rs441;
	add.s64 	%rd2425, %rd2425, 4;
	mov.u64 	%rd2903, %rd2425;
$L__BB0_683:
	setp.eq.s32 	%p609, %r330, 0;
	@%p609 bra 	$L__BB0_687;
	st.u8 	[%rd2425], %rs441;
	add.s64 	%rd723, %rd2425, 1;
	setp.eq.s32 	%p610, %r330, 1;
	mov.u64 	%rd2903, %rd723;
	@%p610 bra 	$L__BB0_687;
	st.u8 	[%rd2425+1], %rs441;
	add.s64 	%rd724, %rd2425, 2;
	setp.eq.s32 	%p611, %r330, 2;
	mov.u64 	%rd2903, %rd724;
	@%p611 bra 	$L__BB0_687;
	st.u8 	[%rd2425+2], %rs441;
	add.s64 	%rd725, %rd2425, 3;
	mov.u64 	%rd2903, %rd725;
$L__BB0_687:
	mov.u64 	%rd2904, %rd422;
	bra.uni 	$L__BB0_1538;
$L__BB0_688:
	add.s64 	%rd727, %rd2904, 2;
	ld.global.nc.u8 	%rs233, [%rd2904+2];
	cvt.u16.u8 	%rs232, %rs233;
	setp.gt.s16 	%p285, %rs232, 116;
	@%p285 bra 	$L__BB0_710;
	setp.eq.s16 	%p288, %rs232, 88;
	@%p288 bra 	$L__BB0_908;
	setp.eq.s16 	%p289, %rs232, 100;
	mov.u64 	%rd2904, %rd727;
	@%p289 bra 	$L__BB0_691;
	bra.uni 	$L__BB0_1538;
$L__BB0_691:
	mov.u64 	%rd1797, %rd2906;
	add.s64 	%rd1798, %rd1797, 7;
	and.b64  	%rd1799, %rd1798, -8;
	add.s64 	%rd1800, %rd1799, 8;
	mov.u64 	%rd2906, %rd1800;
	ld.local.u64 	%rd2902, [%rd1799];
	setp.ne.s64 	%p403, %rd2902, 0;
	@%p403 bra 	$L__BB0_746;
	mov.b16 	%rs261, 0;
	mov.b16 	%rs262, 48;
	st.local.v2.u8 	[%rd12], {%rs262, %rs261};
	setp.lt.s32 	%p437, %r4, 1;
	mov.b16 	%rs443, 32;
	@%p437 bra 	$L__BB0_696;
	mov.b32 	%r1335, 0;
	mov.u64 	%rd2427, %rd12;
$L__BB0_694:
	add.s32 	%r1335, %r1335, 1;
	add.s64 	%rd730, %rd2427, 1;
	ld.local.u8 	%rs263, [%rd2427+1];
	setp.ne.s16 	%p438, %rs263, 0;
	mov.u64 	%rd2427, %rd730;
	@%p438 bra 	$L__BB0_694;
	setp.gt.s32 	%p439, %r4, %r1335;
	sub.s32 	%r913, %r4, %r1335;
	selp.b32 	%r4, %r913, 0, %p439;
	mov.u16 	%rs443, %rs3;
$L__BB0_696:
	setp.eq.s16 	%p440, %rs181, 45;
	setp.lt.s32 	%p441, %r4, 1;
	or.pred  	%p442, %p440, %p441;
	mov.u32 	%r1338, %r4;
	@%p442 bra 	$L__BB0_731;
	and.b32  	%r335, %r4, 15;
	setp.lt.u32 	%p443, %r4, 16;
	@%p443 bra 	$L__BB0_700;
	and.b32  	%r336, %r4, 2147483632;
	mov.b32 	%r1337, 0;
$L__BB0_699:
	.pragma "nounroll";
	st.u8 	[%rd2903], %rs443;
	st.u8 	[%rd2903+1], %rs443;
	st.u8 	[%rd2903+2], %rs443;
	st.u8 	[%rd2903+3], %rs443;
	st.u8 	[%rd2903+4], %rs443;
	st.u8 	[%rd2903+5], %rs443;
	st.u8 	[%rd2903+6], %rs443;
	st.u8 	[%rd2903+7], %rs443;
	st.u8 	[%rd2903+8], %rs443;
	st.u8 	[%rd2903+9], %rs443;
	st.u8 	[%rd2903+10], %rs443;
	st.u8 	[%rd2903+11], %rs443;
	st.u8 	[%rd2903+12], %rs443;
	st.u8 	[%rd2903+13], %rs443;
	st.u8 	[%rd2903+14], %rs443;
	st.u8 	[%rd2903+15], %rs443;
	add.s64 	%rd2903, %rd2903, 16;
	add.s32 	%r1337, %r1337, 16;
	setp.ne.s32 	%p444, %r1337, %r336;
	@%p444 bra 	$L__BB0_699;
$L__BB0_700:
	setp.eq.s32 	%p445, %r335, 0;
	mov.b32 	%r1338, 0;
	@%p445 bra 	$L__BB0_731;
	and.b32  	%r339, %r4, 7;
	setp.lt.u32 	%p446, %r335, 8;
	mov.u64 	%rd2434, %rd2903;
	@%p446 bra 	$L__BB0_703;
	st.u8 	[%rd2903], %rs443;
	st.u8 	[%rd2903+1], %rs443;
	st.u8 	[%rd2903+2], %rs443;
	st.u8 	[%rd2903+3], %rs443;
	st.u8 	[%rd2903+4], %rs443;
	st.u8 	[%rd2903+5], %rs443;
	st.u8 	[%rd2903+6], %rs443;
	st.u8 	[%rd2903+7], %rs443;
	add.s64 	%rd2434, %rd2903, 8;
	mov.u64 	%rd2903, %rd2434;
$L__BB0_703:
	setp.eq.s32 	%p447, %r339, 0;
	@%p447 bra 	$L__BB0_731;
	and.b32  	%r340, %r4, 3;
	setp.lt.u32 	%p448, %r339, 4;
	@%p448 bra 	$L__BB0_706;
	st.u8 	[%rd2434], %rs443;
	st.u8 	[%rd2434+1], %rs443;
	st.u8 	[%rd2434+2], %rs443;
	st.u8 	[%rd2434+3], %rs443;
	add.s64 	%rd2434, %rd2434, 4;
	mov.u64 	%rd2903, %rd2434;
$L__BB0_706:
	setp.eq.s32 	%p449, %r340, 0;
	@%p449 bra 	$L__BB0_731;
	st.u8 	[%rd2434], %rs443;
	add.s64 	%rd741, %rd2434, 1;
	setp.eq.s32 	%p450, %r340, 1;
	mov.u64 	%rd2903, %rd741;
	@%p450 bra 	$L__BB0_731;
	st.u8 	[%rd2434+1], %rs443;
	add.s64 	%rd742, %rd2434, 2;
	setp.eq.s32 	%p451, %r340, 2;
	mov.u64 	%rd2903, %rd742;
	@%p451 bra 	$L__BB0_731;
	st.u8 	[%rd2434+2], %rs443;
	add.s64 	%rd743, %rd2434, 3;
	mov.u64 	%rd2903, %rd743;
	bra.uni 	$L__BB0_731;
$L__BB0_710:
	setp.eq.s16 	%p286, %rs232, 117;
	@%p286 bra 	$L__BB0_787;
	setp.eq.s16 	%p287, %rs232, 120;
	mov.u64 	%rd2904, %rd727;
	@%p287 bra 	$L__BB0_712;
	bra.uni 	$L__BB0_1538;
$L__BB0_712:
	mov.u64 	%rd1762, %rd2906;
	add.s64 	%rd1763, %rd1762, 7;
	and.b64  	%rd1764, %rd1763, -8;
	add.s64 	%rd1765, %rd1764, 8;
	mov.u64 	%rd2906, %rd1765;
	ld.local.u64 	%rd2902, [%rd1764];
	setp.ne.s64 	%p290, %rd2902, 0;
	@%p290 bra 	$L__BB0_872;
	mov.b16 	%rs240, 0;
	mov.b16 	%rs241, 48;
	st.local.v2.u8 	[%rd10], {%rs241, %rs240};
	setp.lt.s32 	%p320, %r4, 1;
	mov.b16 	%rs451, 32;
	@%p320 bra 	$L__BB0_717;
	mov.b32 	%r1357, 0;
	mov.u64 	%rd2507, %rd10;
$L__BB0_715:
	add.s32 	%r1357, %r1357, 1;
	add.s64 	%rd885, %rd2507, 1;
	ld.local.u8 	%rs242, [%rd2507+1];
	setp.ne.s16 	%p321, %rs242, 0;
	mov.u64 	%rd2507, %rd885;
	@%p321 bra 	$L__BB0_715;
	setp.gt.s32 	%p322, %r4, %r1357;
	sub.s32 	%r872, %r4, %r1357;
	selp.b32 	%r4, %r872, 0, %p322;
	mov.u16 	%rs451, %rs3;
$L__BB0_717:
	setp.eq.s16 	%p323, %rs181, 45;
	setp.lt.s32 	%p324, %r4, 1;
	or.pred  	%p325, %p323, %p324;
	mov.u32 	%r1360, %r4;
	@%p325 bra 	$L__BB0_857;
	and.b32  	%r406, %r4, 15;
	setp.lt.u32 	%p326, %r4, 16;
	@%p326 bra 	$L__BB0_721;
	and.b32  	%r407, %r4, 2147483632;
	mov.b32 	%r1359, 0;
$L__BB0_720:
	.pragma "nounroll";
	st.u8 	[%rd2903], %rs451;
	st.u8 	[%rd2903+1], %rs451;
	st.u8 	[%rd2903+2], %rs451;
	st.u8 	[%rd2903+3], %rs451;
	st.u8 	[%rd2903+4], %rs451;
	st.u8 	[%rd2903+5], %rs451;
	st.u8 	[%rd2903+6], %rs451;
	st.u8 	[%rd2903+7], %rs451;
	st.u8 	[%rd2903+8], %rs451;
	st.u8 	[%rd2903+9], %rs451;
	st.u8 	[%rd2903+10], %rs451;
	st.u8 	[%rd2903+11], %rs451;
	st.u8 	[%rd2903+12], %rs451;
	st.u8 	[%rd2903+13], %rs451;
	st.u8 	[%rd2903+14], %rs451;
	st.u8 	[%rd2903+15], %rs451;
	add.s64 	%rd2903, %rd2903, 16;
	add.s32 	%r1359, %r1359, 16;
	setp.ne.s32 	%p327, %r1359, %r407;
	@%p327 bra 	$L__BB0_720;
$L__BB0_721:
	setp.eq.s32 	%p328, %r406, 0;
	mov.b32 	%r1360, 0;
	@%p328 bra 	$L__BB0_857;
	and.b32  	%r410, %r4, 7;
	setp.lt.u32 	%p329, %r406, 8;
	mov.u64 	%rd2514, %rd2903;
	@%p329 bra 	$L__BB0_724;
	st.u8 	[%rd2903], %rs451;
	st.u8 	[%rd2903+1], %rs451;
	st.u8 	[%rd2903+2], %rs451;
	st.u8 	[%rd2903+3], %rs451;
	st.u8 	[%rd2903+4], %rs451;
	st.u8 	[%rd2903+5], %rs451;
	st.u8 	[%rd2903+6], %rs451;
	st.u8 	[%rd2903+7], %rs451;
	add.s64 	%rd2514, %rd2903, 8;
	mov.u64 	%rd2903, %rd2514;
$L__BB0_724:
	setp.eq.s32 	%p330, %r410, 0;
	@%p330 bra 	$L__BB0_857;
	and.b32  	%r411, %r4, 3;
	setp.lt.u32 	%p331, %r410, 4;
	@%p331 bra 	$L__BB0_727;
	st.u8 	[%rd2514], %rs451;
	st.u8 	[%rd2514+1], %rs451;
	st.u8 	[%rd2514+2], %rs451;
	st.u8 	[%rd2514+3], %rs451;
	add.s64 	%rd2514, %rd2514, 4;
	mov.u64 	%rd2903, %rd2514;
$L__BB0_727:
	setp.eq.s32 	%p332, %r411, 0;
	@%p332 bra 	$L__BB0_857;
	st.u8 	[%rd2514], %rs451;
	add.s64 	%rd896, %rd2514, 1;
	setp.eq.s32 	%p333, %r411, 1;
	mov.u64 	%rd2903, %rd896;
	@%p333 bra 	$L__BB0_857;
	st.u8 	[%rd2514+1], %rs451;
	add.s64 	%rd897, %rd2514, 2;
	setp.eq.s32 	%p334, %r411, 2;
	mov.u64 	%rd2903, %rd897;
	@%p334 bra 	$L__BB0_857;
	st.u8 	[%rd2514+2], %rs451;
	add.s64 	%rd898, %rd2514, 3;
	mov.u64 	%rd2903, %rd898;
	bra.uni 	$L__BB0_857;
$L__BB0_731:
	ld.local.u8 	%rs444, [%rd12];
	setp.eq.s16 	%p452, %rs444, 0;
	mov.u64 	%rd2437, %rd12;
	@%p452 bra 	$L__BB0_732;
	bra.uni 	$L__BB0_1559;
$L__BB0_732:
	setp.lt.s32 	%p454, %r1338, 1;
	@%p454 bra 	$L__BB0_786;
	and.b32  	%r342, %r1338, 15;
	setp.lt.u32 	%p455, %r1338, 16;
	@%p455 bra 	$L__BB0_736;
	and.b32  	%r343, %r1338, 2147483632;
	mov.b32 	%r1339, 0;
$L__BB0_735:
	.pragma "nounroll";
	st.u8 	[%rd2903], %rs443;
	st.u8 	[%rd2903+1], %rs443;
	st.u8 	[%rd2903+2], %rs443;
	st.u8 	[%rd2903+3], %rs443;
	st.u8 	[%rd2903+4], %rs443;
	st.u8 	[%rd2903+5], %rs443;
	st.u8 	[%rd2903+6], %rs443;
	st.u8 	[%rd2903+7], %rs443;
	st.u8 	[%rd2903+8], %rs443;
	st.u8 	[%rd2903+9], %rs443;
	st.u8 	[%rd2903+10], %rs443;
	st.u8 	[%rd2903+11], %rs443;
	st.u8 	[%rd2903+12], %rs443;
	st.u8 	[%rd2903+13], %rs443;
	st.u8 	[%rd2903+14], %rs443;
	st.u8 	[%rd2903+15], %rs443;
	add.s64 	%rd2903, %rd2903, 16;
	add.s32 	%r1339, %r1339, 16;
	setp.eq.s32 	%p456, %r1339, %r343;
	@%p456 bra 	$L__BB0_736;
	bra.uni 	$L__BB0_735;
$L__BB0_736:
	setp.eq.s32 	%p457, %r342, 0;
	@%p457 bra 	$L__BB0_786;
	and.b32  	%r366, %r1338, 7;
	setp.lt.u32 	%p458, %r342, 8;
	mov.u64 	%rd2466, %rd2903;
	@%p458 bra 	$L__BB0_739;
	st.u8 	[%rd2903], %rs443;
	st.u8 	[%rd2903+1], %rs443;
	st.u8 	[%rd2903+2], %rs443;
	st.u8 	[%rd2903+3], %rs443;
	st.u8 	[%rd2903+4], %rs443;
	st.u8 	[%rd2903+5], %rs443;
	st.u8 	[%rd2903+6], %rs443;
	st.u8 	[%rd2903+7], %rs443;
	add.s64 	%rd2466, %rd2903, 8;
	mov.u64 	%rd2903, %rd2466;
$L__BB0_739:
	setp.eq.s32 	%p459, %r366, 0;
	@%p459 bra 	$L__BB0_786;
	and.b32  	%r367, %r1338, 3;
	setp.lt.u32 	%p460, %r366, 4;
	@%p460 bra 	$L__BB0_742;
	st.u8 	[%rd2466], %rs443;
	st.u8 	[%rd2466+1], %rs443;
	st.u8 	[%rd2466+2], %rs443;
	st.u8 	[%rd2466+3], %rs443;
	add.s64 	%rd2466, %rd2466, 4;
	mov.u64 	%rd2903, %rd2466;
$L__BB0_742:
	setp.eq.s32 	%p461, %r367, 0;
	@%p461 bra 	$L__BB0_786;
	st.u8 	[%rd2466], %rs443;
	add.s64 	%rd804, %rd2466, 1;
	setp.eq.s32 	%p462, %r367, 1;
	mov.u64 	%rd2903, %rd804;
	@%p462 bra 	$L__BB0_786;
	st.u8 	[%rd2466+1], %rs443;
	add.s64 	%rd805, %rd2466, 2;
	setp.eq.s32 	%p463, %r367, 2;
	mov.u64 	%rd2903, %rd805;
	@%p463 bra 	$L__BB0_786;
	st.u8 	[%rd2466+2], %rs443;
	add.s64 	%rd806, %rd2466, 3;
	mov.u64 	%rd2903, %rd806;
	bra.uni 	$L__BB0_786;
$L__BB0_746:
	abs.s64 	%rd2439, %rd2902;
	add.s64 	%rd2442, %rd12, 63;
	mov.b16 	%rs252, 0;
	st.local.u8 	[%rd12+63], %rs252;
$L__BB0_747:
	mov.u64 	%rd755, %rd2442;
	mul.hi.u64 	%rd1801, %rd2439, -3689348814741910323;
	shr.u64 	%rd757, %rd1801, 3;
	mul.lo.s64 	%rd1802, %rd757, 10;
	sub.s64 	%rd1803, %rd2439, %rd1802;
	cvt.u16.u64 	%rs253, %rd1803;
	add.s16 	%rs254, %rs253, 48;
	add.s64 	%rd2442, %rd755, -1;
	st.local.u8 	[%rd755+-1], %rs254;
	setp.gt.u64 	%p404, %rd2439, 9;
	mov.u64 	%rd2439, %rd757;
	@%p404 bra 	$L__BB0_747;
	setp.gt.s64 	%p405, %rd2902, -1;
	@%p405 bra 	$L__BB0_752;
	setp.eq.s32 	%p406, %r4, 0;
	not.pred 	%p407, %p1;
	or.pred  	%p408, %p407, %p406;
	@%p408 bra 	$L__BB0_751;
	mov.b16 	%rs256, 45;
	st.u8 	[%rd2903], %rs256;
	add.s64 	%rd758, %rd2903, 1;
	add.s32 	%r4, %r4, -1;
	mov.u64 	%rd2903, %rd758;
	bra.uni 	$L__BB0_752;
$L__BB0_751:
	add.s64 	%rd2442, %rd755, -2;
	mov.b16 	%rs255, 45;
	st.local.u8 	[%rd755+-2], %rs255;
$L__BB0_752:
	setp.lt.s32 	%p409, %r4, 1;
	mov.b16 	%rs445, 32;
	@%p409 bra 	$L__BB0_757;
	ld.local.u8 	%rs258, [%rd2442];
	setp.eq.s16 	%p410, %rs258, 0;
	mov.b32 	%r1342, 0;
	@%p410 bra 	$L__BB0_756;
	mov.b32 	%r1342, 0;
	mov.u64 	%rd2443, %rd2442;
$L__BB0_755:
	add.s32 	%r1342, %r1342, 1;
	add.s64 	%rd763, %rd2443, 1;
	ld.local.u8 	%rs259, [%rd2443+1];
	setp.ne.s16 	%p411, %rs259, 0;
	mov.u64 	%rd2443, %rd763;
	@%p411 bra 	$L__BB0_755;
$L__BB0_756:
	setp.gt.s32 	%p412, %r4, %r1342;
	sub.s32 	%r903, %r4, %r1342;
	selp.b32 	%r4, %r903, 0, %p412;
	mov.u16 	%rs445, %rs3;
$L__BB0_757:
	setp.eq.s16 	%p413, %rs181, 45;
	setp.lt.s32 	%p414, %r4, 1;
	or.pred  	%p415, %p413, %p414;
	mov.u32 	%r1345, %r4;
	@%p415 bra 	$L__BB0_771;
	and.b32  	%r353, %r4, 15;
	setp.lt.u32 	%p416, %r4, 16;
	@%p416 bra 	$L__BB0_761;
	and.b32  	%r354, %r4, 2147483632;
	mov.b32 	%r1344, 0;
$L__BB0_760:
	.pragma "nounroll";
	st.u8 	[%rd2903], %rs445;
	st.u8 	[%rd2903+1], %rs445;
	st.u8 	[%rd2903+2], %rs445;
	st.u8 	[%rd2903+3], %rs445;
	st.u8 	[%rd2903+4], %rs445;
	st.u8 	[%rd2903+5], %rs445;
	st.u8 	[%rd2903+6], %rs445;
	st.u8 	[%rd2903+7], %rs445;
	st.u8 	[%rd2903+8], %rs445;
	st.u8 	[%rd2903+9], %rs445;
	st.u8 	[%rd2903+10], %rs445;
	st.u8 	[%rd2903+11], %rs445;
	st.u8 	[%rd2903+12], %rs445;
	st.u8 	[%rd2903+13], %rs445;
	st.u8 	[%rd2903+14], %rs445;
	st.u8 	[%rd2903+15], %rs445;
	add.s64 	%rd2903, %rd2903, 16;
	add.s32 	%r1344, %r1344, 16;
	setp.ne.s32 	%p417, %r1344, %r354;
	@%p417 bra 	$L__BB0_760;
$L__BB0_761:
	setp.eq.s32 	%p418, %r353, 0;
	mov.b32 	%r1345, 0;
	@%p418 bra 	$L__BB0_771;
	and.b32  	%r357, %r4, 7;
	setp.lt.u32 	%p419, %r353, 8;
	mov.u64 	%rd2450, %rd2903;
	@%p419 bra 	$L__BB0_764;
	st.u8 	[%rd2903], %rs445;
	st.u8 	[%rd2903+1], %rs445;
	st.u8 	[%rd2903+2], %rs445;
	st.u8 	[%rd2903+3], %rs445;
	st.u8 	[%rd2903+4], %rs445;
	st.u8 	[%rd2903+5], %rs445;
	st.u8 	[%rd2903+6], %rs445;
	st.u8 	[%rd2903+7], %rs445;
	add.s64 	%rd2450, %rd2903, 8;
	mov.u64 	%rd2903, %rd2450;
$L__BB0_764:
	setp.eq.s32 	%p420, %r357, 0;
	@%p420 bra 	$L__BB0_771;
	and.b32  	%r358, %r4, 3;
	setp.lt.u32 	%p421, %r357, 4;
	@%p421 bra 	$L__BB0_767;
	st.u8 	[%rd2450], %rs445;
	st.u8 	[%rd2450+1], %rs445;
	st.u8 	[%rd2450+2], %rs445;
	st.u8 	[%rd2450+3], %rs445;
	add.s64 	%rd2450, %rd2450, 4;
	mov.u64 	%rd2903, %rd2450;
$L__BB0_767:
	setp.eq.s32 	%p422, %r358, 0;
	@%p422 bra 	$L__BB0_771;
	st.u8 	[%rd2450], %rs445;
	add.s64 	%rd774, %rd2450, 1;
	setp.eq.s32 	%p423, %r358, 1;
	mov.u64 	%rd2903, %rd774;
	@%p423 bra 	$L__BB0_771;
	st.u8 	[%rd2450+1], %rs445;
	add.s64 	%rd775, %rd2450, 2;
	setp.eq.s32 	%p424, %r358, 2;
	mov.u64 	%rd2903, %rd775;
	@%p424 bra 	$L__BB0_771;
	st.u8 	[%rd2450+2], %rs445;
	add.s64 	%rd776, %rd2450, 3;
	mov.u64 	%rd2903, %rd776;
$L__BB0_771:
	ld.local.u8 	%rs446, [%rd2442];
	setp.eq.s16 	%p425, %rs446, 0;
	@%p425 bra 	$L__BB0_772;
	bra.uni 	$L__BB0_1560;
$L__BB0_772:
	setp.lt.s32 	%p427, %r1345, 1;
	@%p427 bra 	$L__BB0_786;
	and.b32  	%r360, %r1345, 15;
	setp.lt.u32 	%p428, %r1345, 16;
	@%p428 bra 	$L__BB0_776;
	and.b32  	%r361, %r1345, 2147483632;
	mov.b32 	%r1346, 0;
$L__BB0_775:
	.pragma "nounroll";
	st.u8 	[%rd2903], %rs445;
	st.u8 	[%rd2903+1], %rs445;
	st.u8 	[%rd2903+2], %rs445;
	st.u8 	[%rd2903+3], %rs445;
	st.u8 	[%rd2903+4], %rs445;
	st.u8 	[%rd2903+5], %rs445;
	st.u8 	[%rd2903+6], %rs445;
	st.u8 	[%rd2903+7], %rs445;
	st.u8 	[%rd2903+8], %rs445;
	st.u8 	[%rd2903+9], %rs445;
	st.u8 	[%rd2903+10], %rs445;
	st.u8 	[%rd2903+11], %rs445;
	st.u8 	[%rd2903+12], %rs445;
	st.u8 	[%rd2903+13], %rs445;
	st.u8 	[%rd2903+14], %rs445;
	st.u8 	[%rd2903+15], %rs445;
	add.s64 	%rd2903, %rd2903, 16;
	add.s32 	%r1346, %r1346, 16;
	setp.ne.s32 	%p429, %r1346, %r361;
	@%p429 bra 	$L__BB0_775;
$L__BB0_776:
	setp.eq.s32 	%p430, %r360, 0;
	@%p430 bra 	$L__BB0_786;
	and.b32  	%r364, %r1345, 7;
	setp.lt.u32 	%p431, %r360, 8;
	mov.u64 	%rd2460, %rd2903;
	@%p431 bra 	$L__BB0_779;
	st.u8 	[%rd2903], %rs445;
	st.u8 	[%rd2903+1], %rs445;
	st.u8 	[%rd2903+2], %rs445;
	st.u8 	[%rd2903+3], %rs445;
	st.u8 	[%rd2903+4], %rs445;
	st.u8 	[%rd2903+5], %rs445;
	st.u8 	[%rd2903+6], %rs445;
	st.u8 	[%rd2903+7], %rs445;
	add.s64 	%rd2460, %rd2903, 8;
	mov.u64 	%rd2903, %rd2460;
$L__BB0_779:
	setp.eq.s32 	%p432, %r364, 0;
	@%p432 bra 	$L__BB0_786;
	and.b32  	%r365, %r1345, 3;
	setp.lt.u32 	%p433, %r364, 4;
	@%p433 bra 	$L__BB0_782;
	st.u8 	[%rd2460], %rs445;
	st.u8 	[%rd2460+1], %rs445;
	st.u8 	[%rd2460+2], %rs445;
	st.u8 	[%rd2460+3], %rs445;
	add.s64 	%rd2460, %rd2460, 4;
	mov.u64 	%rd2903, %rd2460;
$L__BB0_782:
	setp.eq.s32 	%p434, %r365, 0;
	@%p434 bra 	$L__BB0_786;
	st.u8 	[%rd2460], %rs445;
	add.s64 	%rd793, %rd2460, 1;
	setp.eq.s32 	%p435, %r365, 1;
	mov.u64 	%rd2903, %rd793;
	@%p435 bra 	$L__BB0_786;
	st.u8 	[%rd2460+1], %rs445;
	add.s64 	%rd794, %rd2460, 2;
	setp.eq.s32 	%p436, %r365, 2;
	mov.u64 	%rd2903, %rd794;
	@%p436 bra 	$L__BB0_786;
	st.u8 	[%rd2460+2], %rs445;
	add.s64 	%rd795, %rd2460, 3;
	mov.u64 	%rd2903, %rd795;
$L__BB0_786:
	mov.u64 	%rd2904, %rd727;
	bra.uni 	$L__BB0_1538;
$L__BB0_787:
	mov.u64 	%rd1778, %rd2906;
	add.s64 	%rd1779, %rd1778, 7;
	and.b64  	%rd1780, %rd1779, -8;
	add.s64 	%rd1781, %rd1780, 8;
	mov.u64 	%rd2906, %rd1781;
	ld.local.u64 	%rd2902, [%rd1780];
	setp.ne.s64 	%p347, %rd2902, 0;
	@%p347 bra 	$L__BB0_821;
	mov.b16 	%rs249, 0;
	mov.b16 	%rs250, 48;
	st.local.v2.u8 	[%rd11], {%rs250, %rs249};
	setp.lt.s32 	%p376, %r4, 1;
	mov.b16 	%rs447, 32;
	@%p376 bra 	$L__BB0_792;
	mov.b32 	%r1347, 0;
	mov.u64 	%rd2468, %rd11;
$L__BB0_790:
	add.s32 	%r1347, %r1347, 1;
	add.s64 	%rd810, %rd2468, 1;
	ld.local.u8 	%rs251, [%rd2468+1];
	setp.ne.s16 	%p377, %rs251, 0;
	mov.u64 	%rd2468, %rd810;
	@%p377 bra 	$L__BB0_790;
	setp.gt.s32 	%p378, %r4, %r1347;
	sub.s32 	%r892, %r4, %r1347;
	selp.b32 	%r4, %r892, 0, %p378;
	mov.u16 	%rs447, %rs3;
$L__BB0_792:
	setp.eq.s16 	%p379, %rs181, 45;
	setp.lt.s32 	%p380, %r4, 1;
	or.pred  	%p381, %p379, %p380;
	mov.u32 	%r1350, %r4;
	@%p381 bra 	$L__BB0_806;
	and.b32  	%r372, %r4, 15;
	setp.lt.u32 	%p382, %r4, 16;
	@%p382 bra 	$L__BB0_796;
	and.b32  	%r373, %r4, 2147483632;
	mov.b32 	%r1349, 0;
$L__BB0_795:
	.pragma "nounroll";
	st.u8 	[%rd2903], %rs447;
	st.u8 	[%rd2903+1], %rs447;
	st.u8 	[%rd2903+2], %rs447;
	st.u8 	[%rd2903+3], %rs447;
	st.u8 	[%rd2903+4], %rs447;
	st.u8 	[%rd2903+5], %rs447;
	st.u8 	[%rd2903+6], %rs447;
	st.u8 	[%rd2903+7], %rs447;
	st.u8 	[%rd2903+8], %rs447;
	st.u8 	[%rd2903+9], %rs447;
	st.u8 	[%rd2903+10], %rs447;
	st.u8 	[%rd2903+11], %rs447;
	st.u8 	[%rd2903+12], %rs447;
	st.u8 	[%rd2903+13], %rs447;
	st.u8 	[%rd2903+14], %rs447;
	st.u8 	[%rd2903+15], %rs447;
	add.s64 	%rd2903, %rd2903, 16;
	add.s32 	%r1349, %r1349, 16;
	setp.ne.s32 	%p383, %r1349, %r373;
	@%p383 bra 	$L__BB0_795;
$L__BB0_796:
	setp.eq.s32 	%p384, %r372, 0;
	mov.b32 	%r1350, 0;
	@%p384 bra 	$L__BB0_806;
	and.b32  	%r376, %r4, 7;
	setp.lt.u32 	%p385, %r372, 8;
	mov.u64 	%rd2475, %rd2903;
	@%p385 bra 	$L__BB0_799;
	st.u8 	[%rd2903], %rs447;
	st.u8 	[%rd2903+1], %rs447;
	st.u8 	[%rd2903+2], %rs447;
	st.u8 	[%rd2903+3], %rs447;
	st.u8 	[%rd2903+4], %rs447;
	st.u8 	[%rd2903+5], %rs447;
	st.u8 	[%rd2903+6], %rs447;
	st.u8 	[%rd2903+7], %rs447;
	add.s64 	%rd2475, %rd2903, 8;
	mov.u64 	%rd2903, %rd2475;
$L__BB0_799:
	setp.eq.s32 	%p386, %r376, 0;
	@%p386 bra 	$L__BB0_806;
	and.b32  	%r377, %r4, 3;
	setp.lt.u32 	%p387, %r376, 4;
	@%p387 bra 	$L__BB0_802;
	st.u8 	[%rd2475], %rs447;
	st.u8 	[%rd2475+1], %rs447;
	st.u8 	[%rd2475+2], %rs447;
	st.u8 	[%rd2475+3], %rs447;
	add.s64 	%rd2475, %rd2475, 4;
	mov.u64 	%rd2903, %rd2475;
$L__BB0_802:
	setp.eq.s32 	%p388, %r377, 0;
	@%p388 bra 	$L__BB0_806;
	st.u8 	[%rd2475], %rs447;
	add.s64 	%rd821, %rd2475, 1;
	setp.eq.s32 	%p389, %r377, 1;
	mov.u64 	%rd2903, %rd821;
	@%p389 bra 	$L__BB0_806;
	st.u8 	[%rd2475+1], %rs447;
	add.s64 	%rd822, %rd2475, 2;
	setp.eq.s32 	%p390, %r377, 2;
	mov.u64 	%rd2903, %rd822;
	@%p390 bra 	$L__BB0_806;
	st.u8 	[%rd2475+2], %rs447;
	add.s64 	%rd823, %rd2475, 3;
	mov.u64 	%rd2903, %rd823;
$L__BB0_806:
	ld.local.u8 	%rs448, [%rd11];
	setp.eq.s16 	%p391, %rs448, 0;
	mov.u64 	%rd2478, %rd11;
	@%p391 bra 	$L__BB0_807;
	bra.uni 	$L__BB0_1561;
$L__BB0_807:
	setp.lt.s32 	%p393, %r1350, 1;
	@%p393 bra 	$L__BB0_856;
	and.b32  	%r379, %r1350, 15;
	setp.lt.u32 	%p394, %r1350, 16;
	@%p394 bra 	$L__BB0_811;
	and.b32  	%r380, %r1350, 2147483632;
	mov.b32 	%r1351, 0;
$L__BB0_810:
	.pragma "nounroll";
	st.u8 	[%rd2903], %rs447;
	st.u8 	[%rd2903+1], %rs447;
	st.u8 	[%rd2903+2], %rs447;
	st.u8 	[%rd2903+3], %rs447;
	st.u8 	[%rd2903+4], %rs447;
	st.u8 	[%rd2903+5], %rs447;
	st.u8 	[%rd2903+6], %rs447;
	st.u8 	[%rd2903+7], %rs447;
	st.u8 	[%rd2903+8], %rs447;
	st.u8 	[%rd2903+9], %rs447;
	st.u8 	[%rd2903+10], %rs447;
	st.u8 	[%rd2903+11], %rs447;
	st.u8 	[%rd2903+12], %rs447;
	st.u8 	[%rd2903+13], %rs447;
	st.u8 	[%rd2903+14], %rs447;
	st.u8 	[%rd2903+15], %rs447;
	add.s64 	%rd2903, %rd2903, 16;
	add.s32 	%r1351, %r1351, 16;
	setp.eq.s32 	%p395, %r1351, %r380;
	@%p395 bra 	$L__BB0_811;
	bra.uni 	$L__BB0_810;
$L__BB0_811:
	setp.eq.s32 	%p396, %r379, 0;
	@%p396 bra 	$L__BB0_856;
	and.b32  	%r398, %r1350, 7;
	setp.lt.u32 	%p397, %r379, 8;
	mov.u64 	%rd2499, %rd2903;
	@%p397 bra 	$L__BB0_814;
	st.u8 	[%rd2903], %rs447;
	st.u8 	[%rd2903+1], %rs447;
	st.u8 	[%rd2903+2], %rs447;
	st.u8 	[%rd2903+3], %rs447;
	st.u8 	[%rd2903+4], %rs447;
	st.u8 	[%rd2903+5], %rs447;
	st.u8 	[%rd2903+6], %rs447;
	st.u8 	[%rd2903+7], %rs447;
	add.s64 	%rd2499, %rd2903, 8;
	mov.u64 	%rd2903, %rd2499;
$L__BB0_814:
	setp.eq.s32 	%p398, %r398, 0;
	@%p398 bra 	$L__BB0_856;
	and.b32  	%r399, %r1350, 3;
	setp.lt.u32 	%p399, %r398, 4;
	@%p399 bra 	$L__BB0_817;
	st.u8 	[%rd2499], %rs447;
	st.u8 	[%rd2499+1], %rs447;
	st.u8 	[%rd2499+2], %rs447;
	st.u8 	[%rd2499+3], %rs447;
	add.s64 	%rd2499, %rd2499, 4;
	mov.u64 	%rd2903, %rd2499;
$L__BB0_817:
	setp.eq.s32 	%p400, %r399, 0;
	@%p400 bra 	$L__BB0_856;
	st.u8 	[%rd2499], %rs447;
	add.s64 	%rd868, %rd2499, 1;
	setp.eq.s32 	%p401, %r399, 1;
	mov.u64 	%rd2903, %rd868;
	@%p401 bra 	$L__BB0_856;
	st.u8 	[%rd2499+1], %rs447;
	add.s64 	%rd869, %rd2499, 2;
	setp.eq.s32 	%p402, %r399, 2;
	mov.u64 	%rd2903, %rd869;
	@%p402 bra 	$L__BB0_856;
	st.u8 	[%rd2499+2], %rs447;
	add.s64 	%rd870, %rd2499, 3;
	mov.u64 	%rd2903, %rd870;
	bra.uni 	$L__BB0_856;
$L__BB0_821:
	add.s64 	%rd2481, %rd11, 63;
	mov.b16 	%rs243, 0;
	st.local.u8 	[%rd11+63], %rs243;
	mov.u64 	%rd2480, %rd2902;
$L__BB0_822:
	mul.hi.u64 	%rd1782, %rd2480, -3689348814741910323;
	shr.u64 	%rd836, %rd1782, 3;
	mul.lo.s64 	%rd1783, %rd836, 10;
	sub.s64 	%rd1784, %rd2480, %rd1783;
	cvt.u16.u64 	%rs244, %rd1784;
	add.s16 	%rs245, %rs244, 48;
	add.s64 	%rd2492, %rd2481, -1;
	st.local.u8 	[%rd2481+-1], %rs245;
	setp.gt.u64 	%p348, %rd2480, 9;
	mov.u64 	%rd2480, %rd836;
	mov.u64 	%rd2481, %rd2492;
	@%p348 bra 	$L__BB0_822;
	setp.lt.s32 	%p349, %r4, 1;
	mov.b16 	%rs449, 32;
	@%p349 bra 	$L__BB0_827;
	mov.b32 	%r1352, 0;
	mov.u64 	%rd2482, %rd2492;
$L__BB0_825:
	add.s32 	%r1352, %r1352, 1;
	add.s64 	%rd838, %rd2482, 1;
	ld.local.u8 	%rs247, [%rd2482+1];
	setp.ne.s16 	%p350, %rs247, 0;
	mov.u64 	%rd2482, %rd838;
	@%p350 bra 	$L__BB0_825;
	setp.gt.s32 	%p351, %r4, %r1352;
	sub.s32 	%r882, %r4, %r1352;
	selp.b32 	%r4, %r882, 0, %p351;
	mov.u16 	%rs449, %rs3;
$L__BB0_827:
	setp.eq.s16 	%p352, %rs181, 45;
	setp.lt.s32 	%p353, %r4, 1;
	or.pred  	%p354, %p352, %p353;
	mov.u32 	%r1355, %r4;
	@%p354 bra 	$L__BB0_841;
	and.b32  	%r387, %r4, 15;
	setp.lt.u32 	%p355, %r4, 16;
	@%p355 bra 	$L__BB0_831;
	and.b32  	%r388, %r4, 2147483632;
	mov.b32 	%r1354, 0;
$L__BB0_830:
	.pragma "nounroll";
	st.u8 	[%rd2903], %rs449;
	st.u8 	[%rd2903+1], %rs449;
	st.u8 	[%rd2903+2], %rs449;
	st.u8 	[%rd2903+3], %rs449;
	st.u8 	[%rd2903+4], %rs449;
	st.u8 	[%rd2903+5], %rs449;
	st.u8 	[%rd2903+6], %rs449;
	st.u8 	[%rd2903+7], %rs449;
	st.u8 	[%rd2903+8], %rs449;
	st.u8 	[%rd2903+9], %rs449;
	st.u8 	[%rd2903+10], %rs449;
	st.u8 	[%rd2903+11], %rs449;
	st.u8 	[%rd2903+12], %rs449;
	st.u8 	[%rd2903+13], %rs449;
	st.u8 	[%rd2903+14], %rs449;
	st.u8 	[%rd2903+15], %rs449;
	add.s64 	%rd2903, %rd2903, 16;
	add.s32 	%r1354, %r1354, 16;
	setp.ne.s32 	%p356, %r1354, %r388;
	@%p356 bra 	$L__BB0_830;
$L__BB0_831:
	setp.eq.s32 	%p357, %r387, 0;
	mov.b32 	%r1355, 0;
	@%p357 bra 	$L__BB0_841;
	and.b32  	%r391, %r4, 7;
	setp.lt.u32 	%p358, %r387, 8;
	mov.u64 	%rd2489, %rd2903;
	@%p358 bra 	$L__BB0_834;
	st.u8 	[%rd2903], %rs449;
	st.u8 	[%rd2903+1], %rs449;
	st.u8 	[%rd2903+2], %rs449;
	st.u8 	[%rd2903+3], %rs449;
	st.u8 	[%rd2903+4], %rs449;
	st.u8 	[%rd2903+5], %rs449;
	st.u8 	[%rd2903+6], %rs449;
	st.u8 	[%rd2903+7], %rs449;
	add.s64 	%rd2489, %rd2903, 8;
	mov.u64 	%rd2903, %rd2489;
$L__BB0_834:
	setp.eq.s32 	%p359, %r391, 0;
	@%p359 bra 	$L__BB0_841;
	and.b32  	%r392, %r4, 3;
	setp.lt.u32 	%p360, %r391, 4;
	@%p360 bra 	$L__BB0_837;
	st.u8 	[%rd2489], %rs449;
	st.u8 	[%rd2489+1], %rs449;
	st.u8 	[%rd2489+2], %rs449;
	st.u8 	[%rd2489+3], %rs449;
	add.s64 	%rd2489, %rd2489, 4;
	mov.u64 	%rd2903, %rd2489;
$L__BB0_837:
	setp.eq.s32 	%p361, %r392, 0;
	@%p361 bra 	$L__BB0_841;
	st.u8 	[%rd2489], %rs449;
	add.s64 	%rd849, %rd2489, 1;
	setp.eq.s32 	%p362, %r392, 1;
	mov.u64 	%rd2903, %rd849;
	@%p362 bra 	$L__BB0_841;
	st.u8 	[%rd2489+1], %rs449;
	add.s64 	%rd850, %rd2489, 2;
	setp.eq.s32 	%p363, %r392, 2;
	mov.u64 	%rd2903, %rd850;
	@%p363 bra 	$L__BB0_841;
	st.u8 	[%rd2489+2], %rs449;
	add.s64 	%rd851, %rd2489, 3;
	mov.u64 	%rd2903, %rd851;
$L__BB0_841:
	ld.local.u8 	%rs450, [%rd2492];
	setp.eq.s16 	%p364, %rs450, 0;
	@%p364 bra 	$L__BB0_842;
	bra.uni 	$L__BB0_1562;
$L__BB0_842:
	setp.lt.s32 	%p366, %r1355, 1;
	@%p366 bra 	$L__BB0_856;
	and.b32  	%r394, %r1355, 15;
	setp.lt.u32 	%p367, %r1355, 16;
	@%p367 bra 	$L__BB0_846;
	and.b32  	%r395, %r1355, 2147483632;
	mov.b32 	%r1356, 0;
$L__BB0_845:
	.pragma "nounroll";
	st.u8 	[%rd2903], %rs449;
	st.u8 	[%rd2903+1], %rs449;
	st.u8 	[%rd2903+2], %rs449;
	st.u8 	[%rd2903+3], %rs449;
	st.u8 	[%rd2903+4], %rs449;
	st.u8 	[%rd2903+5], %rs449;
	st.u8 	[%rd2903+6], %rs449;
	st.u8 	[%rd2903+7], %rs449;
	st.u8 	[%rd2903+8], %rs449;
	st.u8 	[%rd2903+9], %rs449;
	st.u8 	[%rd2903+10], %rs449;
	st.u8 	[%rd2903+11], %rs449;
	st.u8 	[%rd2903+12], %rs449;
	st.u8 	[%rd2903+13], %rs449;
	st.u8 	[%rd2903+14], %rs449;
	st.u8 	[%rd2903+15], %rs449;
	add.s64 	%rd2903, %rd2903, 16;
	add.s32 	%r1356, %r1356, 16;
	setp.eq.s32 	%p368, %r1356, %r395;
	@%p368 bra 	$L__BB0_846;
	bra.uni 	$L__BB0_845;
$L__BB0_846:
	setp.eq.s32 	%p369, %r394, 0;
	@%p369 bra 	$L__BB0_856;
	and.b32  	%r400, %r1355, 7;
	setp.lt.u32 	%p370, %r394, 8;
	mov.u64 	%rd2505, %rd2903;
	@%p370 bra 	$L__BB0_849;
	st.u8 	[%rd2903], %rs449;
	st.u8 	[%rd2903+1], %rs449;
	st.u8 	[%rd2903+2], %rs449;
	st.u8 	[%rd2903+3], %rs449;
	st.u8 	[%rd2903+4], %rs449;
	st.u8 	[%rd2903+5], %rs449;
	st.u8 	[%rd2903+6], %rs449;
	st.u8 	[%rd2903+7], %rs449;
	add.s64 	%rd2505, %rd2903, 8;
	mov.u64 	%rd2903, %rd2505;
$L__BB0_849:
	setp.eq.s32 	%p371, %r400, 0;
	@%p371 bra 	$L__BB0_856;
	and.b32  	%r401, %r1355, 3;
	setp.lt.u32 	%p372, %r400, 4;
	@%p372 bra 	$L__BB0_852;
	st.u8 	[%rd2505], %rs449;
	st.u8 	[%rd2505+1], %rs449;
	st.u8 	[%rd2505+2], %rs449;
	st.u8 	[%rd2505+3], %rs449;
	add.s64 	%rd2505, %rd2505, 4;
	mov.u64 	%rd2903, %rd2505;
$L__BB0_852:
	setp.eq.s32 	%p373, %r401, 0;
	@%p373 bra 	$L__BB0_856;
	st.u8 	[%rd2505], %rs449;
	add.s64 	%rd879, %rd2505, 1;
	setp.eq.s32 	%p374, %r401, 1;
	mov.u64 	%rd2903, %rd879;
	@%p374 bra 	$L__BB0_856;
	st.u8 	[%rd2505+1], %rs449;
	add.s64 	%rd880, %rd2505, 2;
	setp.eq.s32 	%p375, %r401, 2;
	mov.u64 	%rd2903, %rd880;
	@%p375 bra 	$L__BB0_856;
	st.u8 	[%rd2505+2], %rs449;
	add.s64 	%rd881, %rd2505, 3;
	mov.u64 	%rd2903, %rd881;
$L__BB0_856:
	mov.u64 	%rd2904, %rd727;
	bra.uni 	$L__BB0_1538;
$L__BB0_857:
	ld.local.u8 	%rs452, [%rd10];
	setp.eq.s16 	%p335, %rs452, 0;
	mov.u64 	%rd2517, %rd10;
	@%p335 bra 	$L__BB0_858;
	bra.uni 	$L__BB0_1563;
$L__BB0_858:
	setp.lt.s32 	%p337, %r1360, 1;
	@%p337 bra 	$L__BB0_907;
	and.b32  	%r413, %r1360, 15;
	setp.lt.u32 	%p338, %r1360, 16;
	@%p338 bra 	$L__BB0_862;
	and.b32  	%r414, %r1360, 2147483632;
	mov.b32 	%r1361, 0;
$L__BB0_861:
	.pragma "nounroll";
	st.u8 	[%rd2903], %rs451;
	st.u8 	[%rd2903+1], %rs451;
	st.u8 	[%rd2903+2], %rs451;
	st.u8 	[%rd2903+3], %rs451;
	st.u8 	[%rd2903+4], %rs451;
	st.u8 	[%rd2903+5], %rs451;
	st.u8 	[%rd2903+6], %rs451;
	st.u8 	[%rd2903+7], %rs451;
	st.u8 	[%rd2903+8], %rs451;
	st.u8 	[%rd2903+9], %rs451;
	st.u8 	[%rd2903+10], %rs451;
	st.u8 	[%rd2903+11], %rs451;
	st.u8 	[%rd2903+12], %rs451;
	st.u8 	[%rd2903+13], %rs451;
	st.u8 	[%rd2903+14], %rs451;
	st.u8 	[%rd2903+15], %rs451;
	add.s64 	%rd2903, %rd2903, 16;
	add.s32 	%r1361, %r1361, 16;
	setp.eq.s32 	%p339, %r1361, %r414;
	@%p339 bra 	$L__BB0_862;
	bra.uni 	$L__BB0_861;
$L__BB0_862:
	setp.eq.s32 	%p340, %r413, 0;
	@%p340 bra 	$L__BB0_907;
	and.b32  	%r432, %r1360, 7;
	setp.lt.u32 	%p341, %r413, 8;
	mov.u64 	%rd2538, %rd2903;
	@%p341 bra 	$L__BB0_865;
	st.u8 	[%rd2903], %rs451;
	st.u8 	[%rd2903+1], %rs451;
	st.u8 	[%rd2903+2], %rs451;
	st.u8 	[%rd2903+3], %rs451;
	st.u8 	[%rd2903+4], %rs451;
	st.u8 	[%rd2903+5], %rs451;
	st.u8 	[%rd2903+6], %rs451;
	st.u8 	[%rd2903+7], %rs451;
	add.s64 	%rd2538, %rd2903, 8;
	mov.u64 	%rd2903, %rd2538;
$L__BB0_865:
	setp.eq.s32 	%p342, %r432, 0;
	@%p342 bra 	$L__BB0_907;
	and.b32  	%r433, %r1360, 3;
	setp.lt.u32 	%p343, %r432, 4;
	@%p343 bra 	$L__BB0_868;
	st.u8 	[%rd2538], %rs451;
	st.u8 	[%rd2538+1], %rs451;
	st.u8 	[%rd2538+2], %rs451;
	st.u8 	[%rd2538+3], %rs451;
	add.s64 	%rd2538, %rd2538, 4;
	mov.u64 	%rd2903, %rd2538;
$L__BB0_868:
	setp.eq.s32 	%p344, %r433, 0;
	@%p344 bra 	$L__BB0_907;
	st.u8 	[%rd2538], %rs451;
	add.s64 	%rd943, %rd2538, 1;
	setp.eq.s32 	%p345, %r433, 1;
	mov.u64 	%rd2903, %rd943;
	@%p345 bra 	$L__BB0_907;
	st.u8 	[%rd2538+1], %rs451;
	add.s64 	%rd944, %rd2538, 2;
	setp.eq.s32 	%p346, %r433, 2;
	mov.u64 	%rd2903, %rd944;
	@%p346 bra 	$L__BB0_907;
	st.u8 	[%rd2538+2], %rs451;
	add.s64 	%rd945, %rd2538, 3;
	mov.u64 	%rd2903, %rd945;
	bra.uni 	$L__BB0_907;
$L__BB0_872:
	add.s64 	%rd2520, %rd10, 63;
	mov.b16 	%rs234, 0;
	st.local.u8 	[%rd10+63], %rs234;
	mov.u64 	%rd2519, %rd2902;
$L__BB0_873:
	cvt.u32.u64 	%r857, %rd2519;
	and.b32  	%r858, %r857, 15;
	setp.gt.u32 	%p291, %r858, 9;
	selp.b32 	%r859, 39, 0, %p291;
	add.s32 	%r860, %r859, %r858;
	cvt.u16.u32 	%rs235, %r860;
	add.s16 	%rs236, %rs235, 48;
	add.s64 	%rd2531, %rd2520, -1;
	st.local.u8 	[%rd2520+-1], %rs236;
	shr.u64 	%rd911, %rd2519, 4;
	setp.gt.u64 	%p292, %rd2519, 15;
	mov.u64 	%rd2519, %rd911;
	mov.u64 	%rd2520, %rd2531;
	@%p292 bra 	$L__BB0_873;
	setp.lt.s32 	%p293, %r4, 1;
	mov.b16 	%rs453, 32;
	@%p293 bra 	$L__BB0_878;
	mov.b32 	%r1362, 0;
	mov.u64 	%rd2521, %rd2531;
$L__BB0_876:
	add.s32 	%r1362, %r1362, 1;
	add.s64 	%rd913, %rd2521, 1;
	ld.local.u8 	%rs238, [%rd2521+1];
	setp.ne.s16 	%p294, %rs238, 0;
	mov.u64 	%rd2521, %rd913;
	@%p294 bra 	$L__BB0_876;
	setp.gt.s32 	%p295, %r4, %r1362;
	sub.s32 	%r862, %r4, %r1362;
	selp.b32 	%r4, %r862, 0, %p295;
	mov.u16 	%rs453, %rs3;
$L__BB0_878:
	setp.eq.s16 	%p296, %rs181, 45;
	setp.lt.s32 	%p297, %r4, 1;
	or.pred  	%p298, %p296, %p297;
	mov.u32 	%r1365, %r4;
	@%p298 bra 	$L__BB0_892;
	and.b32  	%r421, %r4, 15;
	setp.lt.u32 	%p299, %r4, 16;
	@%p299 bra 	$L__BB0_882;
	and.b32  	%r422, %r4, 2147483632;
	mov.b32 	%r1364, 0;
$L__BB0_881:
	.pragma "nounroll";
	st.u8 	[%rd2903], %rs453;
	st.u8 	[%rd2903+1], %rs453;
	st.u8 	[%rd2903+2], %rs453;
	st.u8 	[%rd2903+3], %rs453;
	st.u8 	[%rd2903+4], %rs453;
	st.u8 	[%rd2903+5], %rs453;
	st.u8 	[%rd2903+6], %rs453;
	st.u8 	[%rd2903+7], %rs453;
	st.u8 	[%rd2903+8], %rs453;
	st.u8 	[%rd2903+9], %rs453;
	st.u8 	[%rd2903+10], %rs453;
	st.u8 	[%rd2903+11], %rs453;
	st.u8 	[%rd2903+12], %rs453;
	st.u8 	[%rd2903+13], %rs453;
	st.u8 	[%rd2903+14], %rs453;
	st.u8 	[%rd2903+15], %rs453;
	add.s64 	%rd2903, %rd2903, 16;
	add.s32 	%r1364, %r1364, 16;
	setp.ne.s32 	%p300, %r1364, %r422;
	@%p300 bra 	$L__BB0_881;
$L__BB0_882:
	setp.eq.s32 	%p301, %r421, 0;
	mov.b32 	%r1365, 0;
	@%p301 bra 	$L__BB0_892;
	and.b32  	%r425, %r4, 7;
	setp.lt.u32 	%p302, %r421, 8;
	mov.u64 	%rd2528, %rd2903;
	@%p302 bra 	$L__BB0_885;
	st.u8 	[%rd2903], %rs453;
	st.u8 	[%rd2903+1], %rs453;
	st.u8 	[%rd2903+2], %rs453;
	st.u8 	[%rd2903+3], %rs453;
	st.u8 	[%rd2903+4], %rs453;
	st.u8 	[%rd2903+5], %rs453;
	st.u8 	[%rd2903+6], %rs453;
	st.u8 	[%rd2903+7], %rs453;
	add.s64 	%rd2528, %rd2903, 8;
	mov.u64 	%rd2903, %rd2528;
$L__BB0_885:
	setp.eq.s32 	%p303, %r425, 0;
	@%p303 bra 	$L__BB0_892;
	and.b32  	%r426, %r4, 3;
	setp.lt.u32 	%p304, %r425, 4;
	@%p304 bra 	$L__BB0_888;
	st.u8 	[%rd2528], %rs453;
	st.u8 	[%rd2528+1], %rs453;
	st.u8 	[%rd2528+2], %rs453;
	st.u8 	[%rd2528+3], %rs453;
	add.s64 	%rd2528, %rd2528, 4;
	mov.u64 	%rd2903, %rd2528;
$L__BB0_888:
	setp.eq.s32 	%p305, %r426, 0;
	@%p305 bra 	$L__BB0_892;
	st.u8 	[%rd2528], %rs453;
	add.s64 	%rd924, %rd2528, 1;
	setp.eq.s32 	%p306, %r426, 1;
	mov.u64 	%rd2903, %rd924;
	@%p306 bra 	$L__BB0_892;
	st.u8 	[%rd2528+1], %rs453;
	add.s64 	%rd925, %rd2528, 2;
	setp.eq.s32 	%p307, %r426, 2;
	mov.u64 	%rd2903, %rd925;
	@%p307 bra 	$L__BB0_892;
	st.u8 	[%rd2528+2], %rs453;
	add.s64 	%rd926, %rd2528, 3;
	mov.u64 	%rd2903, %rd926;
$L__BB0_892:
	ld.local.u8 	%rs454, [%rd2531];
	setp.eq.s16 	%p308, %rs454, 0;
	@%p308 bra 	$L__BB0_893;
	bra.uni 	$L__BB0_1564;
$L__BB0_893:
	setp.lt.s32 	%p310, %r1365, 1;
	@%p310 bra 	$L__BB0_907;
	and.b32  	%r428, %r1365, 15;
	setp.lt.u32 	%p311, %r1365, 16;
	@%p311 bra 	$L__BB0_897;
	and.b32  	%r429, %r1365, 2147483632;
	mov.b32 	%r1366, 0;
$L__BB0_896:
	.pragma "nounroll";
	st.u8 	[%rd2903], %rs453;
	st.u8 	[%rd2903+1], %rs453;
	st.u8 	[%rd2903+2], %rs453;
	st.u8 	[%rd2903+3], %rs453;
	st.u8 	[%rd2903+4], %rs453;
	st.u8 	[%rd2903+5], %rs453;
	st.u8 	[%rd2903+6], %rs453;
	st.u8 	[%rd2903+7], %rs453;
	st.u8 	[%rd2903+8], %rs453;
	st.u8 	[%rd2903+9], %rs453;
	st.u8 	[%rd2903+10], %rs453;
	st.u8 	[%rd2903+11], %rs453;
	st.u8 	[%rd2903+12], %rs453;
	st.u8 	[%rd2903+13], %rs453;
	st.u8 	[%rd2903+14], %rs453;
	st.u8 	[%rd2903+15], %rs453;
	add.s64 	%rd2903, %rd2903, 16;
	add.s32 	%r1366, %r1366, 16;
	setp.eq.s32 	%p312, %r1366, %r429;
	@%p312 bra 	$L__BB0_897;
	bra.uni 	$L__BB0_896;
$L__BB0_897:
	setp.eq.s32 	%p313, %r428, 0;
	@%p313 bra 	$L__BB0_907;
	and.b32  	%r434, %r1365, 7;
	setp.lt.u32 	%p314, %r428, 8;
	mov.u64 	%rd2544, %rd2903;
	@%p314 bra 	$L__BB0_900;
	st.u8 	[%rd2903], %rs453;
	st.u8 	[%rd2903+1], %rs453;
	st.u8 	[%rd2903+2], %rs453;
	st.u8 	[%rd2903+3], %rs453;
	st.u8 	[%rd2903+4], %rs453;
	st.u8 	[%rd2903+5], %rs453;
	st.u8 	[%rd2903+6], %rs453;
	st.u8 	[%rd2903+7], %rs453;
	add.s64 	%rd2544, %rd2903, 8;
	mov.u64 	%rd2903, %rd2544;
$L__BB0_900:
	setp.eq.s32 	%p315, %r434, 0;
	@%p315 bra 	$L__BB0_907;
	and.b32  	%r435, %r1365, 3;
	setp.lt.u32 	%p316, %r434, 4;
	@%p316 bra 	$L__BB0_903;
	st.u8 	[%rd2544], %rs453;
	st.u8 	[%rd2544+1], %rs453;
	st.u8 	[%rd2544+2], %rs453;
	st.u8 	[%rd2544+3], %rs453;
	add.s64 	%rd2544, %rd2544, 4;
	mov.u64 	%rd2903, %rd2544;
$L__BB0_903:
	setp.eq.s32 	%p317, %r435, 0;
	@%p317 bra 	$L__BB0_907;
	st.u8 	[%rd2544], %rs453;
	add.s64 	%rd954, %rd2544, 1;
	setp.eq.s32 	%p318, %r435, 1;
	mov.u64 	%rd2903, %rd954;
	@%p318 bra 	$L__BB0_907;
	st.u8 	[%rd2544+1], %rs453;
	add.s64 	%rd955, %rd2544, 2;
	setp.eq.s32 	%p319, %r435, 2;
	mov.u64 	%rd2903, %rd955;
	@%p319 bra 	$L__BB0_907;
	st.u8 	[%rd2544+2], %rs453;
	add.s64 	%rd956, %rd2544, 3;
	mov.u64 	%rd2903, %rd956;
$L__BB0_907:
	mov.u64 	%rd2904, %rd727;
	bra.uni 	$L__BB0_1538;
$L__BB0_908:
	mov.u64 	%rd1816, %rd2906;
	add.s64 	%rd1817, %rd1816, 7;
	and.b64  	%rd1818, %rd1817, -8;
	add.s64 	%rd1819, %rd1818, 8;
	mov.u64 	%rd2906, %rd1819;
	ld.local.u64 	%rd2902, [%rd1818];
	setp.ne.s64 	%p464, %rd2902, 0;
	@%p464 bra 	$L__BB0_942;
	mov.b16 	%rs270, 0;
	mov.b16 	%rs271, 48;
	st.local.v2.u8 	[%rd9], {%rs271, %rs270};
	setp.lt.s32 	%p494, %r4, 1;
	mov.b16 	%rs455, 32;
	@%p494 bra 	$L__BB0_913;
	mov.b32 	%r1367, 0;
	mov.u64 	%rd2546, %rd9;
$L__BB0_911:
	add.s32 	%r1367, %r1367, 1;
	add.s64 	%rd960, %rd2546, 1;
	ld.local.u8 	%rs272, [%rd2546+1];
	setp.ne.s16 	%p495, %rs272, 0;
	mov.u64 	%rd2546, %rd960;
	@%p495 bra 	$L__BB0_911;
	setp.gt.s32 	%p496, %r4, %r1367;
	sub.s32 	%r937, %r4, %r1367;
	selp.b32 	%r4, %r937, 0, %p496;
	mov.u16 	%rs455, %rs3;
$L__BB0_913:
	setp.eq.s16 	%p497, %rs181, 45;
	setp.lt.s32 	%p498, %r4, 1;
	or.pred  	%p499, %p497, %p498;
	mov.u32 	%r1370, %r4;
	@%p499 bra 	$L__BB0_927;
	and.b32  	%r440, %r4, 15;
	setp.lt.u32 	%p500, %r4, 16;
	@%p500 bra 	$L__BB0_917;
	and.b32  	%r441, %r4, 2147483632;
	mov.b32 	%r1369, 0;
$L__BB0_916:
	.pragma "nounroll";
	st.u8 	[%rd2903], %rs455;
	st.u8 	[%rd2903+1], %rs455;
	st.u8 	[%rd2903+2], %rs455;
	st.u8 	[%rd2903+3], %rs455;
	st.u8 	[%rd2903+4], %rs455;
	st.u8 	[%rd2903+5], %rs455;
	st.u8 	[%rd2903+6], %rs455;
	st.u8 	[%rd2903+7], %rs455;
	st.u8 	[%rd2903+8], %rs455;
	st.u8 	[%rd2903+9], %rs455;
	st.u8 	[%rd2903+10], %rs455;
	st.u8 	[%rd2903+11], %rs455;
	st.u8 	[%rd2903+12], %rs455;
	st.u8 	[%rd2903+13], %rs455;
	st.u8 	[%rd2903+14], %rs455;
	st.u8 	[%rd2903+15], %rs455;
	add.s64 	%rd2903, %rd2903, 16;
	add.s32 	%r1369, %r1369, 16;
	setp.ne.s32 	%p501, %r1369, %r441;
	@%p501 bra 	$L__BB0_916;
$L__BB0_917:
	setp.eq.s32 	%p502, %r440, 0;
	mov.b32 	%r1370, 0;
	@%p502 bra 	$L__BB0_927;
	and.b32  	%r444, %r4, 7;
	setp.lt.u32 	%p503, %r440, 8;
	mov.u64 	%rd2553, %rd2903;
	@%p503 bra 	$L__BB0_920;
	st.u8 	[%rd2903], %rs455;
	st.u8 	[%rd2903+1], %rs455;
	st.u8 	[%rd2903+2], %rs455;
	st.u8 	[%rd2903+3], %rs455;
	st.u8 	[%rd2903+4], %rs455;
	st.u8 	[%rd2903+5], %rs455;
	st.u8 	[%rd2903+6], %rs455;
	st.u8 	[%rd2903+7], %rs455;
	add.s64 	%rd2553, %rd2903, 8;
	mov.u64 	%rd2903, %rd2553;
$L__BB0_920:
	setp.eq.s32 	%p504, %r444, 0;
	@%p504 bra 	$L__BB0_927;
	and.b32  	%r445, %r4, 3;
	setp.lt.u32 	%p505, %r444, 4;
	@%p505 bra 	$L__BB0_923;
	st.u8 	[%rd2553], %rs455;
	st.u8 	[%rd2553+1], %rs455;
	st.u8 	[%rd2553+2], %rs455;
	st.u8 	[%rd2553+3], %rs455;
	add.s64 	%rd2553, %rd2553, 4;
	mov.u64 	%rd2903, %rd2553;
$L__BB0_923:
	setp.eq.s32 	%p506, %r445, 0;
	@%p506 bra 	$L__BB0_927;
	st.u8 	[%rd2553], %rs455;
	add.s64 	%rd971, %rd2553, 1;
	setp.eq.s32 	%p507, %r445, 1;
	mov.u64 	%rd2903, %rd971;
	@%p507 bra 	$L__BB0_927;
	st.u8 	[%rd2553+1], %rs455;
	add.s64 	%rd972, %rd2553, 2;
	setp.eq.s32 	%p508, %r445, 2;
	mov.u64 	%rd2903, %rd972;
	@%p508 bra 	$L__BB0_927;
	st.u8 	[%rd2553+2], %rs455;
	add.s64 	%rd973, %rd2553, 3;
	mov.u64 	%rd2903, %rd973;
$L__BB0_927:
	ld.local.u8 	%rs456, [%rd9];
	setp.eq.s16 	%p509, %rs456, 0;
	mov.u64 	%rd2556, %rd9;
	@%p509 bra 	$L__BB0_928;
	bra.uni 	$L__BB0_1565;
$L__BB0_928:
	setp.lt.s32 	%p511, %r1370, 1;
	@%p511 bra 	$L__BB0_977;
	and.b32  	%r447, %r1370, 15;
	setp.lt.u32 	%p512, %r1370, 16;
	@%p512 bra 	$L__BB0_932;
	and.b32  	%r448, %r1370, 2147483632;
	mov.b32 	%r1371, 0;
$L__BB0_931:
	.pragma "nounroll";
	st.u8 	[%rd2903], %rs455;
	st.u8 	[%rd2903+1], %rs455;
	st.u8 	[%rd2903+2], %rs455;
	st.u8 	[%rd2903+3], %rs455;
	st.u8 	[%rd2903+4], %rs455;
	st.u8 	[%rd2903+5], %rs455;
	st.u8 	[%rd2903+6], %rs455;
	st.u8 	[%rd2903+7], %rs455;
	st.u8 	[%rd2903+8], %rs455;
	st.u8 	[%rd2903+9], %rs455;
	st.u8 	[%rd2903+10], %rs455;
	st.u8 	[%rd2903+11], %rs455;
	st.u8 	[%rd2903+12], %rs455;
	st.u8 	[%rd2903+13], %rs455;
	st.u8 	[%rd2903+14], %rs455;
	st.u8 	[%rd2903+15], %rs455;
	add.s64 	%rd2903, %rd2903, 16;
	add.s32 	%r1371, %r1371, 16;
	setp.eq.s32 	%p513, %r1371, %r448;
	@%p513 bra 	$L__BB0_932;
	bra.uni 	$L__BB0_931;
$L__BB0_932:
	setp.eq.s32 	%p514, %r447, 0;
	@%p514 bra 	$L__BB0_977;
	and.b32  	%r466, %r1370, 7;
	setp.lt.u32 	%p515, %r447, 8;
	mov.u64 	%rd2577, %rd2903;
	@%p515 bra 	$L__BB0_935;
	st.u8 	[%rd2903], %rs455;
	st.u8 	[%rd2903+1], %rs455;
	st.u8 	[%rd2903+2], %rs455;
	st.u8 	[%rd2903+3], %rs455;
	st.u8 	[%rd2903+4], %rs455;
	st.u8 	[%rd2903+5], %rs455;
	st.u8 	[%rd2903+6], %rs455;
	st.u8 	[%rd2903+7], %rs455;
	add.s64 	%rd2577, %rd2903, 8;
	mov.u64 	%rd2903, %rd2577;
$L__BB0_935:
	setp.eq.s32 	%p516, %r466, 0;
	@%p516 bra 	$L__BB0_977;
	and.b32  	%r467, %r1370, 3;
	setp.lt.u32 	%p517, %r466, 4;
	@%p517 bra 	$L__BB0_938;
	st.u8 	[%rd2577], %rs455;
	st.u8 	[%rd2577+1], %rs455;
	st.u8 	[%rd2577+2], %rs455;
	st.u8 	[%rd2577+3], %rs455;
	add.s64 	%rd2577, %rd2577, 4;
	mov.u64 	%rd2903, %rd2577;
$L__BB0_938:
	setp.eq.s32 	%p518, %r467, 0;
	@%p518 bra 	$L__BB0_977;
	st.u8 	[%rd2577], %rs455;
	add.s64 	%rd1018, %rd2577, 1;
	setp.eq.s32 	%p519, %r467, 1;
	mov.u64 	%rd2903, %rd1018;
	@%p519 bra 	$L__BB0_977;
	st.u8 	[%rd2577+1], %rs455;
	add.s64 	%rd1019, %rd2577, 2;
	setp.eq.s32 	%p520, %r467, 2;
	mov.u64 	%rd2903, %rd1019;
	@%p520 bra 	$L__BB0_977;
	st.u8 	[%rd2577+2], %rs455;
	add.s64 	%rd1020, %rd2577, 3;
	mov.u64 	%rd2903, %rd1020;
	bra.uni 	$L__BB0_977;
$L__BB0_942:
	add.s64 	%rd2559, %rd9, 63;
	mov.b16 	%rs264, 0;
	st.local.u8 	[%rd9+63], %rs264;
	mov.u64 	%rd2558, %rd2902;
$L__BB0_943:
	cvt.u32.u64 	%r922, %rd2558;
	and.b32  	%r923, %r922, 15;
	setp.gt.u32 	%p465, %r923, 9;
	selp.b32 	%r924, 7, 0, %p465;
	add.s32 	%r925, %r924, %r923;
	cvt.u16.u32 	%rs265, %r925;
	add.s16 	%rs266, %rs265, 48;
	add.s64 	%rd2570, %rd2559, -1;
	st.local.u8 	[%rd2559+-1], %rs266;
	shr.u64 	%rd986, %rd2558, 4;
	setp.gt.u64 	%p466, %rd2558, 15;
	mov.u64 	%rd2558, %rd986;
	mov.u64 	%rd2559, %rd2570;
	@%p466 bra 	$L__BB0_943;
	setp.lt.s32 	%p467, %r4, 1;
	mov.b16 	%rs457, 32;
	@%p467 bra 	$L__BB0_948;
	mov.b32 	%r1372, 0;
	mov.u64 	%rd2560, %rd2570;
$L__BB0_946:
	add.s32 	%r1372, %r1372, 1;
	add.s64 	%rd988, %rd2560, 1;
	ld.local.u8 	%rs268, [%rd2560+1];
	setp.ne.s16 	%p468, %rs268, 0;
	mov.u64 	%rd2560, %rd988;
	@%p468 bra 	$L__BB0_946;
	setp.gt.s32 	%p469, %r4, %r1372;
	sub.s32 	%r927, %r4, %r1372;
	selp.b32 	%r4, %r927, 0, %p469;
	mov.u16 	%rs457, %rs3;
$L__BB0_948:
	setp.eq.s16 	%p470, %rs181, 45;
	setp.lt.s32 	%p471, %r4, 1;
	or.pred  	%p472, %p470, %p471;
	mov.u32 	%r1375, %r4;
	@%p472 bra 	$L__BB0_962;
	and.b32  	%r455, %r4, 15;
	setp.lt.u32 	%p473, %r4, 16;
	@%p473 bra 	$L__BB0_952;
	and.b32  	%r456, %r4, 2147483632;
	mov.b32 	%r1374, 0;
$L__BB0_951:
	.pragma "nounroll";
	st.u8 	[%rd2903], %rs457;
	st.u8 	[%rd2903+1], %rs457;
	st.u8 	[%rd2903+2], %rs457;
	st.u8 	[%rd2903+3], %rs457;
	st.u8 	[%rd2903+4], %rs457;
	st.u8 	[%rd2903+5], %rs457;
	st.u8 	[%rd2903+6], %rs457;
	st.u8 	[%rd2903+7], %rs457;
	st.u8 	[%rd2903+8], %rs457;
	st.u8 	[%rd2903+9], %rs457;
	st.u8 	[%rd2903+10], %rs457;
	st.u8 	[%rd2903+11], %rs457;
	st.u8 	[%rd2903+12], %rs457;
	st.u8 	[%rd2903+13], %rs457;
	st.u8 	[%rd2903+14], %rs457;
	st.u8 	[%rd2903+15], %rs457;
	add.s64 	%rd2903, %rd2903, 16;
	add.s32 	%r1374, %r1374, 16;
	setp.ne.s32 	%p474, %r1374, %r456;
	@%p474 bra 	$L__BB0_951;
$L__BB0_952:
	setp.eq.s32 	%p475, %r455, 0;
	mov.b32 	%r1375, 0;
	@%p475 bra 	$L__BB0_962;
	and.b32  	%r459, %r4, 7;
	setp.lt.u32 	%p476, %r455, 8;
	mov.u64 	%rd2567, %rd2903;
	@%p476 bra 	$L__BB0_955;
	st.u8 	[%rd2903], %rs457;
	st.u8 	[%rd2903+1], %rs457;
	st.u8 	[%rd2903+2], %rs457;
	st.u8 	[%rd2903+3], %rs457;
	st.u8 	[%rd2903+4], %rs457;
	st.u8 	[%rd2903+5], %rs457;
	st.u8 	[%rd2903+6], %rs457;
	st.u8 	[%rd2903+7], %rs457;
	add.s64 	%rd2567, %rd2903, 8;
	mov.u64 	%rd2903, %rd2567;
$L__BB0_955:
	setp.eq.s32 	%p477, %r459, 0;
	@%p477 bra 	$L__BB0_962;
	and.b32  	%r460, %r4, 3;
	setp.lt.u32 	%p478, %r459, 4;
	@%p478 bra 	$L__BB0_958;
	st.u8 	[%rd2567], %rs457;
	st.u8 	[%rd2567+1], %rs457;
	st.u8 	[%rd2567+2], %rs457;
	st.u8 	[%rd2567+3], %rs457;
	add.s64 	%rd2567, %rd2567, 4;
	mov.u64 	%rd2903, %rd2567;
$L__BB0_958:
	setp.eq.s32 	%p479, %r460, 0;
	@%p479 bra 	$L__BB0_962;
	st.u8 	[%rd2567], %rs457;
	add.s64 	%rd999, %rd2567, 1;
	setp.eq.s32 	%p480, %r460, 1;
	mov.u64 	%rd2903, %rd999;
	@%p480 bra 	$L__BB0_962;
	st.u8 	[%rd2567+1], %rs457;
	add.s64 	%rd1000, %rd2567, 2;
	setp.eq.s32 	%p481, %r460, 2;
	mov.u64 	%rd2903, %rd1000;
	@%p481 bra 	$L__BB0_962;
	st.u8 	[%rd2567+2], %rs457;
	add.s64 	%rd1001, %rd2567, 3;
	mov.u64 	%rd2903, %rd1001;
$L__BB0_962:
	ld.local.u8 	%rs458, [%rd2570];
	setp.eq.s16 	%p482, %rs458, 0;
	@%p482 bra 	$L__BB0_963;
	bra.uni 	$L__BB0_1566;
$L__BB0_963:
	setp.lt.s32 	%p484, %r1375, 1;
	@%p484 bra 	$L__BB0_977;
	and.b32  	%r462, %r1375, 15;
	setp.lt.u32 	%p485, %r1375, 16;
	@%p485 bra 	$L__BB0_967;
	and.b32  	%r463, %r1375, 2147483632;
	mov.b32 	%r1376, 0;
$L__BB0_966:
	.pragma "nounroll";
	st.u8 	[%rd2903], %rs457;
	st.u8 	[%rd2903+1], %rs457;
	st.u8 	[%rd2903+2], %rs457;
	st.u8 	[%rd2903+3], %rs457;
	st.u8 	[%rd2903+4], %rs457;
	st.u8 	[%rd2903+5], %rs457;
	st.u8 	[%rd2903+6], %rs457;
	st.u8 	[%rd2903+7], %rs457;
	st.u8 	[%rd2903+8], %rs457;
	st.u8 	[%rd2903+9], %rs457;
	st.u8 	[%rd2903+10], %rs457;
	st.u8 	[%rd2903+11], %rs457;
	st.u8 	[%rd2903+12], %rs457;
	st.u8 	[%rd2903+13], %rs457;
	st.u8 	[%rd2903+14], %rs457;
	st.u8 	[%rd2903+15], %rs457;
	add.s64 	%rd2903, %rd2903, 16;
	add.s32 	%r1376, %r1376, 16;
	setp.eq.s32 	%p486, %r1376, %r463;
	@%p486 bra 	$L__BB0_967;
	bra.uni 	$L__BB0_966;
$L__BB0_967:
	setp.eq.s32 	%p487, %r462, 0;
	@%p487 bra 	$L__BB0_977;
	and.b32  	%r468, %r1375, 7;
	setp.lt.u32 	%p488, %r462, 8;
	mov.u64 	%rd2583, %rd2903;
	@%p488 bra 	$L__BB0_970;
	st.u8 	[%rd2903], %rs457;
	st.u8 	[%rd2903+1], %rs457;
	st.u8 	[%rd2903+2], %rs457;
	st.u8 	[%rd2903+3], %rs457;
	st.u8 	[%rd2903+4], %rs457;
	st.u8 	[%rd2903+5], %rs457;
	st.u8 	[%rd2903+6], %rs457;
	st.u8 	[%rd2903+7], %rs457;
	add.s64 	%rd2583, %rd2903, 8;
	mov.u64 	%rd2903, %rd2583;
$L__BB0_970:
	setp.eq.s32 	%p489, %r468, 0;
	@%p489 bra 	$L__BB0_977;
	and.b32  	%r469, %r1375, 3;
	setp.lt.u32 	%p490, %r468, 4;
	@%p490 bra 	$L__BB0_973;
	st.u8 	[%rd2583], %rs457;
	st.u8 	[%rd2583+1], %rs457;
	st.u8 	[%rd2583+2], %rs457;
	st.u8 	[%rd2583+3], %rs457;
	add.s64 	%rd2583, %rd2583, 4;
	mov.u64 	%rd2903, %rd2583;
$L__BB0_973:
	setp.eq.s32 	%p491, %r469, 0;
	@%p491 bra 	$L__BB0_977;
	st.u8 	[%rd2583], %rs457;
	add.s64 	%rd1029, %rd2583, 1;
	setp.eq.s32 	%p492, %r469, 1;
	mov.u64 	%rd2903, %rd1029;
	@%p492 bra 	$L__BB0_977;
	st.u8 	[%rd2583+1], %rs457;
	add.s64 	%rd1030, %rd2583, 2;
	setp.eq.s32 	%p493, %r469, 2;
	mov.u64 	%rd2903, %rd1030;
	@%p493 bra 	$L__BB0_977;
	st.u8 	[%rd2583+2], %rs457;
	add.s64 	%rd1031, %rd2583, 3;
	mov.u64 	%rd2903, %rd1031;
$L__BB0_977:
	mov.u64 	%rd2904, %rd727;
	bra.uni 	$L__BB0_1538;
$L__BB0_978:
	setp.eq.s16 	%p640, %rs294, 104;
	@%p640 bra 	$L__BB0_1247;
	setp.eq.s16 	%p641, %rs294, 117;
	@%p641 bra 	$L__BB0_1056;
	setp.eq.s16 	%p642, %rs294, 120;
	mov.u64 	%rd2904, %rd1033;
	@%p642 bra 	$L__BB0_981;
	bra.uni 	$L__BB0_1538;
$L__BB0_981:
	mov.u64 	%rd1867, %rd2906;
	add.s64 	%rd1868, %rd1867, 3;
	and.b64  	%rd1869, %rd1868, -4;
	add.s64 	%rd1870, %rd1869, 4;
	mov.u64 	%rd2906, %rd1870;
	ld.local.u16 	%rd1871, [%rd1869];
	and.b64  	%rd1872, %rd2902, -65536;
	or.b64  	%rd2902, %rd1872, %rd1871;
	setp.ne.s64 	%p645, %rd2902, 0;
	@%p645 bra 	$L__BB0_1141;
	mov.b16 	%rs302, 0;
	mov.b16 	%rs303, 48;
	st.local.v2.u8 	[%rd6], {%rs303, %rs302};
	setp.lt.s32 	%p675, %r4, 1;
	mov.b16 	%rs467, 32;
	@%p675 bra 	$L__BB0_986;
	mov.b32 	%r1399, 0;
	mov.u64 	%rd2665, %rd6;
$L__BB0_984:
	add.s32 	%r1399, %r1399, 1;
	add.s64 	%rd1193, %rd2665, 1;
	ld.local.u8 	%rs304, [%rd2665+1];
	setp.ne.s16 	%p676, %rs304, 0;
	mov.u64 	%rd2665, %rd1193;
	@%p676 bra 	$L__BB0_984;
	setp.gt.s32 	%p677, %r4, %r1399;
	sub.s32 	%r1006, %r4, %r1399;
	selp.b32 	%r4, %r1006, 0, %p677;
	mov.u16 	%rs467, %rs3;
$L__BB0_986:
	setp.eq.s16 	%p678, %rs181, 45;
	setp.lt.s32 	%p679, %r4, 1;
	or.pred  	%p680, %p678, %p679;
	mov.u32 	%r1402, %r4;
	@%p680 bra 	$L__BB0_1126;
	and.b32  	%r545, %r4, 15;
	setp.lt.u32 	%p681, %r4, 16;
	@%p681 bra 	$L__BB0_990;
	and.b32  	%r546, %r4, 2147483632;
	mov.b32 	%r1401, 0;
$L__BB0_989:
	.pragma "nounroll";
	st.u8 	[%rd2903], %rs467;
	st.u8 	[%rd2903+1], %rs467;
	st.u8 	[%rd2903+2], %rs467;
	st.u8 	[%rd2903+3], %rs467;
	st.u8 	[%rd2903+4], %rs467;
	st.u8 	[%rd2903+5], %rs467;
	st.u8 	[%rd2903+6], %rs467;
	st.u8 	[%rd2903+7], %rs467;
	st.u8 	[%rd2903+8], %rs467;
	st.u8 	[%rd2903+9], %rs467;
	st.u8 	[%rd2903+10], %rs467;
	st.u8 	[%rd2903+11], %rs467;
	st.u8 	[%rd2903+12], %rs467;
	st.u8 	[%rd2903+13], %rs467;
	st.u8 	[%rd2903+14], %rs467;
	st.u8 	[%rd2903+15], %rs467;
	add.s64 	%rd2903, %rd2903, 16;
	add.s32 	%r1401, %r1401, 16;
	setp.ne.s32 	%p682, %r1401, %r546;
	@%p682 bra 	$L__BB0_989;
$L__BB0_990:
	setp.eq.s32 	%p683, %r545, 0;
	mov.b32 	%r1402, 0;
	@%p683 bra 	$L__BB0_1126;
	and.b32  	%r549, %r4, 7;
	setp.lt.u32 	%p684, %r545, 8;
	mov.u64 	%rd2672, %rd2903;
	@%p684 bra 	$L__BB0_993;
	st.u8 	[%rd2903], %rs467;
	st.u8 	[%rd2903+1], %rs467;
	st.u8 	[%rd2903+2], %rs467;
	st.u8 	[%rd2903+3], %rs467;
	st.u8 	[%rd2903+4], %rs467;
	st.u8 	[%rd2903+5], %rs467;
	st.u8 	[%rd2903+6], %rs467;
	st.u8 	[%rd2903+7], %rs467;
	add.s64 	%rd2672, %rd2903, 8;
	mov.u64 	%rd2903, %rd2672;
$L__BB0_993:
	setp.eq.s32 	%p685, %r549, 0;
	@%p685 bra 	$L__BB0_1126;
	and.b32  	%r550, %r4, 3;
	setp.lt.u32 	%p686, %r549, 4;
	@%p686 bra 	$L__BB0_996;
	st.u8 	[%rd2672], %rs467;
	st.u8 	[%rd2672+1], %rs467;
	st.u8 	[%rd2672+2], %rs467;
	st.u8 	[%rd2672+3], %rs467;
	add.s64 	%rd2672, %rd2672, 4;
	mov.u64 	%rd2903, %rd2672;
$L__BB0_996:
	setp.eq.s32 	%p687, %r550, 0;
	@%p687 bra 	$L__BB0_1126;
	st.u8 	[%rd2672], %rs467;
	add.s64 	%rd1204, %rd2672, 1;
	setp.eq.s32 	%p688, %r550, 1;
	mov.u64 	%rd2903, %rd1204;
	@%p688 bra 	$L__BB0_1126;
	st.u8 	[%rd2672+1], %rs467;
	add.s64 	%rd1205, %rd2672, 2;
	setp.eq.s32 	%p689, %r550, 2;
	mov.u64 	%rd2903, %rd1205;
	@%p689 bra 	$L__BB0_1126;
	st.u8 	[%rd2672+2], %rs467;
	add.s64 	%rd1206, %rd2672, 3;
	mov.u64 	%rd2903, %rd1206;
	bra.uni 	$L__BB0_1126;
$L__BB0_1000:
	ld.local.u8 	%rs460, [%rd8];
	setp.eq.s16 	%p1043, %rs460, 0;
	mov.u64 	%rd2595, %rd8;
	@%p1043 bra 	$L__BB0_1001;
	bra.uni 	$L__BB0_1567;
$L__BB0_1001:
	setp.lt.s32 	%p1045, %r1380, 1;
	@%p1045 bra 	$L__BB0_1055;
	and.b32  	%r481, %r1380, 15;
	setp.lt.u32 	%p1046, %r1380, 16;
	@%p1046 bra 	$L__BB0_1005;
	and.b32  	%r482, %r1380, 2147483632;
	mov.b32 	%r1381, 0;
$L__BB0_1004:
	.pragma "nounroll";
	st.u8 	[%rd2903], %rs459;
	st.u8 	[%rd2903+1], %rs459;
	st.u8 	[%rd2903+2], %rs459;
	st.u8 	[%rd2903+3], %rs459;
	st.u8 	[%rd2903+4], %rs459;
	st.u8 	[%rd2903+5], %rs459;
	st.u8 	[%rd2903+6], %rs459;
	st.u8 	[%rd2903+7], %rs459;
	st.u8 	[%rd2903+8], %rs459;
	st.u8 	[%rd2903+9], %rs459;
	st.u8 	[%rd2903+10], %rs459;
	st.u8 	[%rd2903+11], %rs459;
	st.u8 	[%rd2903+12], %rs459;
	st.u8 	[%rd2903+13], %rs459;
	st.u8 	[%rd2903+14], %rs459;
	st.u8 	[%rd2903+15], %rs459;
	add.s64 	%rd2903, %rd2903, 16;
	add.s32 	%r1381, %r1381, 16;
	setp.eq.s32 	%p1047, %r1381, %r482;
	@%p1047 bra 	$L__BB0_1005;
	bra.uni 	$L__BB0_1004;
$L__BB0_1005:
	setp.eq.s32 	%p1048, %r481, 0;
	@%p1048 bra 	$L__BB0_1055;
	and.b32  	%r505, %r1380, 7;
	setp.lt.u32 	%p1049, %r481, 8;
	mov.u64 	%rd2624, %rd2903;
	@%p1049 bra 	$L__BB0_1008;
	st.u8 	[%rd2903], %rs459;
	st.u8 	[%rd2903+1], %rs459;
	st.u8 	[%rd2903+2], %rs459;
	st.u8 	[%rd2903+3], %rs459;
	st.u8 	[%rd2903+4], %rs459;
	st.u8 	[%rd2903+5], %rs459;
	st.u8 	[%rd2903+6], %rs459;
	st.u8 	[%rd2903+7], %rs459;
	add.s64 	%rd2624, %rd2903, 8;
	mov.u64 	%rd2903, %rd2624;
$L__BB0_1008:
	setp.eq.s32 	%p1050, %r505, 0;
	@%p1050 bra 	$L__BB0_1055;
	and.b32  	%r506, %r1380, 3;
	setp.lt.u32 	%p1051, %r505, 4;
	@%p1051 bra 	$L__BB0_1011;
	st.u8 	[%rd2624], %rs459;
	st.u8 	[%rd2624+1], %rs459;
	st.u8 	[%rd2624+2], %rs459;
	st.u8 	[%rd2624+3], %rs459;
	add.s64 	%rd2624, %rd2624, 4;
	mov.u64 	%rd2903, %rd2624;
$L__BB0_1011:
	setp.eq.s32 	%p1052, %r506, 0;
	@%p1052 bra 	$L__BB0_1055;
	st.u8 	[%rd2624], %rs459;
	add.s64 	%rd1112, %rd2624, 1;
	setp.eq.s32 	%p1053, %r506, 1;
	mov.u64 	%rd2903, %rd1112;
	@%p1053 bra 	$L__BB0_1055;
	st.u8 	[%rd2624+1], %rs459;
	add.s64 	%rd1113, %rd2624, 2;
	setp.eq.s32 	%p1054, %r506, 2;
	mov.u64 	%rd2903, %rd1113;
	@%p1054 bra 	$L__BB0_1055;
	st.u8 	[%rd2624+2], %rs459;
	add.s64 	%rd1114, %rd2624, 3;
	mov.u64 	%rd2903, %rd1114;
	bra.uni 	$L__BB0_1055;
$L__BB0_1015:
	shr.s64 	%rd1059, %rd1035, 48;
	abs.s64 	%rd2597, %rd1059;
	add.s64 	%rd2600, %rd8, 63;
	mov.b16 	%rs355, 0;
	st.local.u8 	[%rd8+63], %rs355;
$L__BB0_1016:
	mov.u64 	%rd1063, %rd2600;
	mul.hi.u64 	%rd1992, %rd2597, -3689348814741910323;
	shr.u64 	%rd1065, %rd1992, 3;
	mul.lo.s64 	%rd1993, %rd1065, 10;
	sub.s64 	%rd1994, %rd2597, %rd1993;
	cvt.u16.u64 	%rs356, %rd1994;
	add.s16 	%rs357, %rs356, 48;
	add.s64 	%rd2600, %rd1063, -1;
	st.local.u8 	[%rd1063+-1], %rs357;
	setp.gt.u64 	%p995, %rd2597, 9;
	mov.u64 	%rd2597, %rd1065;
	@%p995 bra 	$L__BB0_1016;
	setp.gt.s64 	%p996, %rd1059, -1;
	@%p996 bra 	$L__BB0_1021;
	setp.eq.s32 	%p997, %r4, 0;
	not.pred 	%p998, %p1;
	or.pred  	%p999, %p998, %p997;
	@%p999 bra 	$L__BB0_1020;
	mov.b16 	%rs359, 45;
	st.u8 	[%rd2903], %rs359;
	add.s64 	%rd1066, %rd2903, 1;
	add.s32 	%r4, %r4, -1;
	mov.u64 	%rd2903, %rd1066;
	bra.uni 	$L__BB0_1021;
$L__BB0_1020:
	add.s64 	%rd2600, %rd1063, -2;
	mov.b16 	%rs358, 45;
	st.local.u8 	[%rd1063+-2], %rs358;
$L__BB0_1021:
	setp.lt.s32 	%p1000, %r4, 1;
	mov.b16 	%rs461, 32;
	@%p1000 bra 	$L__BB0_1026;
	ld.local.u8 	%rs361, [%rd2600];
	setp.eq.s16 	%p1001, %rs361, 0;
	mov.b32 	%r1384, 0;
	@%p1001 bra 	$L__BB0_1025;
	mov.b32 	%r1384, 0;
	mov.u64 	%rd2601, %rd2600;
$L__BB0_1024:
	add.s32 	%r1384, %r1384, 1;
	add.s64 	%rd1071, %rd2601, 1;
	ld.local.u8 	%rs362, [%rd2601+1];
	setp.ne.s16 	%p1002, %rs362, 0;
	mov.u64 	%rd2601, %rd1071;
	@%p1002 bra 	$L__BB0_1024;
$L__BB0_1025:
	setp.gt.s32 	%p1003, %r4, %r1384;
	sub.s32 	%r1130, %r4, %r1384;
	selp.b32 	%r4, %r1130, 0, %p1003;
	mov.u16 	%rs461, %rs3;
$L__BB0_1026:
	setp.eq.s16 	%p1004, %rs181, 45;
	setp.lt.s32 	%p1005, %r4, 1;
	or.pred  	%p1006, %p1004, %p1005;
	mov.u32 	%r1387, %r4;
	@%p1006 bra 	$L__BB0_1040;
	and.b32  	%r492, %r4, 15;
	setp.lt.u32 	%p1007, %r4, 16;
	@%p1007 bra 	$L__BB0_1030;
	and.b32  	%r493, %r4, 2147483632;
	mov.b32 	%r1386, 0;
$L__BB0_1029:
	.pragma "nounroll";
	st.u8 	[%rd2903], %rs461;
	st.u8 	[%rd2903+1], %rs461;
	st.u8 	[%rd2903+2], %rs461;
	st.u8 	[%rd2903+3], %rs461;
	st.u8 	[%rd2903+4], %rs461;
	st.u8 	[%rd2903+5], %rs461;
	st.u8 	[%rd2903+6], %rs461;
	st.u8 	[%rd2903+7], %rs461;
	st.u8 	[%rd2903+8], %rs461;
	st.u8 	[%rd2903+9], %rs461;
	st.u8 	[%rd2903+10], %rs461;
	st.u8 	[%rd2903+11], %rs461;
	st.u8 	[%rd2903+12], %rs461;
	st.u8 	[%rd2903+13], %rs461;
	st.u8 	[%rd2903+14], %rs461;
	st.u8 	[%rd2903+15], %rs461;
	add.s64 	%rd2903, %rd2903, 16;
	add.s32 	%r1386, %r1386, 16;
	setp.ne.s32 	%p1008, %r1386, %r493;
	@%p1008 bra 	$L__BB0_1029;
$L__BB0_1030:
	setp.eq.s32 	%p1009, %r492, 0;
	mov.b32 	%r1387, 0;
	@%p1009 bra 	$L__BB0_1040;
	and.b32  	%r496, %r4, 7;
	setp.lt.u32 	%p1010, %r492, 8;
	mov.u64 	%rd2608, %rd2903;
	@%p1010 bra 	$L__BB0_1033;
	st.u8 	[%rd2903], %rs461;
	st.u8 	[%rd2903+1], %rs461;
	st.u8 	[%rd2903+2], %rs461;
	st.u8 	[%rd2903+3], %rs461;
	st.u8 	[%rd2903+4], %rs461;
	st.u8 	[%rd2903+5], %rs461;
	st.u8 	[%rd2903+6], %rs461;
	st.u8 	[%rd2903+7], %rs461;
	add.s64 	%rd2608, %rd2903, 8;
	mov.u64 	%rd2903, %rd2608;
$L__BB0_1033:
	setp.eq.s32 	%p1011, %r496, 0;
	@%p1011 bra 	$L__BB0_1040;
	and.b32  	%r497, %r4, 3;
	setp.lt.u32 	%p1012, %r496, 4;
	@%p1012 bra 	$L__BB0_1036;
	st.u8 	[%rd2608], %rs461;
	st.u8 	[%rd2608+1], %rs461;
	st.u8 	[%rd2608+2], %rs461;
	st.u8 	[%rd2608+3], %rs461;
	add.s64 	%rd2608, %rd2608, 4;
	mov.u64 	%rd2903, %rd2608;
$L__BB0_1036:
	setp.eq.s32 	%p1013, %r497, 0;
	@%p1013 bra 	$L__BB0_1040;
	st.u8 	[%rd2608], %rs461;
	add.s64 	%rd1082, %rd2608, 1;
	setp.eq.s32 	%p1014, %r497, 1;
	mov.u64 	%rd2903, %rd1082;
	@%p1014 bra 	$L__BB0_1040;
	st.u8 	[%rd2608+1], %rs461;
	add.s64 	%rd1083, %rd2608, 2;
	setp.eq.s32 	%p1015, %r497, 2;
	mov.u64 	%rd2903, %rd1083;
	@%p1015 bra 	$L__BB0_1040;
	st.u8 	[%rd2608+2], %rs461;
	add.s64 	%rd1084, %rd2608, 3;
	mov.u64 	%rd2903, %rd1084;
$L__BB0_1040:
	ld.local.u8 	%rs462, [%rd2600];
	setp.eq.s16 	%p1016, %rs462, 0;
	@%p1016 bra 	$L__BB0_1041;
	bra.uni 	$L__BB0_1568;
$L__BB0_1041:
	setp.lt.s32 	%p1018, %r1387, 1;
	@%p1018 bra 	$L__BB0_1055;
	and.b32  	%r499, %r1387, 15;
	setp.lt.u32 	%p1019, %r1387, 16;
	@%p1019 bra 	$L__BB0_1045;
	and.b32  	%r500, %r1387, 2147483632;
	mov.b32 	%r1388, 0;
$L__BB0_1044:
	.pragma "nounroll";
	st.u8 	[%rd2903], %rs461;
	st.u8 	[%rd2903+1], %rs461;
	st.u8 	[%rd2903+2], %rs461;
	st.u8 	[%rd2903+3], %rs461;
	st.u8 	[%rd2903+4], %rs461;
	st.u8 	[%rd2903+5], %rs461;
	st.u8 	[%rd2903+6], %rs461;
	st.u8 	[%rd2903+7], %rs461;
	st.u8 	[%rd2903+8], %rs461;
	st.u8 	[%rd2903+9], %rs461;
	st.u8 	[%rd2903+10], %rs461;
	st.u8 	[%rd2903+11], %rs461;
	st.u8 	[%rd2903+12], %rs461;
	st.u8 	[%rd2903+13], %rs461;
	st.u8 	[%rd2903+14], %rs461;
	st.u8 	[%rd2903+15], %rs461;
	add.s64 	%rd2903, %rd2903, 16;
	add.s32 	%r1388, %r1388, 16;
	setp.ne.s32 	%p1020, %r1388, %r500;
	@%p1020 bra 	$L__BB0_1044;
$L__BB0_1045:
	setp.eq.s32 	%p1021, %r499, 0;
	@%p1021 bra 	$L__BB0_1055;
	and.b32  	%r503, %r1387, 7;
	setp.lt.u32 	%p1022, %r499, 8;
	mov.u64 	%rd2618, %rd2903;
	@%p1022 bra 	$L__BB0_1048;
	st.u8 	[%rd2903], %rs461;
	st.u8 	[%rd2903+1], %rs461;
	st.u8 	[%rd2903+2], %rs461;
	st.u8 	[%rd2903+3], %rs461;
	st.u8 	[%rd2903+4], %rs461;
	st.u8 	[%rd2903+5], %rs461;
	st.u8 	[%rd2903+6], %rs461;
	st.u8 	[%rd2903+7], %rs461;
	add.s64 	%rd2618, %rd2903, 8;
	mov.u64 	%rd2903, %rd2618;
$L__BB0_1048:
	setp.eq.s32 	%p1023, %r503, 0;
	@%p1023 bra 	$L__BB0_1055;
	and.b32  	%r504, %r1387, 3;
	setp.lt.u32 	%p1024, %r503, 4;
	@%p1024 bra 	$L__BB0_1051;
	st.u8 	[%rd2618], %rs461;
	st.u8 	[%rd2618+1], %rs461;
	st.u8 	[%rd2618+2], %rs461;
	st.u8 	[%rd2618+3], %rs461;
	add.s64 	%rd2618, %rd2618, 4;
	mov.u64 	%rd2903, %rd2618;
$L__BB0_1051:
	setp.eq.s32 	%p1025, %r504, 0;
	@%p1025 bra 	$L__BB0_1055;
	st.u8 	[%rd2618], %rs461;
	add.s64 	%rd1101, %rd2618, 1;
	setp.eq.s32 	%p1026, %r504, 1;
	mov.u64 	%rd2903, %rd1101;
	@%p1026 bra 	$L__BB0_1055;
	st.u8 	[%rd2618+1], %rs461;
	add.s64 	%rd1102, %rd2618, 2;
	setp.eq.s32 	%p1027, %r504, 2;
	mov.u64 	%rd2903, %rd1102;
	@%p1027 bra 	$L__BB0_1055;
	st.u8 	[%rd2618+2], %rs461;
	add.s64 	%rd1103, %rd2618, 3;
	mov.u64 	%rd2903, %rd1103;
$L__BB0_1055:
	mov.u64 	%rd2904, %rd1033;
	bra.uni 	$L__BB0_1538;
$L__BB0_1056:
	mov.u64 	%rd1885, %rd2906;
	add.s64 	%rd1886, %rd1885, 3;
	and.b64  	%rd1887, %rd1886, -4;
	add.s64 	%rd1888, %rd1887, 4;
	mov.u64 	%rd2906, %rd1888;
	ld.local.u16 	%rd1889, [%rd1887];
	and.b64  	%rd1890, %rd2902, -65536;
	or.b64  	%rd2902, %rd1890, %rd1889;
	setp.ne.s64 	%p702, %rd2902, 0;
	@%p702 bra 	$L__BB0_1090;
	mov.b16 	%rs311, 0;
	mov.b16 	%rs312, 48;
	st.local.v2.u8 	[%rd7], {%rs312, %rs311};
	setp.lt.s32 	%p731, %r4, 1;
	mov.b16 	%rs463, 32;
	@%p731 bra 	$L__BB0_1061;
	mov.b32 	%r1389, 0;
	mov.u64 	%rd2626, %rd7;
$L__BB0_1059:
	add.s32 	%r1389, %r1389, 1;
	add.s64 	%rd1118, %rd2626, 1;
	ld.local.u8 	%rs313, [%rd2626+1];
	setp.ne.s16 	%p732, %rs313, 0;
	mov.u64 	%rd2626, %rd1118;
	@%p732 bra 	$L__BB0_1059;
	setp.gt.s32 	%p733, %r4, %r1389;
	sub.s32 	%r1026, %r4, %r1389;
	selp.b32 	%r4, %r1026, 0, %p733;
	mov.u16 	%rs463, %rs3;
$L__BB0_1061:
	setp.eq.s16 	%p734, %rs181, 45;
	setp.lt.s32 	%p735, %r4, 1;
	or.pred  	%p736, %p734, %p735;
	mov.u32 	%r1392, %r4;
	@%p736 bra 	$L__BB0_1075;
	and.b32  	%r511, %r4, 15;
	setp.lt.u32 	%p737, %r4, 16;
	@%p737 bra 	$L__BB0_1065;
	and.b32  	%r512, %r4, 2147483632;
	mov.b32 	%r1391, 0;
$L__BB0_1064:
	.pragma "nounroll";
	st.u8 	[%rd2903], %rs463;
	st.u8 	[%rd2903+1], %rs463;
	st.u8 	[%rd2903+2], %rs463;
	st.u8 	[%rd2903+3], %rs463;
	st.u8 	[%rd2903+4], %rs463;
	st.u8 	[%rd2903+5], %rs463;
	st.u8 	[%rd2903+6], %rs463;
	st.u8 	[%rd2903+7], %rs463;
	st.u8 	[%rd2903+8], %rs463;
	st.u8 	[%rd2903+9], %rs463;
	st.u8 	[%rd2903+10], %rs463;
	st.u8 	[%rd2903+11], %rs463;
	st.u8 	[%rd2903+12], %rs463;
	st.u8 	[%rd2903+13], %rs463;
	st.u8 	[%rd2903+14], %rs463;
	st.u8 	[%rd2903+15], %rs463;
	add.s64 	%rd2903, %rd2903, 16;
	add.s32 	%r1391, %r1391, 16;
	setp.ne.s32 	%p738, %r1391, %r512;
	@%p738 bra 	$L__BB0_1064;
$L__BB0_1065:
	setp.eq.s32 	%p739, %r511, 0;
	mov.b32 	%r1392, 0;
	@%p739 bra 	$L__BB0_1075;
	and.b32  	%r515, %r4, 7;
	setp.lt.u32 	%p740, %r511, 8;
	mov.u64 	%rd2633, %rd2903;
	@%p740 bra 	$L__BB0_1068;
	st.u8 	[%rd2903], %rs463;
	st.u8 	[%rd2903+1], %rs463;
	st.u8 	[%rd2903+2], %rs463;
	st.u8 	[%rd2903+3], %rs463;
	st.u8 	[%rd2903+4], %rs463;
	st.u8 	[%rd2903+5], %rs463;
	st.u8 	[%rd2903+6], %rs463;
	st.u8 	[%rd2903+7], %rs463;
	add.s64 	%rd2633, %rd2903, 8;
	mov.u64 	%rd2903, %rd2633;
$L__BB0_1068:
	setp.eq.s32 	%p741, %r515, 0;
	@%p741 bra 	$L__BB0_1075;
	and.b32  	%r516, %r4, 3;
	setp.lt.u32 	%p742, %r515, 4;
	@%p742 bra 	$L__BB0_1071;
	st.u8 	[%rd2633], %rs463;
	st.u8 	[%rd2633+1], %rs463;
	st.u8 	[%rd2633+2], %rs463;
	st.u8 	[%rd2633+3], %rs463;
	add.s64 	%rd2633, %rd2633, 4;
	mov.u64 	%rd2903, %rd2633;
$L__BB0_1071:
	setp.eq.s32 	%p743, %r516, 0;
	@%p743 bra 	$L__BB0_1075;
	st.u8 	[%rd2633], %rs463;
	add.s64 	%rd1129, %rd2633, 1;
	setp.eq.s32 	%p744, %r516, 1;
	mov.u64 	%rd2903, %rd1129;
	@%p744 bra 	$L__BB0_1075;
	st.u8 	[%rd2633+1], %rs463;
	add.s64 	%rd1130, %rd2633, 2;
	setp.eq.s32 	%p745, %r516, 2;
	mov.u64 	%rd2903, %rd1130;
	@%p745 bra 	$L__BB0_1075;
	st.u8 	[%rd2633+2], %rs463;
	add.s64 	%rd1131, %rd2633, 3;
	mov.u64 	%rd2903, %rd1131;
$L__BB0_1075:
	ld.local.u8 	%rs464, [%rd7];
	setp.eq.s16 	%p746, %rs464, 0;
	mov.u64 	%rd2636, %rd7;
	@%p746 bra 	$L__BB0_1076;
	bra.uni 	$L__BB0_1569;
$L__BB0_1076:
	setp.lt.s32 	%p748, %r1392, 1;
	@%p748 bra 	$L__BB0_1125;
	and.b32  	%r518, %r1392, 15;
	setp.lt.u32 	%p749, %r1392, 16;
	@%p749 bra 	$L__BB0_1080;
	and.b32  	%r519, %r1392, 2147483632;
	mov.b32 	%r1393, 0;
$L__BB0_1079:
	.pragma "nounroll";
	st.u8 	[%rd2903], %rs463;
	st.u8 	[%rd2903+1], %rs463;
	st.u8 	[%rd2903+2], %rs463;
	st.u8 	[%rd2903+3], %rs463;
	st.u8 	[%rd2903+4], %rs463;
	st.u8 	[%rd2903+5], %rs463;
	st.u8 	[%rd2903+6], %rs463;
	st.u8 	[%rd2903+7], %rs463;
	st.u8 	[%rd2903+8], %rs463;
	st.u8 	[%rd2903+9], %rs463;
	st.u8 	[%rd2903+10], %rs463;
	st.u8 	[%rd2903+11], %rs463;
	st.u8 	[%rd2903+12], %rs463;
	st.u8 	[%rd2903+13], %rs463;
	st.u8 	[%rd2903+14], %rs463;
	st.u8 	[%rd2903+15], %rs463;
	add.s64 	%rd2903, %rd2903, 16;
	add.s32 	%r1393, %r1393, 16;
	setp.eq.s32 	%p750, %r1393, %r519;
	@%p750 bra 	$L__BB0_1080;
	bra.uni 	$L__BB0_1079;
$L__BB0_1080:
	setp.eq.s32 	%p751, %r518, 0;
	@%p751 bra 	$L__BB0_1125;
	and.b32  	%r537, %r1392, 7;
	setp.lt.u32 	%p752, %r518, 8;
	mov.u64 	%rd2657, %rd2903;
	@%p752 bra 	$L__BB0_1083;
	st.u8 	[%rd2903], %rs463;
	st.u8 	[%rd2903+1], %rs463;
	st.u8 	[%rd2903+2], %rs463;
	st.u8 	[%rd2903+3], %rs463;
	st.u8 	[%rd2903+4], %rs463;
	st.u8 	[%rd2903+5], %rs463;
	st.u8 	[%rd2903+6], %rs463;
	st.u8 	[%rd2903+7], %rs463;
	add.s64 	%rd2657, %rd2903, 8;
	mov.u64 	%rd2903, %rd2657;
$L__BB0_1083:
	setp.eq.s32 	%p753, %r537, 0;
	@%p753 bra 	$L__BB0_1125;
	and.b32  	%r538, %r1392, 3;
	setp.lt.u32 	%p754, %r537, 4;
	@%p754 bra 	$L__BB0_1086;
	st.u8 	[%rd2657], %rs463;
	st.u8 	[%rd2657+1], %rs463;
	st.u8 	[%rd2657+2], %rs463;
	st.u8 	[%rd2657+3], %rs463;
	add.s64 	%rd2657, %rd2657, 4;
	mov.u64 	%rd2903, %rd2657;
$L__BB0_1086:
	setp.eq.s32 	%p755, %r538, 0;
	@%p755 bra 	$L__BB0_1125;
	st.u8 	[%rd2657], %rs463;
	add.s64 	%rd1176, %rd2657, 1;
	setp.eq.s32 	%p756, %r538, 1;
	mov.u64 	%rd2903, %rd1176;
	@%p756 bra 	$L__BB0_1125;
	st.u8 	[%rd2657+1], %rs463;
	add.s64 	%rd1177, %rd2657, 2;
	setp.eq.s32 	%p757, %r538, 2;
	mov.u64 	%rd2903, %rd1177;
	@%p757 bra 	$L__BB0_1125;
	st.u8 	[%rd2657+2], %rs463;
	add.s64 	%rd1178, %rd2657, 3;
	mov.u64 	%rd2903, %rd1178;
	bra.uni 	$L__BB0_1125;
$L__BB0_1090:
	add.s64 	%rd2639, %rd7, 63;
	mov.b16 	%rs305, 0;
	st.local.u8 	[%rd7+63], %rs305;
	mov.u64 	%rd2638, %rd2902;
$L__BB0_1091:
	mul.hi.u64 	%rd1891, %rd2638, -3689348814741910323;
	shr.u64 	%rd1144, %rd1891, 3;
	mul.lo.s64 	%rd1892, %rd1144, 10;
	sub.s64 	%rd1893, %rd2638, %rd1892;
	cvt.u16.u64 	%rs306, %rd1893;
	add.s16 	%rs307, %rs306, 48;
	add.s64 	%rd2650, %rd2639, -1;
	st.local.u8 	[%rd2639+-1], %rs307;
	setp.gt.u64 	%p703, %rd2638, 9;
	mov.u64 	%rd2638, %rd1144;
	mov.u64 	%rd2639, %rd2650;
	@%p703 bra 	$L__BB0_1091;
	setp.lt.s32 	%p704, %r4, 1;
	mov.b16 	%rs465, 32;
	@%p704 bra 	$L__BB0_1096;
	mov.b32 	%r1394, 0;
	mov.u64 	%rd2640, %rd2650;
$L__BB0_1094:
	add.s32 	%r1394, %r1394, 1;
	add.s64 	%rd1146, %rd2640, 1;
	ld.local.u8 	%rs309, [%rd2640+1];
	setp.ne.s16 	%p705, %rs309, 0;
	mov.u64 	%rd2640, %rd1146;
	@%p705 bra 	$L__BB0_1094;
	setp.gt.s32 	%p706, %r4, %r1394;
	sub.s32 	%r1016, %r4, %r1394;
	selp.b32 	%r4, %r1016, 0, %p706;
	mov.u16 	%rs465, %rs3;
$L__BB0_1096:
	setp.eq.s16 	%p707, %rs181, 45;
	setp.lt.s32 	%p708, %r4, 1;
	or.pred  	%p709, %p707, %p708;
	mov.u32 	%r1397, %r4;
	@%p709 bra 	$L__BB0_1110;
	and.b32  	%r526, %r4, 15;
	setp.lt.u32 	%p710, %r4, 16;
	@%p710 bra 	$L__BB0_1100;
	and.b32  	%r527, %r4, 2147483632;
	mov.b32 	%r1396, 0;
$L__BB0_1099:
	.pragma "nounroll";
	st.u8 	[%rd2903], %rs465;
	st.u8 	[%rd2903+1], %rs465;
	st.u8 	[%rd2903+2], %rs465;
	st.u8 	[%rd2903+3], %rs465;
	st.u8 	[%rd2903+4], %rs465;
	st.u8 	[%rd2903+5], %rs465;
	st.u8 	[%rd2903+6], %rs465;
	st.u8 	[%rd2903+7], %rs465;
	st.u8 	[%rd2903+8], %rs465;
	st.u8 	[%rd2903+9], %rs465;
	st.u8 	[%rd2903+10], %rs465;
	st.u8 	[%rd2903+11], %rs465;
	st.u8 	[%rd2903+12], %rs465;
	st.u8 	[%rd2903+13], %rs465;
	st.u8 	[%rd2903+14], %rs465;
	st.u8 	[%rd2903+15], %rs465;
	add.s64 	%rd2903, %rd2903, 16;
	add.s32 	%r1396, %r1396, 16;
	setp.ne.s32 	%p711, %r1396, %r527;
	@%p711 bra 	$L__BB0_1099;
$L__BB0_1100:
	setp.eq.s32 	%p712, %r526, 0;
	mov.b32 	%r1397, 0;
	@%p712 bra 	$L__BB0_1110;
	and.b32  	%r530, %r4, 7;
	setp.lt.u32 	%p713, %r526, 8;
	mov.u64 	%rd2647, %rd2903;
	@%p713 bra 	$L__BB0_1103;
	st.u8 	[%rd2903], %rs465;
	st.u8 	[%rd2903+1], %rs465;
	st.u8 	[%rd2903+2], %rs465;
	st.u8 	[%rd2903+3], %rs465;
	st.u8 	[%rd2903+4], %rs465;
	st.u8 	[%rd2903+5], %rs465;
	st.u8 	[%rd2903+6], %rs465;
	st.u8 	[%rd2903+7], %rs465;
	add.s64 	%rd2647, %rd2903, 8;
	mov.u64 	%rd2903, %rd2647;
$L__BB0_1103:
	setp.eq.s32 	%p714, %r530, 0;
	@%p714 bra 	$L__BB0_1110;
	and.b32  	%r531, %r4, 3;
	setp.lt.u32 	%p715, %r530, 4;
	@%p715 bra 	$L__BB0_1106;
	st.u8 	[%rd2647], %rs465;
	st.u8 	[%rd2647+1], %rs465;
	st.u8 	[%rd2647+2], %rs465;
	st.u8 	[%rd2647+3], %rs465;
	add.s64 	%rd2647, %rd2647, 4;
	mov.u64 	%rd2903, %rd2647;
$L__BB0_1106:
	setp.eq.s32 	%p716, %r531, 0;
	@%p716 bra 	$L__BB0_1110;
	st.u8 	[%rd2647], %rs465;
	add.s64 	%rd1157, %rd2647, 1;
	setp.eq.s32 	%p717, %r531, 1;
	mov.u64 	%rd2903, %rd1157;
	@%p717 bra 	$L__BB0_1110;
	st.u8 	[%rd2647+1], %rs465;
	add.s64 	%rd1158, %rd2647, 2;
	setp.eq.s32 	%p718, %r531, 2;
	mov.u64 	%rd2903, %rd1158;
	@%p718 bra 	$L__BB0_1110;
	st.u8 	[%rd2647+2], %rs465;
	add.s64 	%rd1159, %rd2647, 3;
	mov.u64 	%rd2903, %rd1159;
$L__BB0_1110:
	ld.local.u8 	%rs466, [%rd2650];
	setp.eq.s16 	%p719, %rs466, 0;
	@%p719 bra 	$L__BB0_1111;
	bra.uni 	$L__BB0_1570;
$L__BB0_1111:
	setp.lt.s32 	%p721, %r1397, 1;
	@%p721 bra 	$L__BB0_1125;
	and.b32  	%r533, %r1397, 15;
	setp.lt.u32 	%p722, %r1397, 16;
	@%p722 bra 	$L__BB0_1115;
	and.b32  	%r534, %r1397, 2147483632;
	mov.b32 	%r1398, 0;
$L__BB0_1114:
	.pragma "nounroll";
	st.u8 	[%rd2903], %rs465;
	st.u8 	[%rd2903+1], %rs465;
	st.u8 	[%rd2903+2], %rs465;
	st.u8 	[%rd2903+3], %rs465;
	st.u8 	[%rd2903+4], %rs465;
	st.u8 	[%rd2903+5], %rs465;
	st.u8 	[%rd2903+6], %rs465;
	st.u8 	[%rd2903+7], %rs465;
	st.u8 	[%rd2903+8], %rs465;
	st.u8 	[%rd2903+9], %rs465;
	st.u8 	[%rd2903+10], %rs465;
	st.u8 	[%rd2903+11], %rs465;
	st.u8 	[%rd2903+12], %rs465;
	st.u8 	[%rd2903+13], %rs465;
	st.u8 	[%rd2903+14], %rs465;
	st.u8 	[%rd2903+15], %rs465;
	add.s64 	%rd2903, %rd2903, 16;
	add.s32 	%r1398, %r1398, 16;
	setp.eq.s32 	%p723, %r1398, %r534;
	@%p723 bra 	$L__BB0_1115;
	bra.uni 	$L__BB0_1114;
$L__BB0_1115:
	setp.eq.s32 	%p724, %r533, 0;
	@%p724 bra 	$L__BB0_1125;
	and.b32  	%r539, %r1397, 7;
	setp.lt.u32 	%p725, %r533, 8;
	mov.u64 	%rd2663, %rd2903;
	@%p725 bra 	$L__BB0_1118;
	st.u8 	[%rd2903], %rs465;
	st.u8 	[%rd2903+1], %rs465;
	st.u8 	[%rd2903+2], %rs465;
	st.u8 	[%rd2903+3], %rs465;
	st.u8 	[%rd2903+4], %rs465;
	st.u8 	[%rd2903+5], %rs465;
	st.u8 	[%rd2903+6], %rs465;
	st.u8 	[%rd2903+7], %rs465;
	add.s64 	%rd2663, %rd2903, 8;
	mov.u64 	%rd2903, %rd2663;
$L__BB0_1118:
	setp.eq.s32 	%p726, %r539, 0;
	@%p726 bra 	$L__BB0_1125;
	and.b32  	%r540, %r1397, 3;
	setp.lt.u32 	%p727, %r539, 4;
	@%p727 bra 	$L__BB0_1121;
	st.u8 	[%rd2663], %rs465;
	st.u8 	[%rd2663+1], %rs465;
	st.u8 	[%rd2663+2], %rs465;
	st.u8 	[%rd2663+3], %rs465;
	add.s64 	%rd2663, %rd2663, 4;
	mov.u64 	%rd2903, %rd2663;
$L__BB0_1121:
	setp.eq.s32 	%p728, %r540, 0;
	@%p728 bra 	$L__BB0_1125;
	st.u8 	[%rd2663], %rs465;
	add.s64 	%rd1187, %rd2663, 1;
	setp.eq.s32 	%p729, %r540, 1;
	mov.u64 	%rd2903, %rd1187;
	@%p729 bra 	$L__BB0_1125;
	st.u8 	[%rd2663+1], %rs465;
	add.s64 	%rd1188, %rd2663, 2;
	setp.eq.s32 	%p730, %r540, 2;
	mov.u64 	%rd2903, %rd1188;
	@%p730 bra 	$L__BB0_1125;
	st.u8 	[%rd2663+2], %rs465;
	add.s64 	%rd1189, %rd2663, 3;
	mov.u64 	%rd2903, %rd1189;
$L__BB0_1125:
	mov.u64 	%rd2904, %rd1033;
	bra.uni 	$L__BB0_1538;
$L__BB0_1126:
	ld.local.u8 	%rs468, [%rd6];
	setp.eq.s16 	%p690, %rs468, 0;
	mov.u64 	%rd2675, %rd6;
	@%p690 bra 	$L__BB0_1127;
	bra.uni 	$L__BB0_1571;
$L__BB0_1127:
	setp.lt.s32 	%p692, %r1402, 1;
	@%p692 bra 	$L__BB0_1176;
	and.b32  	%r552, %r1402, 15;
	setp.lt.u32 	%p693, %r1402, 16;
	@%p693 bra 	$L__BB0_1131;
	and.b32  	%r553, %r1402, 2147483632;
	mov.b32 	%r1403, 0;
$L__BB0_1130:
	.pragma "nounroll";
	st.u8 	[%rd2903], %rs467;
	st.u8 	[%rd2903+1], %rs467;
	st.u8 	[%rd2903+2], %rs467;
	st.u8 	[%rd2903+3], %rs467;
	st.u8 	[%rd2903+4], %rs467;
	st.u8 	[%rd2903+5], %rs467;
	st.u8 	[%rd2903+6], %rs467;
	st.u8 	[%rd2903+7], %rs467;
	st.u8 	[%rd2903+8], %rs467;
	st.u8 	[%rd2903+9], %rs467;
	st.u8 	[%rd2903+10], %rs467;
	st.u8 	[%rd2903+11], %rs467;
	st.u8 	[%rd2903+12], %rs467;
	st.u8 	[%rd2903+13], %rs467;
	st.u8 	[%rd2903+14], %rs467;
	st.u8 	[%rd2903+15], %rs467;
	add.s64 	%rd2903, %rd2903, 16;
	add.s32 	%r1403, %r1403, 16;
	setp.eq.s32 	%p694, %r1403, %r553;
	@%p694 bra 	$L__BB0_1131;
	bra.uni 	$L__BB0_1130;
$L__BB0_1131:
	setp.eq.s32 	%p695, %r552, 0;
	@%p695 bra 	$L__BB0_1176;
	and.b32  	%r571, %r1402, 7;
	setp.lt.u32 	%p696, %r552, 8;
	mov.u64 	%rd2696, %rd2903;
	@%p696 bra 	$L__BB0_1134;
	st.u8 	[%rd2903], %rs467;
	st.u8 	[%rd2903+1], %rs467;
	st.u8 	[%rd2903+2], %rs467;
	st.u8 	[%rd2903+3], %rs467;
	st.u8 	[%rd2903+4], %rs467;
	st.u8 	[%rd2903+5], %rs467;
	st.u8 	[%rd2903+6], %rs467;
	st.u8 	[%rd2903+7], %rs467;
	add.s64 	%rd2696, %rd2903, 8;
	mov.u64 	%rd2903, %rd2696;
$L__BB0_1134:
	setp.eq.s32 	%p697, %r571, 0;
	@%p697 bra 	$L__BB0_1176;
	and.b32  	%r572, %r1402, 3;
	setp.lt.u32 	%p698, %r571, 4;
	@%p698 bra 	$L__BB0_1137;
	st.u8 	[%rd2696], %rs467;
	st.u8 	[%rd2696+1], %rs467;
	st.u8 	[%rd2696+2], %rs467;
	st.u8 	[%rd2696+3], %rs467;
	add.s64 	%rd2696, %rd2696, 4;
	mov.u64 	%rd2903, %rd2696;
$L__BB0_1137:
	setp.eq.s32 	%p699, %r572, 0;
	@%p699 bra 	$L__BB0_1176;
	st.u8 	[%rd2696], %rs467;
	add.s64 	%rd1250, %rd2696, 1;
	setp.eq.s32 	%p700, %r572, 1;
	mov.u64 	%rd2903, %rd1250;
	@%p700 bra 	$L__BB0_1176;
	st.u8 	[%rd2696+1], %rs467;
	add.s64 	%rd1251, %rd2696, 2;
	setp.eq.s32 	%p701, %r572, 2;
	mov.u64 	%rd2903, %rd1251;
	@%p701 bra 	$L__BB0_1176;
	st.u8 	[%rd2696+2], %rs467;
	add.s64 	%rd1252, %rd2696, 3;
	mov.u64 	%rd2903, %rd1252;
	bra.uni 	$L__BB0_1176;
$L__BB0_1141:
	mov.b16 	%rs296, 0;
	st.local.u8 	[%rd23], %rs296;
	mov.u64 	%rd2677, %rd2902;
	mov.u64 	%rd2678, %rd23;
$L__BB0_1142:
	cvt.u32.u64 	%r991, %rd2677;
	and.b32  	%r992, %r991, 15;
	setp.gt.u32 	%p646, %r992, 9;
	selp.b32 	%r993, 39, 0, %p646;
	add.s32 	%r994, %r993, %r992;
	cvt.u16.u32 	%rs297, %r994;
	add.s16 	%rs298, %rs297, 48;
	add.s64 	%rd2689, %rd2678, -1;
	st.local.u8 	[%rd2678+-1], %rs298;
	shr.u64 	%rd1218, %rd2677, 4;
	setp.gt.u64 	%p647, %rd2677, 15;
	mov.u64 	%rd2677, %rd1218;
	mov.u64 	%rd2678, %rd2689;
	@%p647 bra 	$L__BB0_1142;
	setp.lt.s32 	%p648, %r4, 1;
	mov.b16 	%rs469, 32;
	@%p648 bra 	$L__BB0_1147;
	mov.b32 	%r1404, 0;
	mov.u64 	%rd2679, %rd2689;
$L__BB0_1145:
	add.s32 	%r1404, %r1404, 1;
	add.s64 	%rd1220, %rd2679, 1;
	ld.local.u8 	%rs300, [%rd2679+1];
	setp.ne.s16 	%p649, %rs300, 0;
	mov.u64 	%rd2679, %rd1220;
	@%p649 bra 	$L__BB0_1145;
	setp.gt.s32 	%p650, %r4, %r1404;
	sub.s32 	%r996, %r4, %r1404;
	selp.b32 	%r4, %r996, 0, %p650;
	mov.u16 	%rs469, %rs3;
$L__BB0_1147:
	setp.eq.s16 	%p651, %rs181, 45;
	setp.lt.s32 	%p652, %r4, 1;
	or.pred  	%p653, %p651, %p652;
	mov.u32 	%r1407, %r4;
	@%p653 bra 	$L__BB0_1161;
	and.b32  	%r560, %r4, 15;
	setp.lt.u32 	%p654, %r4, 16;
	@%p654 bra 	$L__BB0_1151;
	and.b32  	%r561, %r4, 2147483632;
	mov.b32 	%r1406, 0;
$L__BB0_1150:
	.pragma "nounroll";
	st.u8 	[%rd2903], %rs469;
	st.u8 	[%rd2903+1], %rs469;
	st.u8 	[%rd2903+2], %rs469;
	st.u8 	[%rd2903+3], %rs469;
	st.u8 	[%rd2903+4], %rs469;
	st.u8 	[%rd2903+5], %rs469;
	st.u8 	[%rd2903+6], %rs469;
	st.u8 	[%rd2903+7], %rs469;
	st.u8 	[%rd2903+8], %rs469;
	st.u8 	[%rd2903+9], %rs469;
	st.u8 	[%rd2903+10], %rs469;
	st.u8 	[%rd2903+11], %rs469;
	st.u8 	[%rd2903+12], %rs469;
	st.u8 	[%rd2903+13], %rs469;
	st.u8 	[%rd2903+14], %rs469;
	st.u8 	[%rd2903+15], %rs469;
	add.s64 	%rd2903, %rd2903, 16;
	add.s32 	%r1406, %r1406, 16;
	setp.ne.s32 	%p655, %r1406, %r561;
	@%p655 bra 	$L__BB0_1150;
$L__BB0_1151:
	setp.eq.s32 	%p656, %r560, 0;
	mov.b32 	%r1407, 0;
	@%p656 bra 	$L__BB0_1161;
	and.b32  	%r564, %r4, 7;
	setp.lt.u32 	%p657, %r560, 8;
	mov.u64 	%rd2686, %rd2903;
	@%p657 bra 	$L__BB0_1154;
	st.u8 	[%rd2903], %rs469;
	st.u8 	[%rd2903+1], %rs469;
	st.u8 	[%rd2903+2], %rs469;
	st.u8 	[%rd2903+3], %rs469;
	st.u8 	[%rd2903+4], %rs469;
	st.u8 	[%rd2903+5], %rs469;
	st.u8 	[%rd2903+6], %rs469;
	st.u8 	[%rd2903+7], %rs469;
	add.s64 	%rd2686, %rd2903, 8;
	mov.u64 	%rd2903, %rd2686;
$L__BB0_1154:
	setp.eq.s32 	%p658, %r564, 0;
	@%p658 bra 	$L__BB0_1161;
	and.b32  	%r565, %r4, 3;
	setp.lt.u32 	%p659, %r564, 4;
	@%p659 bra 	$L__BB0_1157;
	st.u8 	[%rd2686], %rs469;
	st.u8 	[%rd2686+1], %rs469;
	st.u8 	[%rd2686+2], %rs469;
	st.u8 	[%rd2686+3], %rs469;
	add.s64 	%rd2686, %rd2686, 4;
	mov.u64 	%rd2903, %rd2686;
$L__BB0_1157:
	setp.eq.s32 	%p660, %r565, 0;
	@%p660 bra 	$L__BB0_1161;
	st.u8 	[%rd2686], %rs469;
	add.s64 	%rd1231, %rd2686, 1;
	setp.eq.s32 	%p661, %r565, 1;
	mov.u64 	%rd2903, %rd1231;
	@%p661 bra 	$L__BB0_1161;
	st.u8 	[%rd2686+1], %rs469;
	add.s64 	%rd1232, %rd2686, 2;
	setp.eq.s32 	%p662, %r565, 2;
	mov.u64 	%rd2903, %rd1232;
	@%p662 bra 	$L__BB0_1161;
	st.u8 	[%rd2686+2], %rs469;
	add.s64 	%rd1233, %rd2686, 3;
	mov.u64 	%rd2903, %rd1233;
$L__BB0_1161:
	ld.local.u8 	%rs470, [%rd2689];
	setp.eq.s16 	%p663, %rs470, 0;
	@%p663 bra 	$L__BB0_1162;
	bra.uni 	$L__BB0_1572;
$L__BB0_1162:
	setp.lt.s32 	%p665, %r1407, 1;
	@%p665 bra 	$L__BB0_1176;
	and.b32  	%r567, %r1407, 15;
	setp.lt.u32 	%p666, %r1407, 16;
	@%p666 bra 	$L__BB0_1166;
	and.b32  	%r568, %r1407, 2147483632;
	mov.b32 	%r1408, 0;
$L__BB0_1165:
	.pragma "nounroll";
	st.u8 	[%rd2903], %rs469;
	st.u8 	[%rd2903+1], %rs469;
	st.u8 	[%rd2903+2], %rs469;
	st.u8 	[%rd2903+3], %rs469;
	st.u8 	[%rd2903+4], %rs469;
	st.u8 	[%rd2903+5], %rs469;
	st.u8 	[%rd2903+6], %rs469;
	st.u8 	[%rd2903+7], %rs469;
	st.u8 	[%rd2903+8], %rs469;
	st.u8 	[%rd2903+9], %rs469;
	st.u8 	[%rd2903+10], %rs469;
	st.u8 	[%rd2903+11], %rs469;
	st.u8 	[%rd2903+12], %rs469;
	st.u8 	[%rd2903+13], %rs469;
	st.u8 	[%rd2903+14], %rs469;
	st.u8 	[%rd2903+15], %rs469;
	add.s64 	%rd2903, %rd2903, 16;
	add.s32 	%r1408, %r1408, 16;
	setp.eq.s32 	%p667, %r1408, %r568;
	@%p667 bra 	$L__BB0_1166;
	bra.uni 	$L__BB0_1165;
$L__BB0_1166:
	setp.eq.s32 	%p668, %r567, 0;
	@%p668 bra 	$L__BB0_1176;
	and.b32  	%r573, %r1407, 7;
	setp.lt.u32 	%p669, %r567, 8;
	mov.u64 	%rd2702, %rd2903;
	@%p669 bra 	$L__BB0_1169;
	st.u8 	[%rd2903], %rs469;
	st.u8 	[%rd2903+1], %rs469;
	st.u8 	[%rd2903+2], %rs469;
	st.u8 	[%rd2903+3], %rs469;
	st.u8 	[%rd2903+4], %rs469;
	st.u8 	[%rd2903+5], %rs469;
	st.u8 	[%rd2903+6], %rs469;
	st.u8 	[%rd2903+7], %rs469;
	add.s64 	%rd2702, %rd2903, 8;
	mov.u64 	%rd2903, %rd2702;
$L__BB0_1169:
	setp.eq.s32 	%p670, %r573, 0;
	@%p670 bra 	$L__BB0_1176;
	and.b32  	%r574, %r1407, 3;
	setp.lt.u32 	%p671, %r573, 4;
	@%p671 bra 	$L__BB0_1172;
	st.u8 	[%rd2702], %rs469;
	st.u8 	[%rd2702+1], %rs469;
	st.u8 	[%rd2702+2], %rs469;
	st.u8 	[%rd2702+3], %rs469;
	add.s64 	%rd2702, %rd2702, 4;
$L__BB0_1172:
	setp.eq.s32 	%p672, %r574, 0;
	mov.u64 	%rd2903, %rd2702;
	@%p672 bra 	$L__BB0_1176;
	st.u8 	[%rd2702], %rs469;
	add.s64 	%rd1261, %rd2702, 1;
	setp.eq.s32 	%p673, %r574, 1;
	mov.u64 	%rd2903, %rd1261;
	@%p673 bra 	$L__BB0_1176;
	st.u8 	[%rd2702+1], %rs469;
	add.s64 	%rd1262, %rd2702, 2;
	setp.eq.s32 	%p674, %r574, 2;
	mov.u64 	%rd2903, %rd1262;
	@%p674 bra 	$L__BB0_1176;
	st.u8 	[%rd2702+2], %rs469;
	add.s64 	%rd1263, %rd2702, 3;
	mov.u64 	%rd2903, %rd1263;
$L__BB0_1176:
	mov.u64 	%rd2904, %rd1033;
	bra.uni 	$L__BB0_1538;
$L__BB0_1177:
	mov.u64 	%rd2007, %rd2906;
	add.s64 	%rd2008, %rd2007, 3;
	and.b64  	%rd2009, %rd2008, -4;
	add.s64 	%rd2010, %rd2009, 4;
	mov.u64 	%rd2906, %rd2010;
	ld.local.u16 	%rd2011, [%rd2009];
	and.b64  	%rd2012, %rd2902, -65536;
	or.b64  	%rd2902, %rd2012, %rd2011;
	setp.ne.s64 	%p1055, %rd2902, 0;
	@%p1055 bra 	$L__BB0_1211;
	mov.b16 	%rs373, 0;
	mov.b16 	%rs374, 48;
	st.local.v2.u8 	[%rd5], {%rs374, %rs373};
	setp.lt.s32 	%p1085, %r4, 1;
	mov.b16 	%rs471, 32;
	@%p1085 bra 	$L__BB0_1182;
	mov.b32 	%r1409, 0;
	mov.u64 	%rd2704, %rd5;
$L__BB0_1180:
	add.s32 	%r1409, %r1409, 1;
	add.s64 	%rd1267, %rd2704, 1;
	ld.local.u8 	%rs375, [%rd2704+1];
	setp.ne.s16 	%p1086, %rs375, 0;
	mov.u64 	%rd2704, %rd1267;
	@%p1086 bra 	$L__BB0_1180;
	setp.gt.s32 	%p1087, %r4, %r1409;
	sub.s32 	%r1164, %r4, %r1409;
	selp.b32 	%r4, %r1164, 0, %p1087;
	mov.u16 	%rs471, %rs3;
$L__BB0_1182:
	setp.eq.s16 	%p1088, %rs181, 45;
	setp.lt.s32 	%p1089, %r4, 1;
	or.pred  	%p1090, %p1088, %p1089;
	mov.u64 	%rd2712, %rd2903;
	mov.u32 	%r1412, %r4;
	@%p1090 bra 	$L__BB0_1196;
	and.b32  	%r579, %r4, 15;
	setp.lt.u32 	%p1091, %r4, 16;
	mov.u64 	%rd2712, %rd2903;
	@%p1091 bra 	$L__BB0_1186;
	and.b32  	%r580, %r4, 2147483632;
	mov.b32 	%r1411, 0;
	mov.u64 	%rd2712, %rd2903;
$L__BB0_1185:
	.pragma "nounroll";
	st.u8 	[%rd2712], %rs471;
	st.u8 	[%rd2712+1], %rs471;
	st.u8 	[%rd2712+2], %rs471;
	st.u8 	[%rd2712+3], %rs471;
	st.u8 	[%rd2712+4], %rs471;
	st.u8 	[%rd2712+5], %rs471;
	st.u8 	[%rd2712+6], %rs471;
	st.u8 	[%rd2712+7], %rs471;
	st.u8 	[%rd2712+8], %rs471;
	st.u8 	[%rd2712+9], %rs471;
	st.u8 	[%rd2712+10], %rs471;
	st.u8 	[%rd2712+11], %rs471;
	st.u8 	[%rd2712+12], %rs471;
	st.u8 	[%rd2712+13], %rs471;
	st.u8 	[%rd2712+14], %rs471;
	st.u8 	[%rd2712+15], %rs471;
	add.s64 	%rd2712, %rd2712, 16;
	add.s32 	%r1411, %r1411, 16;
	setp.ne.s32 	%p1092, %r1411, %r580;
	@%p1092 bra 	$L__BB0_1185;
$L__BB0_1186:
	setp.eq.s32 	%p1093, %r579, 0;
	mov.b32 	%r1412, 0;
	@%p1093 bra 	$L__BB0_1196;
	and.b32  	%r583, %r4, 7;
	setp.lt.u32 	%p1094, %r579, 8;
	@%p1094 bra 	$L__BB0_1189;
	st.u8 	[%rd2712], %rs471;
	st.u8 	[%rd2712+1], %rs471;
	st.u8 	[%rd2712+2], %rs471;
	st.u8 	[%rd2712+3], %rs471;
	st.u8 	[%rd2712+4], %rs471;
	st.u8 	[%rd2712+5], %rs471;
	st.u8 	[%rd2712+6], %rs471;
	st.u8 	[%rd2712+7], %rs471;
	add.s64 	%rd2712, %rd2712, 8;
$L__BB0_1189:
	setp.eq.s32 	%p1095, %r583, 0;
	@%p1095 bra 	$L__BB0_1196;
	and.b32  	%r584, %r4, 3;
	setp.lt.u32 	%p1096, %r583, 4;
	mov.u64 	%rd2711, %rd2712;
	@%p1096 bra 	$L__BB0_1192;
	st.u8 	[%rd2712], %rs471;
	st.u8 	[%rd2712+1], %rs471;
	st.u8 	[%rd2712+2], %rs471;
	st.u8 	[%rd2712+3], %rs471;
	add.s64 	%rd2712, %rd2712, 4;
	mov.u64 	%rd2711, %rd2712;
$L__BB0_1192:
	setp.eq.s32 	%p1097, %r584, 0;
	@%p1097 bra 	$L__BB0_1196;
	st.u8 	[%rd2711], %rs471;
	add.s64 	%rd2712, %rd2711, 1;
	setp.eq.s32 	%p1098, %r584, 1;
	@%p1098 bra 	$L__BB0_1196;
	st.u8 	[%rd2711+1], %rs471;
	add.s64 	%rd2712, %rd2711, 2;
	setp.eq.s32 	%p1099, %r584, 2;
	@%p1099 bra 	$L__BB0_1196;
	st.u8 	[%rd2711+2], %rs471;
	add.s64 	%rd2712, %rd2711, 3;
$L__BB0_1196:
	ld.local.u8 	%rs472, [%rd5];
	setp.eq.s16 	%p1100, %rs472, 0;
	mov.u64 	%rd2714, %rd5;
	@%p1100 bra 	$L__BB0_1197;
	bra.uni 	$L__BB0_1573;
$L__BB0_1197:
	setp.lt.s32 	%p1102, %r1412, 1;
	mov.u64 	%rd2903, %rd2712;
	@%p1102 bra 	$L__BB0_1246;
	and.b32  	%r586, %r1412, 15;
	setp.lt.u32 	%p1103, %r1412, 16;
	@%p1103 bra 	$L__BB0_1201;
	and.b32  	%r587, %r1412, 2147483632;
	mov.b32 	%r1413, 0;
$L__BB0_1200:
	.pragma "nounroll";
	st.u8 	[%rd2712], %rs471;
	st.u8 	[%rd2712+1], %rs471;
	st.u8 	[%rd2712+2], %rs471;
	st.u8 	[%rd2712+3], %rs471;
	st.u8 	[%rd2712+4], %rs471;
	st.u8 	[%rd2712+5], %rs471;
	st.u8 	[%rd2712+6], %rs471;
	st.u8 	[%rd2712+7], %rs471;
	st.u8 	[%rd2712+8], %rs471;
	st.u8 	[%rd2712+9], %rs471;
	st.u8 	[%rd2712+10], %rs471;
	st.u8 	[%rd2712+11], %rs471;
	st.u8 	[%rd2712+12], %rs471;
	st.u8 	[%rd2712+13], %rs471;
	st.u8 	[%rd2712+14], %rs471;
	st.u8 	[%rd2712+15], %rs471;
	add.s64 	%rd2712, %rd2712, 16;
	add.s32 	%r1413, %r1413, 16;
	setp.eq.s32 	%p1104, %r1413, %r587;
	@%p1104 bra 	$L__BB0_1201;
	bra.uni 	$L__BB0_1200;
$L__BB0_1201:
	setp.eq.s32 	%p1105, %r586, 0;
	mov.u64 	%rd2903, %rd2712;
	@%p1105 bra 	$L__BB0_1246;
	and.b32  	%r605, %r1412, 7;
	setp.lt.u32 	%p1106, %r586, 8;
	@%p1106 bra 	$L__BB0_1204;
	st.u8 	[%rd2712], %rs471;
	st.u8 	[%rd2712+1], %rs471;
	st.u8 	[%rd2712+2], %rs471;
	st.u8 	[%rd2712+3], %rs471;
	st.u8 	[%rd2712+4], %rs471;
	st.u8 	[%rd2712+5], %rs471;
	st.u8 	[%rd2712+6], %rs471;
	st.u8 	[%rd2712+7], %rs471;
	add.s64 	%rd2712, %rd2712, 8;
$L__BB0_1204:
	setp.eq.s32 	%p1107, %r605, 0;
	mov.u64 	%rd2903, %rd2712;
	@%p1107 bra 	$L__BB0_1246;
	and.b32  	%r606, %r1412, 3;
	setp.lt.u32 	%p1108, %r605, 4;
	@%p1108 bra 	$L__BB0_1207;
	st.u8 	[%rd2712], %rs471;
	st.u8 	[%rd2712+1], %rs471;
	st.u8 	[%rd2712+2], %rs471;
	st.u8 	[%rd2712+3], %rs471;
	add.s64 	%rd2712, %rd2712, 4;
$L__BB0_1207:
	setp.eq.s32 	%p1109, %r606, 0;
	mov.u64 	%rd2903, %rd2712;
	@%p1109 bra 	$L__BB0_1246;
	st.u8 	[%rd2712], %rs471;
	add.s64 	%rd1324, %rd2712, 1;
	setp.eq.s32 	%p1110, %r606, 1;
	mov.u64 	%rd2903, %rd1324;
	@%p1110 bra 	$L__BB0_1246;
	st.u8 	[%rd2712+1], %rs471;
	add.s64 	%rd1325, %rd2712, 2;
	setp.eq.s32 	%p1111, %r606, 2;
	mov.u64 	%rd2903, %rd1325;
	@%p1111 bra 	$L__BB0_1246;
	st.u8 	[%rd2712+2], %rs471;
	add.s64 	%rd1326, %rd2712, 3;
	mov.u64 	%rd2903, %rd1326;
	bra.uni 	$L__BB0_1246;
$L__BB0_1211:
	mov.b16 	%rs367, 0;
	st.local.u8 	[%rd25], %rs367;
	mov.u64 	%rd2716, %rd2902;
	mov.u64 	%rd2717, %rd25;
$L__BB0_1212:
	cvt.u32.u64 	%r1149, %rd2716;
	and.b32  	%r1150, %r1149, 15;
	setp.gt.u32 	%p1056, %r1150, 9;
	selp.b32 	%r1151, 7, 0, %p1056;
	add.s32 	%r1152, %r1151, %r1150;
	cvt.u16.u32 	%rs368, %r1152;
	add.s16 	%rs369, %rs368, 48;
	add.s64 	%rd2728, %rd2717, -1;
	st.local.u8 	[%rd2717+-1], %rs369;
	shr.u64 	%rd1292, %rd2716, 4;
	setp.gt.u64 	%p1057, %rd2716, 15;
	mov.u64 	%rd2716, %rd1292;
	mov.u64 	%rd2717, %rd2728;
	@%p1057 bra 	$L__BB0_1212;
	setp.lt.s32 	%p1058, %r4, 1;
	mov.b16 	%rs473, 32;
	@%p1058 bra 	$L__BB0_1217;
	mov.b32 	%r1414, 0;
	mov.u64 	%rd2718, %rd2728;
$L__BB0_1215:
	add.s32 	%r1414, %r1414, 1;
	add.s64 	%rd1294, %rd2718, 1;
	ld.local.u8 	%rs371, [%rd2718+1];
	setp.ne.s16 	%p1059, %rs371, 0;
	mov.u64 	%rd2718, %rd1294;
	@%p1059 bra 	$L__BB0_1215;
	setp.gt.s32 	%p1060, %r4, %r1414;
	sub.s32 	%r1154, %r4, %r1414;
	selp.b32 	%r4, %r1154, 0, %p1060;
	mov.u16 	%rs473, %rs3;
$L__BB0_1217:
	setp.eq.s16 	%p1061, %rs181, 45;
	setp.lt.s32 	%p1062, %r4, 1;
	or.pred  	%p1063, %p1061, %p1062;
	mov.u64 	%rd2726, %rd2903;
	mov.u32 	%r1417, %r4;
	@%p1063 bra 	$L__BB0_1231;
	and.b32  	%r594, %r4, 15;
	setp.lt.u32 	%p1064, %r4, 16;
	mov.u64 	%rd2726, %rd2903;
	@%p1064 bra 	$L__BB0_1221;
	and.b32  	%r595, %r4, 2147483632;
	mov.b32 	%r1416, 0;
	mov.u64 	%rd2726, %rd2903;
$L__BB0_1220:
	.pragma "nounroll";
	st.u8 	[%rd2726], %rs473;
	st.u8 	[%rd2726+1], %rs473;
	st.u8 	[%rd2726+2], %rs473;
	st.u8 	[%rd2726+3], %rs473;
	st.u8 	[%rd2726+4], %rs473;
	st.u8 	[%rd2726+5], %rs473;
	st.u8 	[%rd2726+6], %rs473;
	st.u8 	[%rd2726+7], %rs473;
	st.u8 	[%rd2726+8], %rs473;
	st.u8 	[%rd2726+9], %rs473;
	st.u8 	[%rd2726+10], %rs473;
	st.u8 	[%rd2726+11], %rs473;
	st.u8 	[%rd2726+12], %rs473;
	st.u8 	[%rd2726+13], %rs473;
	st.u8 	[%rd2726+14], %rs473;
	st.u8 	[%rd2726+15], %rs473;
	add.s64 	%rd2726, %rd2726, 16;
	add.s32 	%r1416, %r1416, 16;
	setp.ne.s32 	%p1065, %r1416, %r595;
	@%p1065 bra 	$L__BB0_1220;
$L__BB0_1221:
	setp.eq.s32 	%p1066, %r594, 0;
	mov.b32 	%r1417, 0;
	@%p1066 bra 	$L__BB0_1231;
	and.b32  	%r598, %r4, 7;
	setp.lt.u32 	%p1067, %r594, 8;
	@%p1067 bra 	$L__BB0_1224;
	st.u8 	[%rd2726], %rs473;
	st.u8 	[%rd2726+1], %rs473;
	st.u8 	[%rd2726+2], %rs473;
	st.u8 	[%rd2726+3], %rs473;
	st.u8 	[%rd2726+4], %rs473;
	st.u8 	[%rd2726+5], %rs473;
	st.u8 	[%rd2726+6], %rs473;
	st.u8 	[%rd2726+7], %rs473;
	add.s64 	%rd2726, %rd2726, 8;
$L__BB0_1224:
	setp.eq.s32 	%p1068, %r598, 0;
	@%p1068 bra 	$L__BB0_1231;
	and.b32  	%r599, %r4, 3;
	setp.lt.u32 	%p1069, %r598, 4;
	mov.u64 	%rd2725, %rd2726;
	@%p1069 bra 	$L__BB0_1227;
	st.u8 	[%rd2726], %rs473;
	st.u8 	[%rd2726+1], %rs473;
	st.u8 	[%rd2726+2], %rs473;
	st.u8 	[%rd2726+3], %rs473;
	add.s64 	%rd2726, %rd2726, 4;
	mov.u64 	%rd2725, %rd2726;
$L__BB0_1227:
	setp.eq.s32 	%p1070, %r599, 0;
	@%p1070 bra 	$L__BB0_1231;
	st.u8 	[%rd2725], %rs473;
	add.s64 	%rd2726, %rd2725, 1;
	setp.eq.s32 	%p1071, %r599, 1;
	@%p1071 bra 	$L__BB0_1231;
	st.u8 	[%rd2725+1], %rs473;
	add.s64 	%rd2726, %rd2725, 2;
	setp.eq.s32 	%p1072, %r599, 2;
	@%p1072 bra 	$L__BB0_1231;
	st.u8 	[%rd2725+2], %rs473;
	add.s64 	%rd2726, %rd2725, 3;
$L__BB0_1231:
	ld.local.u8 	%rs474, [%rd2728];
	setp.eq.s16 	%p1073, %rs474, 0;
	@%p1073 bra 	$L__BB0_1232;
	bra.uni 	$L__BB0_1574;
$L__BB0_1232:
	setp.lt.s32 	%p1075, %r1417, 1;
	mov.u64 	%rd2903, %rd2726;
	@%p1075 bra 	$L__BB0_1246;
	and.b32  	%r601, %r1417, 15;
	setp.lt.u32 	%p1076, %r1417, 16;
	@%p1076 bra 	$L__BB0_1236;
	and.b32  	%r602, %r1417, 2147483632;
	mov.b32 	%r1418, 0;
$L__BB0_1235:
	.pragma "nounroll";
	st.u8 	[%rd2726], %rs473;
	st.u8 	[%rd2726+1], %rs473;
	st.u8 	[%rd2726+2], %rs473;
	st.u8 	[%rd2726+3], %rs473;
	st.u8 	[%rd2726+4], %rs473;
	st.u8 	[%rd2726+5], %rs473;
	st.u8 	[%rd2726+6], %rs473;
	st.u8 	[%rd2726+7], %rs473;
	st.u8 	[%rd2726+8], %rs473;
	st.u8 	[%rd2726+9], %rs473;
	st.u8 	[%rd2726+10], %rs473;
	st.u8 	[%rd2726+11], %rs473;
	st.u8 	[%rd2726+12], %rs473;
	st.u8 	[%rd2726+13], %rs473;
	st.u8 	[%rd2726+14], %rs473;
	st.u8 	[%rd2726+15], %rs473;
	add.s64 	%rd2726, %rd2726, 16;
	add.s32 	%r1418, %r1418, 16;
	setp.eq.s32 	%p1077, %r1418, %r602;
	@%p1077 bra 	$L__BB0_1236;
	bra.uni 	$L__BB0_1235;
$L__BB0_1236:
	setp.eq.s32 	%p1078, %r601, 0;
	mov.u64 	%rd2903, %rd2726;
	@%p1078 bra 	$L__BB0_1246;
	and.b32  	%r607, %r1417, 7;
	setp.lt.u32 	%p1079, %r601, 8;
	@%p1079 bra 	$L__BB0_1239;
	st.u8 	[%rd2726], %rs473;
	st.u8 	[%rd2726+1], %rs473;
	st.u8 	[%rd2726+2], %rs473;
	st.u8 	[%rd2726+3], %rs473;
	st.u8 	[%rd2726+4], %rs473;
	st.u8 	[%rd2726+5], %rs473;
	st.u8 	[%rd2726+6], %rs473;
	st.u8 	[%rd2726+7], %rs473;
	add.s64 	%rd2726, %rd2726, 8;
$L__BB0_1239:
	setp.eq.s32 	%p1080, %r607, 0;
	mov.u64 	%rd2903, %rd2726;
	@%p1080 bra 	$L__BB0_1246;
	and.b32  	%r608, %r1417, 3;
	setp.lt.u32 	%p1081, %r607, 4;
	@%p1081 bra 	$L__BB0_1242;
	st.u8 	[%rd2726], %rs473;
	st.u8 	[%rd2726+1], %rs473;
	st.u8 	[%rd2726+2], %rs473;
	st.u8 	[%rd2726+3], %rs473;
	add.s64 	%rd2726, %rd2726, 4;
$L__BB0_1242:
	setp.eq.s32 	%p1082, %r608, 0;
	mov.u64 	%rd2903, %rd2726;
	@%p1082 bra 	$L__BB0_1246;
	st.u8 	[%rd2726], %rs473;
	add.s64 	%rd1335, %rd2726, 1;
	setp.eq.s32 	%p1083, %r608, 1;
	mov.u64 	%rd2903, %rd1335;
	@%p1083 bra 	$L__BB0_1246;
	st.u8 	[%rd2726+1], %rs473;
	add.s64 	%rd1336, %rd2726, 2;
	setp.eq.s32 	%p1084, %r608, 2;
	mov.u64 	%rd2903, %rd1336;
	@%p1084 bra 	$L__BB0_1246;
	st.u8 	[%rd2726+2], %rs473;
	add.s64 	%rd1337, %rd2726, 3;
	mov.u64 	%rd2903, %rd1337;
$L__BB0_1246:
	mov.u64 	%rd2904, %rd1033;
	bra.uni 	$L__BB0_1538;
$L__BB0_1247:
	add.s64 	%rd1339, %rd2904, 2;
	ld.global.nc.u8 	%rs315, [%rd2904+2];
	cvt.u16.u8 	%rs314, %rs315;
	setp.gt.s16 	%p758, %rs314, 116;
	@%p758 bra 	$L__BB0_1269;
	setp.eq.s16 	%p761, %rs314, 88;
	@%p761 bra 	$L__BB0_1467;
	setp.eq.s16 	%p762, %rs314, 100;
	mov.u64 	%rd2904, %rd1339;
	@%p762 bra 	$L__BB0_1250;
	bra.uni 	$L__BB0_1538;
$L__BB0_1250:
	mov.u64 	%rd1945, %rd2906;
	add.s64 	%rd1946, %rd1945, 3;
	and.b64  	%rd1947, %rd1946, -4;
	add.s64 	%rd1948, %rd1947, 4;
	mov.u64 	%rd2906, %rd1948;
	ld.local.u32 	%r1079, [%rd1947];
	cvt.u64.u32 	%rd1949, %r1079;
	and.b32  	%r1080, %r1079, 255;
	cvt.u64.u32 	%rd1950, %r1080;
	and.b64  	%rd1951, %rd2902, -256;
	or.b64  	%rd2902, %rd1951, %rd1950;
	shl.b64 	%rd1341, %rd1949, 56;
	setp.ne.s64 	%p876, %rd1341, 0;
	@%p876 bra 	$L__BB0_1305;
	mov.b16 	%rs343, 0;
	mov.b16 	%rs344, 48;
	st.local.v2.u8 	[%rd4], {%rs344, %rs343};
	setp.lt.s32 	%p910, %r4, 1;
	mov.b16 	%rs475, 32;
	@%p910 bra 	$L__BB0_1255;
	mov.b32 	%r1419, 0;
	mov.u64 	%rd2743, %rd4;
$L__BB0_1253:
	add.s32 	%r1419, %r1419, 1;
	add.s64 	%rd1343, %rd2743, 1;
	ld.local.u8 	%rs345, [%rd2743+1];
	setp.ne.s16 	%p911, %rs345, 0;
	mov.u64 	%rd2743, %rd1343;
	@%p911 bra 	$L__BB0_1253;
	setp.gt.s32 	%p912, %r4, %r1419;
	sub.s32 	%r1093, %r4, %r1419;
	selp.b32 	%r4, %r1093, 0, %p912;
	mov.u16 	%rs475, %rs3;
$L__BB0_1255:
	setp.eq.s16 	%p913, %rs181, 45;
	setp.lt.s32 	%p914, %r4, 1;
	or.pred  	%p915, %p913, %p914;
	mov.u64 	%rd2751, %rd2903;
	mov.u32 	%r1422, %r4;
	@%p915 bra 	$L__BB0_1290;
	and.b32  	%r613, %r4, 15;
	setp.lt.u32 	%p916, %r4, 16;
	mov.u64 	%rd2751, %rd2903;
	@%p916 bra 	$L__BB0_1259;
	and.b32  	%r614, %r4, 2147483632;
	mov.b32 	%r1421, 0;
	mov.u64 	%rd2751, %rd2903;
$L__BB0_1258:
	.pragma "nounroll";
	st.u8 	[%rd2751], %rs475;
	st.u8 	[%rd2751+1], %rs475;
	st.u8 	[%rd2751+2], %rs475;
	st.u8 	[%rd2751+3], %rs475;
	st.u8 	[%rd2751+4], %rs475;
	st.u8 	[%rd2751+5], %rs475;
	st.u8 	[%rd2751+6], %rs475;
	st.u8 	[%rd2751+7], %rs475;
	st.u8 	[%rd2751+8], %rs475;
	st.u8 	[%rd2751+9], %rs475;
	st.u8 	[%rd2751+10], %rs475;
	st.u8 	[%rd2751+11], %rs475;
	st.u8 	[%rd2751+12], %rs475;
	st.u8 	[%rd2751+13], %rs475;
	st.u8 	[%rd2751+14], %rs475;
	st.u8 	[%rd2751+15], %rs475;
	add.s64 	%rd2751, %rd2751, 16;
	add.s32 	%r1421, %r1421, 16;
	setp.ne.s32 	%p917, %r1421, %r614;
	@%p917 bra 	$L__BB0_1258;
$L__BB0_1259:
	setp.eq.s32 	%p918, %r613, 0;
	mov.b32 	%r1422, 0;
	@%p918 bra 	$L__BB0_1290;
	and.b32  	%r617, %r4, 7;
	setp.lt.u32 	%p919, %r613, 8;
	@%p919 bra 	$L__BB0_1262;
	st.u8 	[%rd2751], %rs475;
	st.u8 	[%rd2751+1], %rs475;
	st.u8 	[%rd2751+2], %rs475;
	st.u8 	[%rd2751+3], %rs475;
	st.u8 	[%rd2751+4], %rs475;
	st.u8 	[%rd2751+5], %rs475;
	st.u8 	[%rd2751+6], %rs475;
	st.u8 	[%rd2751+7], %rs475;
	add.s64 	%rd2751, %rd2751, 8;
$L__BB0_1262:
	setp.eq.s32 	%p920, %r617, 0;
	@%p920 bra 	$L__BB0_1290;
	and.b32  	%r618, %r4, 3;
	setp.lt.u32 	%p921, %r617, 4;
	mov.u64 	%rd2750, %rd2751;
	@%p921 bra 	$L__BB0_1265;
	st.u8 	[%rd2751], %rs475;
	st.u8 	[%rd2751+1], %rs475;
	st.u8 	[%rd2751+2], %rs475;
	st.u8 	[%rd2751+3], %rs475;
	add.s64 	%rd2751, %rd2751, 4;
	mov.u64 	%rd2750, %rd2751;
$L__BB0_1265:
	setp.eq.s32 	%p922, %r618, 0;
	@%p922 bra 	$L__BB0_1290;
	st.u8 	[%rd2750], %rs475;
	add.s64 	%rd2751, %rd2750, 1;
	setp.eq.s32 	%p923, %r618, 1;
	@%p923 bra 	$L__BB0_1290;
	st.u8 	[%rd2750+1], %rs475;
	add.s64 	%rd2751, %rd2750, 2;
	setp.eq.s32 	%p924, %r618, 2;
	@%p924 bra 	$L__BB0_1290;
	st.u8 	[%rd2750+2], %rs475;
	add.s64 	%rd2751, %rd2750, 3;
	bra.uni 	$L__BB0_1290;
$L__BB0_1269:
	setp.eq.s16 	%p759, %rs314, 117;
	@%p759 bra 	$L__BB0_1346;
	setp.eq.s16 	%p760, %rs314, 120;
	mov.u64 	%rd2904, %rd1339;
	@%p760 bra 	$L__BB0_1271;
	bra.uni 	$L__BB0_1538;
$L__BB0_1271:
	mov.u64 	%rd1906, %rd2906;
	add.s64 	%rd1907, %rd1906, 3;
	and.b64  	%rd1908, %rd1907, -4;
	add.s64 	%rd1909, %rd1908, 4;
	mov.u64 	%rd2906, %rd1909;
	ld.local.u8 	%rd1910, [%rd1908];
	and.b64  	%rd1911, %rd2902, -256;
	or.b64  	%rd2902, %rd1911, %rd1910;
	setp.ne.s64 	%p763, %rd2902, 0;
	@%p763 bra 	$L__BB0_1431;
	mov.b16 	%rs322, 0;
	mov.b16 	%rs323, 48;
	st.local.v2.u8 	[%rd2], {%rs323, %rs322};
	setp.lt.s32 	%p793, %r4, 1;
	mov.b16 	%rs483, 32;
	@%p793 bra 	$L__BB0_1276;
	mov.b32 	%r1441, 0;
	mov.u64 	%rd2823, %rd2;
$L__BB0_1274:
	add.s32 	%r1441, %r1441, 1;
	add.s64 	%rd1498, %rd2823, 1;
	ld.local.u8 	%rs324, [%rd2823+1];
	setp.ne.s16 	%p794, %rs324, 0;
	mov.u64 	%rd2823, %rd1498;
	@%p794 bra 	$L__BB0_1274;
	setp.gt.s32 	%p795, %r4, %r1441;
	sub.s32 	%r1050, %r4, %r1441;
	selp.b32 	%r4, %r1050, 0, %p795;
	mov.u16 	%rs483, %rs3;
$L__BB0_1276:
	setp.eq.s16 	%p796, %rs181, 45;
	setp.lt.s32 	%p797, %r4, 1;
	or.pred  	%p798, %p796, %p797;
	mov.u64 	%rd2831, %rd2903;
	mov.u32 	%r1444, %r4;
	@%p798 bra 	$L__BB0_1416;
	and.b32  	%r684, %r4, 15;
	setp.lt.u32 	%p799, %r4, 16;
	mov.u64 	%rd2831, %rd2903;
	@%p799 bra 	$L__BB0_1280;
	and.b32  	%r685, %r4, 2147483632;
	mov.b32 	%r1443, 0;
	mov.u64 	%rd2831, %rd2903;
$L__BB0_1279:
	.pragma "nounroll";
	st.u8 	[%rd2831], %rs483;
	st.u8 	[%rd2831+1], %rs483;
	st.u8 	[%rd2831+2], %rs483;
	st.u8 	[%rd2831+3], %rs483;
	st.u8 	[%rd2831+4], %rs483;
	st.u8 	[%rd2831+5], %rs483;
	st.u8 	[%rd2831+6], %rs483;
	st.u8 	[%rd2831+7], %rs483;
	st.u8 	[%rd2831+8], %rs483;
	st.u8 	[%rd2831+9], %rs483;
	st.u8 	[%rd2831+10], %rs483;
	st.u8 	[%rd2831+11], %rs483;
	st.u8 	[%rd2831+12], %rs483;
	st.u8 	[%rd2831+13], %rs483;
	st.u8 	[%rd2831+14], %rs483;
	st.u8 	[%rd2831+15], %rs483;
	add.s64 	%rd2831, %rd2831, 16;
	add.s32 	%r1443, %r1443, 16;
	setp.ne.s32 	%p800, %r1443, %r685;
	@%p800 bra 	$L__BB0_1279;
$L__BB0_1280:
	setp.eq.s32 	%p801, %r684, 0;
	mov.b32 	%r1444, 0;
	@%p801 bra 	$L__BB0_1416;
	and.b32  	%r688, %r4, 7;
	setp.lt.u32 	%p802, %r684, 8;
	@%p802 bra 	$L__BB0_1283;
	st.u8 	[%rd2831], %rs483;
	st.u8 	[%rd2831+1], %rs483;
	st.u8 	[%rd2831+2], %rs483;
	st.u8 	[%rd2831+3], %rs483;
	st.u8 	[%rd2831+4], %rs483;
	st.u8 	[%rd2831+5], %rs483;
	st.u8 	[%rd2831+6], %rs483;
	st.u8 	[%rd2831+7], %rs483;
	add.s64 	%rd2831, %rd2831, 8;
$L__BB0_1283:
	setp.eq.s32 	%p803, %r688, 0;
	@%p803 bra 	$L__BB0_1416;
	and.b32  	%r689, %r4, 3;
	setp.lt.u32 	%p804, %r688, 4;
	mov.u64 	%rd2830, %rd2831;
	@%p804 bra 	$L__BB0_1286;
	st.u8 	[%rd2831], %rs483;
	st.u8 	[%rd2831+1], %rs483;
	st.u8 	[%rd2831+2], %rs483;
	st.u8 	[%rd2831+3], %rs483;
	add.s64 	%rd2831, %rd2831, 4;
	mov.u64 	%rd2830, %rd2831;
$L__BB0_1286:
	setp.eq.s32 	%p805, %r689, 0;
	@%p805 bra 	$L__BB0_1416;
	st.u8 	[%rd2830], %rs483;
	add.s64 	%rd2831, %rd2830, 1;
	setp.eq.s32 	%p806, %r689, 1;
	@%p806 bra 	$L__BB0_1416;
	st.u8 	[%rd2830+1], %rs483;
	add.s64 	%rd2831, %rd2830, 2;
	setp.eq.s32 	%p807, %r689, 2;
	@%p807 bra 	$L__BB0_1416;
	st.u8 	[%rd2830+2], %rs483;
	add.s64 	%rd2831, %rd2830, 3;
	bra.uni 	$L__BB0_1416;
$L__BB0_1290:
	ld.local.u8 	%rs476, [%rd4];
	setp.eq.s16 	%p925, %rs476, 0;
	mov.u64 	%rd2753, %rd4;
	@%p925 bra 	$L__BB0_1291;
	bra.uni 	$L__BB0_1575;
$L__BB0_1291:
	setp.lt.s32 	%p927, %r1422, 1;
	mov.u64 	%rd2903, %rd2751;
	@%p927 bra 	$L__BB0_1345;
	and.b32  	%r620, %r1422, 15;
	setp.lt.u32 	%p928, %r1422, 16;
	@%p928 bra 	$L__BB0_1295;
	and.b32  	%r621, %r1422, 2147483632;
	mov.b32 	%r1423, 0;
$L__BB0_1294:
	.pragma "nounroll";
	st.u8 	[%rd2751], %rs475;
	st.u8 	[%rd2751+1], %rs475;
	st.u8 	[%rd2751+2], %rs475;
	st.u8 	[%rd2751+3], %rs475;
	st.u8 	[%rd2751+4], %rs475;
	st.u8 	[%rd2751+5], %rs475;
	st.u8 	[%rd2751+6], %rs475;
	st.u8 	[%rd2751+7], %rs475;
	st.u8 	[%rd2751+8], %rs475;
	st.u8 	[%rd2751+9], %rs475;
	st.u8 	[%rd2751+10], %rs475;
	st.u8 	[%rd2751+11], %rs475;
	st.u8 	[%rd2751+12], %rs475;
	st.u8 	[%rd2751+13], %rs475;
	st.u8 	[%rd2751+14], %rs475;
	st.u8 	[%rd2751+15], %rs475;
	add.s64 	%rd2751, %rd2751, 16;
	add.s32 	%r1423, %r1423, 16;
	setp.eq.s32 	%p929, %r1423, %r621;
	@%p929 bra 	$L__BB0_1295;
	bra.uni 	$L__BB0_1294;
$L__BB0_1295:
	setp.eq.s32 	%p930, %r620, 0;
	mov.u64 	%rd2903, %rd2751;
	@%p930 bra 	$L__BB0_1345;
	and.b32  	%r644, %r1422, 7;
	setp.lt.u32 	%p931, %r620, 8;
	@%p931 bra 	$L__BB0_1298;
	st.u8 	[%rd2751], %rs475;
	st.u8 	[%rd2751+1], %rs475;
	st.u8 	[%rd2751+2], %rs475;
	st.u8 	[%rd2751+3], %rs475;
	st.u8 	[%rd2751+4], %rs475;
	st.u8 	[%rd2751+5], %rs475;
	st.u8 	[%rd2751+6], %rs475;
	st.u8 	[%rd2751+7], %rs475;
	add.s64 	%rd2751, %rd2751, 8;
$L__BB0_1298:
	setp.eq.s32 	%p932, %r644, 0;
	mov.u64 	%rd2903, %rd2751;
	@%p932 bra 	$L__BB0_1345;
	and.b32  	%r645, %r1422, 3;
	setp.lt.u32 	%p933, %r644, 4;
	@%p933 bra 	$L__BB0_1301;
	st.u8 	[%rd2751], %rs475;
	st.u8 	[%rd2751+1], %rs475;
	st.u8 	[%rd2751+2], %rs475;
	st.u8 	[%rd2751+3], %rs475;
	add.s64 	%rd2751, %rd2751, 4;
$L__BB0_1301:
	setp.eq.s32 	%p934, %r645, 0;
	mov.u64 	%rd2903, %rd2751;
	@%p934 bra 	$L__BB0_1345;
	st.u8 	[%rd2751], %rs475;
	add.s64 	%rd1417, %rd2751, 1;
	setp.eq.s32 	%p935, %r645, 1;
	mov.u64 	%rd2903, %rd1417;
	@%p935 bra 	$L__BB0_1345;
	st.u8 	[%rd2751+1], %rs475;
	add.s64 	%rd1418, %rd2751, 2;
	setp.eq.s32 	%p936, %r645, 2;
	mov.u64 	%rd2903, %rd1418;
	@%p936 bra 	$L__BB0_1345;
	st.u8 	[%rd2751+2], %rs475;
	add.s64 	%rd1419, %rd2751, 3;
	mov.u64 	%rd2903, %rd1419;
	bra.uni 	$L__BB0_1345;
$L__BB0_1305:
	shr.s64 	%rd1365, %rd1341, 56;
	abs.s64 	%rd2755, %rd1365;
	mov.b16 	%rs334, 0;
	st.local.u8 	[%rd24], %rs334;
	mov.u64 	%rd2758, %rd24;
$L__BB0_1306:
	mov.u64 	%rd1368, %rd2758;
	mul.hi.u64 	%rd1952, %rd2755, -3689348814741910323;
	shr.u64 	%rd1370, %rd1952, 3;
	mul.lo.s64 	%rd1953, %rd1370, 10;
	sub.s64 	%rd1954, %rd2755, %rd1953;
	cvt.u16.u64 	%rs335, %rd1954;
	add.s16 	%rs336, %rs335, 48;
	add.s64 	%rd2758, %rd1368, -1;
	st.local.u8 	[%rd1368+-1], %rs336;
	setp.gt.u64 	%p877, %rd2755, 9;
	mov.u64 	%rd2755, %rd1370;
	@%p877 bra 	$L__BB0_1306;
	setp.gt.s64 	%p878, %rd1365, -1;
	mov.u64 	%rd2767, %rd2903;
	@%p878 bra 	$L__BB0_1311;
	setp.eq.s32 	%p879, %r4, 0;
	not.pred 	%p880, %p1;
	or.pred  	%p881, %p880, %p879;
	@%p881 bra 	$L__BB0_1310;
	mov.b16 	%rs338, 45;
	st.u8 	[%rd2903], %rs338;
	add.s64 	%rd2767, %rd2903, 1;
	add.s32 	%r4, %r4, -1;
	bra.uni 	$L__BB0_1311;
$L__BB0_1310:
	add.s64 	%rd2758, %rd1368, -2;
	mov.b16 	%rs337, 45;
	st.local.u8 	[%rd1368+-2], %rs337;
	mov.u64 	%rd2767, %rd2903;
$L__BB0_1311:
	setp.lt.s32 	%p882, %r4, 1;
	mov.b16 	%rs477, 32;
	@%p882 bra 	$L__BB0_1316;
	ld.local.u8 	%rs340, [%rd2758];
	setp.eq.s16 	%p883, %rs340, 0;
	mov.b32 	%r1426, 0;
	@%p883 bra 	$L__BB0_1315;
	mov.b32 	%r1426, 0;
	mov.u64 	%rd2759, %rd2758;
$L__BB0_1314:
	add.s32 	%r1426, %r1426, 1;
	add.s64 	%rd1376, %rd2759, 1;
	ld.local.u8 	%rs341, [%rd2759+1];
	setp.ne.s16 	%p884, %rs341, 0;
	mov.u64 	%rd2759, %rd1376;
	@%p884 bra 	$L__BB0_1314;
$L__BB0_1315:
	setp.gt.s32 	%p885, %r4, %r1426;
	sub.s32 	%r1083, %r4, %r1426;
	selp.b32 	%r4, %r1083, 0, %p885;
	mov.u16 	%rs477, %rs3;
$L__BB0_1316:
	setp.eq.s16 	%p886, %rs181, 45;
	setp.lt.s32 	%p887, %r4, 1;
	or.pred  	%p888, %p886, %p887;
	mov.u32 	%r1429, %r4;
	@%p888 bra 	$L__BB0_1330;
	and.b32  	%r631, %r4, 15;
	setp.lt.u32 	%p889, %r4, 16;
	@%p889 bra 	$L__BB0_1320;
	and.b32  	%r632, %r4, 2147483632;
	mov.b32 	%r1428, 0;
$L__BB0_1319:
	.pragma "nounroll";
	st.u8 	[%rd2767], %rs477;
	st.u8 	[%rd2767+1], %rs477;
	st.u8 	[%rd2767+2], %rs477;
	st.u8 	[%rd2767+3], %rs477;
	st.u8 	[%rd2767+4], %rs477;
	st.u8 	[%rd2767+5], %rs477;
	st.u8 	[%rd2767+6], %rs477;
	st.u8 	[%rd2767+7], %rs477;
	st.u8 	[%rd2767+8], %rs477;
	st.u8 	[%rd2767+9], %rs477;
	st.u8 	[%rd2767+10], %rs477;
	st.u8 	[%rd2767+11], %rs477;
	st.u8 	[%rd2767+12], %rs477;
	st.u8 	[%rd2767+13], %rs477;
	st.u8 	[%rd2767+14], %rs477;
	st.u8 	[%rd2767+15], %rs477;
	add.s64 	%rd2767, %rd2767, 16;
	add.s32 	%r1428, %r1428, 16;
	setp.ne.s32 	%p890, %r1428, %r632;
	@%p890 bra 	$L__BB0_1319;
$L__BB0_1320:
	setp.eq.s32 	%p891, %r631, 0;
	mov.b32 	%r1429, 0;
	@%p891 bra 	$L__BB0_1330;
	and.b32  	%r635, %r4, 7;
	setp.lt.u32 	%p892, %r631, 8;
	@%p892 bra 	$L__BB0_1323;
	st.u8 	[%rd2767], %rs477;
	st.u8 	[%rd2767+1], %rs477;
	st.u8 	[%rd2767+2], %rs477;
	st.u8 	[%rd2767+3], %rs477;
	st.u8 	[%rd2767+4], %rs477;
	st.u8 	[%rd2767+5], %rs477;
	st.u8 	[%rd2767+6], %rs477;
	st.u8 	[%rd2767+7], %rs477;
	add.s64 	%rd2767, %rd2767, 8;
$L__BB0_1323:
	setp.eq.s32 	%p893, %r635, 0;
	@%p893 bra 	$L__BB0_1330;
	and.b32  	%r636, %r4, 3;
	setp.lt.u32 	%p894, %r635, 4;
	mov.u64 	%rd2766, %rd2767;
	@%p894 bra 	$L__BB0_1326;
	st.u8 	[%rd2767], %rs477;
	st.u8 	[%rd2767+1], %rs477;
	st.u8 	[%rd2767+2], %rs477;
	st.u8 	[%rd2767+3], %rs477;
	add.s64 	%rd2767, %rd2767, 4;
	mov.u64 	%rd2766, %rd2767;
$L__BB0_1326:
	setp.eq.s32 	%p895, %r636, 0;
	@%p895 bra 	$L__BB0_1330;
	st.u8 	[%rd2766], %rs477;
	add.s64 	%rd2767, %rd2766, 1;
	setp.eq.s32 	%p896, %r636, 1;
	@%p896 bra 	$L__BB0_1330;
	st.u8 	[%rd2766+1], %rs477;
	add.s64 	%rd2767, %rd2766, 2;
	setp.eq.s32 	%p897, %r636, 2;
	@%p897 bra 	$L__BB0_1330;
	st.u8 	[%rd2766+2], %rs477;
	add.s64 	%rd2767, %rd2766, 3;
$L__BB0_1330:
	ld.local.u8 	%rs478, [%rd2758];
	setp.eq.s16 	%p898, %rs478, 0;
	@%p898 bra 	$L__BB0_1331;
	bra.uni 	$L__BB0_1576;
$L__BB0_1331:
	setp.lt.s32 	%p900, %r1429, 1;
	mov.u64 	%rd2903, %rd2767;
	@%p900 bra 	$L__BB0_1345;
	and.b32  	%r638, %r1429, 15;
	setp.lt.u32 	%p901, %r1429, 16;
	@%p901 bra 	$L__BB0_1335;
	and.b32  	%r639, %r1429, 2147483632;
	mov.b32 	%r1430, 0;
$L__BB0_1334:
	.pragma "nounroll";
	st.u8 	[%rd2767], %rs477;
	st.u8 	[%rd2767+1], %rs477;
	st.u8 	[%rd2767+2], %rs477;
	st.u8 	[%rd2767+3], %rs477;
	st.u8 	[%rd2767+4], %rs477;
	st.u8 	[%rd2767+5], %rs477;
	st.u8 	[%rd2767+6], %rs477;
	st.u8 	[%rd2767+7], %rs477;
	st.u8 	[%rd2767+8], %rs477;
	st.u8 	[%rd2767+9], %rs477;
	st.u8 	[%rd2767+10], %rs477;
	st.u8 	[%rd2767+11], %rs477;
	st.u8 	[%rd2767+12], %rs477;
	st.u8 	[%rd2767+13], %rs477;
	st.u8 	[%rd2767+14], %rs477;
	st.u8 	[%rd2767+15], %rs477;
	add.s64 	%rd2767, %rd2767, 16;
	add.s32 	%r1430, %r1430, 16;
	setp.ne.s32 	%p902, %r1430, %r639;
	@%p902 bra 	$L__BB0_1334;
$L__BB0_1335:
	setp.eq.s32 	%p903, %r638, 0;
	mov.u64 	%rd2903, %rd2767;
	@%p903 bra 	$L__BB0_1345;
	and.b32  	%r642, %r1429, 7;
	setp.lt.u32 	%p904, %r638, 8;
	@%p904 bra 	$L__BB0_1338;
	st.u8 	[%rd2767], %rs477;
	st.u8 	[%rd2767+1], %rs477;
	st.u8 	[%rd2767+2], %rs477;
	st.u8 	[%rd2767+3], %rs477;
	st.u8 	[%rd2767+4], %rs477;
	st.u8 	[%rd2767+5], %rs477;
	st.u8 	[%rd2767+6], %rs477;
	st.u8 	[%rd2767+7], %rs477;
	add.s64 	%rd2767, %rd2767, 8;
$L__BB0_1338:
	setp.eq.s32 	%p905, %r642, 0;
	mov.u64 	%rd2903, %rd2767;
	@%p905 bra 	$L__BB0_1345;
	and.b32  	%r643, %r1429, 3;
	setp.lt.u32 	%p906, %r642, 4;
	@%p906 bra 	$L__BB0_1341;
	st.u8 	[%rd2767], %rs477;
	st.u8 	[%rd2767+1], %rs477;
	st.u8 	[%rd2767+2], %rs477;
	st.u8 	[%rd2767+3], %rs477;
	add.s64 	%rd2767, %rd2767, 4;
$L__BB0_1341:
	setp.eq.s32 	%p907, %r643, 0;
	mov.u64 	%rd2903, %rd2767;
	@%p907 bra 	$L__BB0_1345;
	st.u8 	[%rd2767], %rs477;
	add.s64 	%rd1406, %rd2767, 1;
	setp.eq.s32 	%p908, %r643, 1;
	mov.u64 	%rd2903, %rd1406;
	@%p908 bra 	$L__BB0_1345;
	st.u8 	[%rd2767+1], %rs477;
	add.s64 	%rd1407, %rd2767, 2;
	setp.eq.s32 	%p909, %r643, 2;
	mov.u64 	%rd2903, %rd1407;
	@%p909 bra 	$L__BB0_1345;
	st.u8 	[%rd2767+2], %rs477;
	add.s64 	%rd1408, %rd2767, 3;
	mov.u64 	%rd2903, %rd1408;
$L__BB0_1345:
	mov.u64 	%rd2904, %rd1339;
	bra.uni 	$L__BB0_1538;
$L__BB0_1346:
	mov.u64 	%rd1924, %rd2906;
	add.s64 	%rd1925, %rd1924, 3;
	and.b64  	%rd1926, %rd1925, -4;
	add.s64 	%rd1927, %rd1926, 4;
	mov.u64 	%rd2906, %rd1927;
	ld.local.u8 	%rd1928, [%rd1926];
	and.b64  	%rd1929, %rd2902, -256;
	or.b64  	%rd2902, %rd1929, %rd1928;
	setp.ne.s64 	%p820, %rd2902, 0;
	@%p820 bra 	$L__BB0_1380;
	mov.b16 	%rs331, 0;
	mov.b16 	%rs332, 48;
	st.local.v2.u8 	[%rd3], {%rs332, %rs331};
	setp.lt.s32 	%p849, %r4, 1;
	mov.b16 	%rs479, 32;
	@%p849 bra 	$L__BB0_1351;
	mov.b32 	%r1431, 0;
	mov.u64 	%rd2784, %rd3;
$L__BB0_1349:
	add.s32 	%r1431, %r1431, 1;
	add.s64 	%rd1423, %rd2784, 1;
	ld.local.u8 	%rs333, [%rd2784+1];
	setp.ne.s16 	%p850, %rs333, 0;
	mov.u64 	%rd2784, %rd1423;
	@%p850 bra 	$L__BB0_1349;
	setp.gt.s32 	%p851, %r4, %r1431;
	sub.s32 	%r1070, %r4, %r1431;
	selp.b32 	%r4, %r1070, 0, %p851;
	mov.u16 	%rs479, %rs3;
$L__BB0_1351:
	setp.eq.s16 	%p852, %rs181, 45;
	setp.lt.s32 	%p853, %r4, 1;
	or.pred  	%p854, %p852, %p853;
	mov.u64 	%rd2792, %rd2903;
	mov.u32 	%r1434, %r4;
	@%p854 bra 	$L__BB0_1365;
	and.b32  	%r650, %r4, 15;
	setp.lt.u32 	%p855, %r4, 16;
	mov.u64 	%rd2792, %rd2903;
	@%p855 bra 	$L__BB0_1355;
	and.b32  	%r651, %r4, 2147483632;
	mov.b32 	%r1433, 0;
	mov.u64 	%rd2792, %rd2903;
$L__BB0_1354:
	.pragma "nounroll";
	st.u8 	[%rd2792], %rs479;
	st.u8 	[%rd2792+1], %rs479;
	st.u8 	[%rd2792+2], %rs479;
	st.u8 	[%rd2792+3], %rs479;
	st.u8 	[%rd2792+4], %rs479;
	st.u8 	[%rd2792+5], %rs479;
	st.u8 	[%rd2792+6], %rs479;
	st.u8 	[%rd2792+7], %rs479;
	st.u8 	[%rd2792+8], %rs479;
	st.u8 	[%rd2792+9], %rs479;
	st.u8 	[%rd2792+10], %rs479;
	st.u8 	[%rd2792+11], %rs479;
	st.u8 	[%rd2792+12], %rs479;
	st.u8 	[%rd2792+13], %rs479;
	st.u8 	[%rd2792+14], %rs479;
	st.u8 	[%rd2792+15], %rs479;
	add.s64 	%rd2792, %rd2792, 16;
	add.s32 	%r1433, %r1433, 16;
	setp.ne.s32 	%p856, %r1433, %r651;
	@%p856 bra 	$L__BB0_1354;
$L__BB0_1355:
	setp.eq.s32 	%p857, %r650, 0;
	mov.b32 	%r1434, 0;
	@%p857 bra 	$L__BB0_1365;
	and.b32  	%r654, %r4, 7;
	setp.lt.u32 	%p858, %r650, 8;
	@%p858 bra 	$L__BB0_1358;
	st.u8 	[%rd2792], %rs479;
	st.u8 	[%rd2792+1], %rs479;
	st.u8 	[%rd2792+2], %rs479;
	st.u8 	[%rd2792+3], %rs479;
	st.u8 	[%rd2792+4], %rs479;
	st.u8 	[%rd2792+5], %rs479;
	st.u8 	[%rd2792+6], %rs479;
	st.u8 	[%rd2792+7], %rs479;
	add.s64 	%rd2792, %rd2792, 8;
$L__BB0_1358:
	setp.eq.s32 	%p859, %r654, 0;
	@%p859 bra 	$L__BB0_1365;
	and.b32  	%r655, %r4, 3;
	setp.lt.u32 	%p860, %r654, 4;
	mov.u64 	%rd2791, %rd2792;
	@%p860 bra 	$L__BB0_1361;
	st.u8 	[%rd2792], %rs479;
	st.u8 	[%rd2792+1], %rs479;
	st.u8 	[%rd2792+2], %rs479;
	st.u8 	[%rd2792+3], %rs479;
	add.s64 	%rd2792, %rd2792, 4;
	mov.u64 	%rd2791, %rd2792;
$L__BB0_1361:
	setp.eq.s32 	%p861, %r655, 0;
	@%p861 bra 	$L__BB0_1365;
	st.u8 	[%rd2791], %rs479;
	add.s64 	%rd2792, %rd2791, 1;
	setp.eq.s32 	%p862, %r655, 1;
	@%p862 bra 	$L__BB0_1365;
	st.u8 	[%rd2791+1], %rs479;
	add.s64 	%rd2792, %rd2791, 2;
	setp.eq.s32 	%p863, %r655, 2;
	@%p863 bra 	$L__BB0_1365;
	st.u8 	[%rd2791+2], %rs479;
	add.s64 	%rd2792, %rd2791, 3;
$L__BB0_1365:
	ld.local.u8 	%rs480, [%rd3];
	setp.eq.s16 	%p864, %rs480, 0;
	mov.u64 	%rd2794, %rd3;
	@%p864 bra 	$L__BB0_1366;
	bra.uni 	$L__BB0_1577;
$L__BB0_1366:
	setp.lt.s32 	%p866, %r1434, 1;
	mov.u64 	%rd2903, %rd2792;
	@%p866 bra 	$L__BB0_1415;
	and.b32  	%r657, %r1434, 15;
	setp.lt.u32 	%p867, %r1434, 16;
	@%p867 bra 	$L__BB0_1370;
	and.b32  	%r658, %r1434, 2147483632;
	mov.b32 	%r1435, 0;
$L__BB0_1369:
	.pragma "nounroll";
	st.u8 	[%rd2792], %rs479;
	st.u8 	[%rd2792+1], %rs479;
	st.u8 	[%rd2792+2], %rs479;
	st.u8 	[%rd2792+3], %rs479;
	st.u8 	[%rd2792+4], %rs479;
	st.u8 	[%rd2792+5], %rs479;
	st.u8 	[%rd2792+6], %rs479;
	st.u8 	[%rd2792+7], %rs479;
	st.u8 	[%rd2792+8], %rs479;
	st.u8 	[%rd2792+9], %rs479;
	st.u8 	[%rd2792+10], %rs479;
	st.u8 	[%rd2792+11], %rs479;
	st.u8 	[%rd2792+12], %rs479;
	st.u8 	[%rd2792+13], %rs479;
	st.u8 	[%rd2792+14], %rs479;
	st.u8 	[%rd2792+15], %rs479;
	add.s64 	%rd2792, %rd2792, 16;
	add.s32 	%r1435, %r1435, 16;
	setp.eq.s32 	%p868, %r1435, %r658;
	@%p868 bra 	$L__BB0_1370;
	bra.uni 	$L__BB0_1369;
$L__BB0_1370:
	setp.eq.s32 	%p869, %r657, 0;
	mov.u64 	%rd2903, %rd2792;
	@%p869 bra 	$L__BB0_1415;
	and.b32  	%r676, %r1434, 7;
	setp.lt.u32 	%p870, %r657, 8;
	@%p870 bra 	$L__BB0_1373;
	st.u8 	[%rd2792], %rs479;
	st.u8 	[%rd2792+1], %rs479;
	st.u8 	[%rd2792+2], %rs479;
	st.u8 	[%rd2792+3], %rs479;
	st.u8 	[%rd2792+4], %rs479;
	st.u8 	[%rd2792+5], %rs479;
	st.u8 	[%rd2792+6], %rs479;
	st.u8 	[%rd2792+7], %rs479;
	add.s64 	%rd2792, %rd2792, 8;
$L__BB0_1373:
	setp.eq.s32 	%p871, %r676, 0;
	mov.u64 	%rd2903, %rd2792;
	@%p871 bra 	$L__BB0_1415;
	and.b32  	%r677, %r1434, 3;
	setp.lt.u32 	%p872, %r676, 4;
	@%p872 bra 	$L__BB0_1376;
	st.u8 	[%rd2792], %rs479;
	st.u8 	[%rd2792+1], %rs479;
	st.u8 	[%rd2792+2], %rs479;
	st.u8 	[%rd2792+3], %rs479;
	add.s64 	%rd2792, %rd2792, 4;
$L__BB0_1376:
	setp.eq.s32 	%p873, %r677, 0;
	mov.u64 	%rd2903, %rd2792;
	@%p873 bra 	$L__BB0_1415;
	st.u8 	[%rd2792], %rs479;
	add.s64 	%rd1481, %rd2792, 1;
	setp.eq.s32 	%p874, %r677, 1;
	mov.u64 	%rd2903, %rd1481;
	@%p874 bra 	$L__BB0_1415;
	st.u8 	[%rd2792+1], %rs479;
	add.s64 	%rd1482, %rd2792, 2;
	setp.eq.s32 	%p875, %r677, 2;
	mov.u64 	%rd2903, %rd1482;
	@%p875 bra 	$L__BB0_1415;
	st.u8 	[%rd2792+2], %rs479;
	add.s64 	%rd1483, %rd2792, 3;
	mov.u64 	%rd2903, %rd1483;
	bra.uni 	$L__BB0_1415;
$L__BB0_1380:
	add.s64 	%rd2797, %rd3, 63;
	mov.b16 	%rs325, 0;
	st.local.u8 	[%rd3+63], %rs325;
	mov.u64 	%rd2796, %rd2902;
$L__BB0_1381:
	mul.hi.u64 	%rd1930, %rd2796, -3689348814741910323;
	shr.u64 	%rd1449, %rd1930, 3;
	mul.lo.s64 	%rd1931, %rd1449, 10;
	sub.s64 	%rd1932, %rd2796, %rd1931;
	cvt.u16.u64 	%rs326, %rd1932;
	add.s16 	%rs327, %rs326, 48;
	add.s64 	%rd2808, %rd2797, -1;
	st.local.u8 	[%rd2797+-1], %rs327;
	setp.gt.u64 	%p821, %rd2796, 9;
	mov.u64 	%rd2796, %rd1449;
	mov.u64 	%rd2797, %rd2808;
	@%p821 bra 	$L__BB0_1381;
	setp.lt.s32 	%p822, %r4, 1;
	mov.b16 	%rs481, 32;
	@%p822 bra 	$L__BB0_1386;
	mov.b32 	%r1436, 0;
	mov.u64 	%rd2798, %rd2808;
$L__BB0_1384:
	add.s32 	%r1436, %r1436, 1;
	add.s64 	%rd1451, %rd2798, 1;
	ld.local.u8 	%rs329, [%rd2798+1];
	setp.ne.s16 	%p823, %rs329, 0;
	mov.u64 	%rd2798, %rd1451;
	@%p823 bra 	$L__BB0_1384;
	setp.gt.s32 	%p824, %r4, %r1436;
	sub.s32 	%r1060, %r4, %r1436;
	selp.b32 	%r4, %r1060, 0, %p824;
	mov.u16 	%rs481, %rs3;
$L__BB0_1386:
	setp.eq.s16 	%p825, %rs181, 45;
	setp.lt.s32 	%p826, %r4, 1;
	or.pred  	%p827, %p825, %p826;
	mov.u64 	%rd2806, %rd2903;
	mov.u32 	%r1439, %r4;
	@%p827 bra 	$L__BB0_1400;
	and.b32  	%r665, %r4, 15;
	setp.lt.u32 	%p828, %r4, 16;
	mov.u64 	%rd2806, %rd2903;
	@%p828 bra 	$L__BB0_1390;
	and.b32  	%r666, %r4, 2147483632;
	mov.b32 	%r1438, 0;
	mov.u64 	%rd2806, %rd2903;
$L__BB0_1389:
	.pragma "nounroll";
	st.u8 	[%rd2806], %rs481;
	st.u8 	[%rd2806+1], %rs481;
	st.u8 	[%rd2806+2], %rs481;
	st.u8 	[%rd2806+3], %rs481;
	st.u8 	[%rd2806+4], %rs481;
	st.u8 	[%rd2806+5], %rs481;
	st.u8 	[%rd2806+6], %rs481;
	st.u8 	[%rd2806+7], %rs481;
	st.u8 	[%rd2806+8], %rs481;
	st.u8 	[%rd2806+9], %rs481;
	st.u8 	[%rd2806+10], %rs481;
	st.u8 	[%rd2806+11], %rs481;
	st.u8 	[%rd2806+12], %rs481;
	st.u8 	[%rd2806+13], %rs481;
	st.u8 	[%rd2806+14], %rs481;
	st.u8 	[%rd2806+15], %rs481;
	add.s64 	%rd2806, %rd2806, 16;
	add.s32 	%r1438, %r1438, 16;
	setp.ne.s32 	%p829, %r1438, %r666;
	@%p829 bra 	$L__BB0_1389;
$L__BB0_1390:
	setp.eq.s32 	%p830, %r665, 0;
	mov.b32 	%r1439, 0;
	@%p830 bra 	$L__BB0_1400;
	and.b32  	%r669, %r4, 7;
	setp.lt.u32 	%p831, %r665, 8;
	@%p831 bra 	$L__BB0_1393;
	st.u8 	[%rd2806], %rs481;
	st.u8 	[%rd2806+1], %rs481;
	st.u8 	[%rd2806+2], %rs481;
	st.u8 	[%rd2806+3], %rs481;
	st.u8 	[%rd2806+4], %rs481;
	st.u8 	[%rd2806+5], %rs481;
	st.u8 	[%rd2806+6], %rs481;
	st.u8 	[%rd2806+7], %rs481;
	add.s64 	%rd2806, %rd2806, 8;
$L__BB0_1393:
	setp.eq.s32 	%p832, %r669, 0;
	@%p832 bra 	$L__BB0_1400;
	and.b32  	%r670, %r4, 3;
	setp.lt.u32 	%p833, %r669, 4;
	mov.u64 	%rd2805, %rd2806;
	@%p833 bra 	$L__BB0_1396;
	st.u8 	[%rd2806], %rs481;
	st.u8 	[%rd2806+1], %rs481;
	st.u8 	[%rd2806+2], %rs481;
	st.u8 	[%rd2806+3], %rs481;
	add.s64 	%rd2806, %rd2806, 4;
	mov.u64 	%rd2805, %rd2806;
$L__BB0_1396:
	setp.eq.s32 	%p834, %r670, 0;
	@%p834 bra 	$L__BB0_1400;
	st.u8 	[%rd2805], %rs481;
	add.s64 	%rd2806, %rd2805, 1;
	setp.eq.s32 	%p835, %r670, 1;
	@%p835 bra 	$L__BB0_1400;
	st.u8 	[%rd2805+1], %rs481;
	add.s64 	%rd2806, %rd2805, 2;
	setp.eq.s32 	%p836, %r670, 2;
	@%p836 bra 	$L__BB0_1400;
	st.u8 	[%rd2805+2], %rs481;
	add.s64 	%rd2806, %rd2805, 3;
$L__BB0_1400:
	ld.local.u8 	%rs482, [%rd2808];
	setp.eq.s16 	%p837, %rs482, 0;
	@%p837 bra 	$L__BB0_1401;
	bra.uni 	$L__BB0_1578;
$L__BB0_1401:
	setp.lt.s32 	%p839, %r1439, 1;
	mov.u64 	%rd2903, %rd2806;
	@%p839 bra 	$L__BB0_1415;
	and.b32  	%r672, %r1439, 15;
	setp.lt.u32 	%p840, %r1439, 16;
	@%p840 bra 	$L__BB0_1405;
	and.b32  	%r673, %r1439, 2147483632;
	mov.b32 	%r1440, 0;
$L__BB0_1404:
	.pragma "nounroll";
	st.u8 	[%rd2806], %rs481;
	st.u8 	[%rd2806+1], %rs481;
	st.u8 	[%rd2806+2], %rs481;
	st.u8 	[%rd2806+3], %rs481;
	st.u8 	[%rd2806+4], %rs481;
	st.u8 	[%rd2806+5], %rs481;
	st.u8 	[%rd2806+6], %rs481;
	st.u8 	[%rd2806+7], %rs481;
	st.u8 	[%rd2806+8], %rs481;
	st.u8 	[%rd2806+9], %rs481;
	st.u8 	[%rd2806+10], %rs481;
	st.u8 	[%rd2806+11], %rs481;
	st.u8 	[%rd2806+12], %rs481;
	st.u8 	[%rd2806+13], %rs481;
	st.u8 	[%rd2806+14], %rs481;
	st.u8 	[%rd2806+15], %rs481;
	add.s64 	%rd2806, %rd2806, 16;
	add.s32 	%r1440, %r1440, 16;
	setp.eq.s32 	%p841, %r1440, %r673;
	@%p841 bra 	$L__BB0_1405;
	bra.uni 	$L__BB0_1404;
$L__BB0_1405:
	setp.eq.s32 	%p842, %r672, 0;
	mov.u64 	%rd2903, %rd2806;
	@%p842 bra 	$L__BB0_1415;
	and.b32  	%r678, %r1439, 7;
	setp.lt.u32 	%p843, %r672, 8;
	@%p843 bra 	$L__BB0_1408;
	st.u8 	[%rd2806], %rs481;
	st.u8 	[%rd2806+1], %rs481;
	st.u8 	[%rd2806+2], %rs481;
	st.u8 	[%rd2806+3], %rs481;
	st.u8 	[%rd2806+4], %rs481;
	st.u8 	[%rd2806+5], %rs481;
	st.u8 	[%rd2806+6], %rs481;
	st.u8 	[%rd2806+7], %rs481;
	add.s64 	%rd2806, %rd2806, 8;
$L__BB0_1408:
	setp.eq.s32 	%p844, %r678, 0;
	mov.u64 	%rd2903, %rd2806;
	@%p844 bra 	$L__BB0_1415;
	and.b32  	%r679, %r1439, 3;
	setp.lt.u32 	%p845, %r678, 4;
	@%p845 bra 	$L__BB0_1411;
	st.u8 	[%rd2806], %rs481;
	st.u8 	[%rd2806+1], %rs481;
	st.u8 	[%rd2806+2], %rs481;
	st.u8 	[%rd2806+3], %rs481;
	add.s64 	%rd2806, %rd2806, 4;
$L__BB0_1411:
	setp.eq.s32 	%p846, %r679, 0;
	mov.u64 	%rd2903, %rd2806;
	@%p846 bra 	$L__BB0_1415;
	st.u8 	[%rd2806], %rs481;
	add.s64 	%rd1492, %rd2806, 1;
	setp.eq.s32 	%p847, %r679, 1;
	mov.u64 	%rd2903, %rd1492;
	@%p847 bra 	$L__BB0_1415;
	st.u8 	[%rd2806+1], %rs481;
	add.s64 	%rd1493, %rd2806, 2;
	setp.eq.s32 	%p848, %r679, 2;
	mov.u64 	%rd2903, %rd1493;
	@%p848 bra 	$L__BB0_1415;
	st.u8 	[%rd2806+2], %rs481;
	add.s64 	%rd1494, %rd2806, 3;
	mov.u64 	%rd2903, %rd1494;
$L__BB0_1415:
	mov.u64 	%rd2904, %rd1339;
	bra.uni 	$L__BB0_1538;
$L__BB0_1416:
	ld.local.u8 	%rs484, [%rd2];
	setp.eq.s16 	%p808, %rs484, 0;
	mov.u64 	%rd2833, %rd2;
	@%p808 bra 	$L__BB0_1417;
	bra.uni 	$L__BB0_1579;
$L__BB0_1417:
	setp.lt.s32 	%p810, %r1444, 1;
	mov.u64 	%rd2903, %rd2831;
	@%p810 bra 	$L__BB0_1466;
	and.b32  	%r691, %r1444, 15;
	setp.lt.u32 	%p811, %r1444, 16;
	@%p811 bra 	$L__BB0_1421;
	and.b32  	%r692, %r1444, 2147483632;
	mov.b32 	%r1445, 0;
$L__BB0_1420:
	.pragma "nounroll";
	st.u8 	[%rd2831], %rs483;
	st.u8 	[%rd2831+1], %rs483;
	st.u8 	[%rd2831+2], %rs483;
	st.u8 	[%rd2831+3], %rs483;
	st.u8 	[%rd2831+4], %rs483;
	st.u8 	[%rd2831+5], %rs483;
	st.u8 	[%rd2831+6], %rs483;
	st.u8 	[%rd2831+7], %rs483;
	st.u8 	[%rd2831+8], %rs483;
	st.u8 	[%rd2831+9], %rs483;
	st.u8 	[%rd2831+10], %rs483;
	st.u8 	[%rd2831+11], %rs483;
	st.u8 	[%rd2831+12], %rs483;
	st.u8 	[%rd2831+13], %rs483;
	st.u8 	[%rd2831+14], %rs483;
	st.u8 	[%rd2831+15], %rs483;
	add.s64 	%rd2831, %rd2831, 16;
	add.s32 	%r1445, %r1445, 16;
	setp.eq.s32 	%p812, %r1445, %r692;
	@%p812 bra 	$L__BB0_1421;
	bra.uni 	$L__BB0_1420;
$L__BB0_1421:
	setp.eq.s32 	%p813, %r691, 0;
	mov.u64 	%rd2903, %rd2831;
	@%p813 bra 	$L__BB0_1466;
	and.b32  	%r710, %r1444, 7;
	setp.lt.u32 	%p814, %r691, 8;
	@%p814 bra 	$L__BB0_1424;
	st.u8 	[%rd2831], %rs483;
	st.u8 	[%rd2831+1], %rs483;
	st.u8 	[%rd2831+2], %rs483;
	st.u8 	[%rd2831+3], %rs483;
	st.u8 	[%rd2831+4], %rs483;
	st.u8 	[%rd2831+5], %rs483;
	st.u8 	[%rd2831+6], %rs483;
	st.u8 	[%rd2831+7], %rs483;
	add.s64 	%rd2831, %rd2831, 8;
$L__BB0_1424:
	setp.eq.s32 	%p815, %r710, 0;
	mov.u64 	%rd2903, %rd2831;
	@%p815 bra 	$L__BB0_1466;
	and.b32  	%r711, %r1444, 3;
	setp.lt.u32 	%p816, %r710, 4;
	@%p816 bra 	$L__BB0_1427;
	st.u8 	[%rd2831], %rs483;
	st.u8 	[%rd2831+1], %rs483;
	st.u8 	[%rd2831+2], %rs483;
	st.u8 	[%rd2831+3], %rs483;
	add.s64 	%rd2831, %rd2831, 4;
$L__BB0_1427:
	setp.eq.s32 	%p817, %r711, 0;
	mov.u64 	%rd2903, %rd2831;
	@%p817 bra 	$L__BB0_1466;
	st.u8 	[%rd2831], %rs483;
	add.s64 	%rd1556, %rd2831, 1;
	setp.eq.s32 	%p818, %r711, 1;
	mov.u64 	%rd2903, %rd1556;
	@%p818 bra 	$L__BB0_1466;
	st.u8 	[%rd2831+1], %rs483;
	add.s64 	%rd1557, %rd2831, 2;
	setp.eq.s32 	%p819, %r711, 2;
	mov.u64 	%rd2903, %rd1557;
	@%p819 bra 	$L__BB0_1466;
	st.u8 	[%rd2831+2], %rs483;
	add.s64 	%rd1558, %rd2831, 3;
	mov.u64 	%rd2903, %rd1558;
	bra.uni 	$L__BB0_1466;
$L__BB0_1431:
	add.s64 	%rd2836, %rd2, 63;
	mov.b16 	%rs316, 0;
	st.local.u8 	[%rd2+63], %rs316;
	mov.u64 	%rd2835, %rd2902;
$L__BB0_1432:
	cvt.u32.u64 	%r1035, %rd2835;
	and.b32  	%r1036, %r1035, 15;
	setp.gt.u32 	%p764, %r1036, 9;
	selp.b32 	%r1037, 39, 0, %p764;
	add.s32 	%r1038, %r1037, %r1036;
	cvt.u16.u32 	%rs317, %r1038;
	add.s16 	%rs318, %rs317, 48;
	add.s64 	%rd2847, %rd2836, -1;
	st.local.u8 	[%rd2836+-1], %rs318;
	shr.u64 	%rd1524, %rd2835, 4;
	setp.gt.u64 	%p765, %rd2835, 15;
	mov.u64 	%rd2835, %rd1524;
	mov.u64 	%rd2836, %rd2847;
	@%p765 bra 	$L__BB0_1432;
	setp.lt.s32 	%p766, %r4, 1;
	mov.b16 	%rs485, 32;
	@%p766 bra 	$L__BB0_1437;
	mov.b32 	%r1446, 0;
	mov.u64 	%rd2837, %rd2847;
$L__BB0_1435:
	add.s32 	%r1446, %r1446, 1;
	add.s64 	%rd1526, %rd2837, 1;
	ld.local.u8 	%rs320, [%rd2837+1];
	setp.ne.s16 	%p767, %rs320, 0;
	mov.u64 	%rd2837, %rd1526;
	@%p767 bra 	$L__BB0_1435;
	setp.gt.s32 	%p768, %r4, %r1446;
	sub.s32 	%r1040, %r4, %r1446;
	selp.b32 	%r4, %r1040, 0, %p768;
	mov.u16 	%rs485, %rs3;
$L__BB0_1437:
	setp.eq.s16 	%p769, %rs181, 45;
	setp.lt.s32 	%p770, %r4, 1;
	or.pred  	%p771, %p769, %p770;
	mov.u64 	%rd2845, %rd2903;
	mov.u32 	%r1449, %r4;
	@%p771 bra 	$L__BB0_1451;
	and.b32  	%r699, %r4, 15;
	setp.lt.u32 	%p772, %r4, 16;
	mov.u64 	%rd2845, %rd2903;
	@%p772 bra 	$L__BB0_1441;
	and.b32  	%r700, %r4, 2147483632;
	mov.b32 	%r1448, 0;
	mov.u64 	%rd2845, %rd2903;
$L__BB0_1440:
	.pragma "nounroll";
	st.u8 	[%rd2845], %rs485;
	st.u8 	[%rd2845+1], %rs485;
	st.u8 	[%rd2845+2], %rs485;
	st.u8 	[%rd2845+3], %rs485;
	st.u8 	[%rd2845+4], %rs485;
	st.u8 	[%rd2845+5], %rs485;
	st.u8 	[%rd2845+6], %rs485;
	st.u8 	[%rd2845+7], %rs485;
	st.u8 	[%rd2845+8], %rs485;
	st.u8 	[%rd2845+9], %rs485;
	st.u8 	[%rd2845+10], %rs485;
	st.u8 	[%rd2845+11], %rs485;
	st.u8 	[%rd2845+12], %rs485;
	st.u8 	[%rd2845+13], %rs485;
	st.u8 	[%rd2845+14], %rs485;
	st.u8 	[%rd2845+15], %rs485;
	add.s64 	%rd2845, %rd2845, 16;
	add.s32 	%r1448, %r1448, 16;
	setp.ne.s32 	%p773, %r1448, %r700;
	@%p773 bra 	$L__BB0_1440;
$L__BB0_1441:
	setp.eq.s32 	%p774, %r699, 0;
	mov.b32 	%r1449, 0;
	@%p774 bra 	$L__BB0_1451;
	and.b32  	%r703, %r4, 7;
	setp.lt.u32 	%p775, %r699, 8;
	@%p775 bra 	$L__BB0_1444;
	st.u8 	[%rd2845], %rs485;
	st.u8 	[%rd2845+1], %rs485;
	st.u8 	[%rd2845+2], %rs485;
	st.u8 	[%rd2845+3], %rs485;
	st.u8 	[%rd2845+4], %rs485;
	st.u8 	[%rd2845+5], %rs485;
	st.u8 	[%rd2845+6], %rs485;
	st.u8 	[%rd2845+7], %rs485;
	add.s64 	%rd2845, %rd2845, 8;
$L__BB0_1444:
	setp.eq.s32 	%p776, %r703, 0;
	@%p776 bra 	$L__BB0_1451;
	and.b32  	%r704, %r4, 3;
	setp.lt.u32 	%p777, %r703, 4;
	mov.u64 	%rd2844, %rd2845;
	@%p777 bra 	$L__BB0_1447;
	st.u8 	[%rd2845], %rs485;
	st.u8 	[%rd2845+1], %rs485;
	st.u8 	[%rd2845+2], %rs485;
	st.u8 	[%rd2845+3], %rs485;
	add.s64 	%rd2845, %rd2845, 4;
	mov.u64 	%rd2844, %rd2845;
$L__BB0_1447:
	setp.eq.s32 	%p778, %r704, 0;
	@%p778 bra 	$L__BB0_1451;
	st.u8 	[%rd2844], %rs485;
	add.s64 	%rd2845, %rd2844, 1;
	setp.eq.s32 	%p779, %r704, 1;
	@%p779 bra 	$L__BB0_1451;
	st.u8 	[%rd2844+1], %rs485;
	add.s64 	%rd2845, %rd2844, 2;
	setp.eq.s32 	%p780, %r704, 2;
	@%p780 bra 	$L__BB0_1451;
	st.u8 	[%rd2844+2], %rs485;
	add.s64 	%rd2845, %rd2844, 3;
$L__BB0_1451:
	ld.local.u8 	%rs486, [%rd2847];
	setp.eq.s16 	%p781, %rs486, 0;
	@%p781 bra 	$L__BB0_1452;
	bra.uni 	$L__BB0_1580;
$L__BB0_1452:
	setp.lt.s32 	%p783, %r1449, 1;
	mov.u64 	%rd2903, %rd2845;
	@%p783 bra 	$L__BB0_1466;
	and.b32  	%r706, %r1449, 15;
	setp.lt.u32 	%p784, %r1449, 16;
	@%p784 bra 	$L__BB0_1456;
	and.b32  	%r707, %r1449, 2147483632;
	mov.b32 	%r1450, 0;
$L__BB0_1455:
	.pragma "nounroll";
	st.u8 	[%rd2845], %rs485;
	st.u8 	[%rd2845+1], %rs485;
	st.u8 	[%rd2845+2], %rs485;
	st.u8 	[%rd2845+3], %rs485;
	st.u8 	[%rd2845+4], %rs485;
	st.u8 	[%rd2845+5], %rs485;
	st.u8 	[%rd2845+6], %rs485;
	st.u8 	[%rd2845+7], %rs485;
	st.u8 	[%rd2845+8], %rs485;
	st.u8 	[%rd2845+9], %rs485;
	st.u8 	[%rd2845+10], %rs485;
	st.u8 	[%rd2845+11], %rs485;
	st.u8 	[%rd2845+12], %rs485;
	st.u8 	[%rd2845+13], %rs485;
	st.u8 	[%rd2845+14], %rs485;
	st.u8 	[%rd2845+15], %rs485;
	add.s64 	%rd2845, %rd2845, 16;
	add.s32 	%r1450, %r1450, 16;
	setp.eq.s32 	%p785, %r1450, %r707;
	@%p785 bra 	$L__BB0_1456;
	bra.uni 	$L__BB0_1455;
$L__BB0_1456:
	setp.eq.s32 	%p786, %r706, 0;
	mov.u64 	%rd2903, %rd2845;
	@%p786 bra 	$L__BB0_1466;
	and.b32  	%r712, %r1449, 7;
	setp.lt.u32 	%p787, %r706, 8;
	@%p787 bra 	$L__BB0_1459;
	st.u8 	[%rd2845], %rs485;
	st.u8 	[%rd2845+1], %rs485;
	st.u8 	[%rd2845+2], %rs485;
	st.u8 	[%rd2845+3], %rs485;
	st.u8 	[%rd2845+4], %rs485;
	st.u8 	[%rd2845+5], %rs485;
	st.u8 	[%rd2845+6], %rs485;
	st.u8 	[%rd2845+7], %rs485;
	add.s64 	%rd2845, %rd2845, 8;
$L__BB0_1459:
	setp.eq.s32 	%p788, %r712, 0;
	mov.u64 	%rd2903, %rd2845;
	@%p788 bra 	$L__BB0_1466;
	and.b32  	%r713, %r1449, 3;
	setp.lt.u32 	%p789, %r712, 4;
	@%p789 bra 	$L__BB0_1462;
	st.u8 	[%rd2845], %rs485;
	st.u8 	[%rd2845+1], %rs485;
	st.u8 	[%rd2845+2], %rs485;
	st.u8 	[%rd2845+3], %rs485;
	add.s64 	%rd2845, %rd2845, 4;
$L__BB0_1462:
	setp.eq.s32 	%p790, %r713, 0;
	mov.u64 	%rd2903, %rd2845;
	@%p790 bra 	$L__BB0_1466;
	st.u8 	[%rd2845], %rs485;
	add.s64 	%rd1567, %rd2845, 1;
	setp.eq.s32 	%p791, %r713, 1;
	mov.u64 	%rd2903, %rd1567;
	@%p791 bra 	$L__BB0_1466;
	st.u8 	[%rd2845+1], %rs485;
	add.s64 	%rd1568, %rd2845, 2;
	setp.eq.s32 	%p792, %r713, 2;
	mov.u64 	%rd2903, %rd1568;
	@%p792 bra 	$L__BB0_1466;
	st.u8 	[%rd2845+2], %rs485;
	add.s64 	%rd1569, %rd2845, 3;
	mov.u64 	%rd2903, %rd1569;
$L__BB0_1466:
	mov.u64 	%rd2904, %rd1339;
	bra.uni 	$L__BB0_1538;
$L__BB0_1467:
	mov.u64 	%rd1967, %rd2906;
	add.s64 	%rd1968, %rd1967, 3;
	and.b64  	%rd1969, %rd1968, -4;
	add.s64 	%rd1970, %rd1969, 4;
	mov.u64 	%rd2906, %rd1970;
	ld.local.u8 	%rd1971, [%rd1969];
	and.b64  	%rd1972, %rd2902, -256;
	or.b64  	%rd2902, %rd1972, %rd1971;
	setp.ne.s64 	%p937, %rd2902, 0;
	@%p937 bra 	$L__BB0_1501;
	mov.b16 	%rs352, 0;
	mov.b16 	%rs353, 48;
	st.local.v2.u8 	[%rd1], {%rs353, %rs352};
	setp.lt.s32 	%p967, %r4, 1;
	mov.b16 	%rs487, 32;
	@%p967 bra 	$L__BB0_1472;
	mov.b32 	%r1451, 0;
	mov.u64 	%rd2862, %rd1;
$L__BB0_1470:
	add.s32 	%r1451, %r1451, 1;
	add.s64 	%rd1573, %rd2862, 1;
	ld.local.u8 	%rs354, [%rd2862+1];
	setp.ne.s16 	%p968, %rs354, 0;
	mov.u64 	%rd2862, %rd1573;
	@%p968 bra 	$L__BB0_1470;
	setp.gt.s32 	%p969, %r4, %r1451;
	sub.s32 	%r1117, %r4, %r1451;
	selp.b32 	%r4, %r1117, 0, %p969;
	mov.u16 	%rs487, %rs3;
$L__BB0_1472:
	setp.eq.s16 	%p970, %rs181, 45;
	setp.lt.s32 	%p971, %r4, 1;
	or.pred  	%p972, %p970, %p971;
	mov.u64 	%rd2870, %rd2903;
	mov.u32 	%r1454, %r4;
	@%p972 bra 	$L__BB0_1486;
	and.b32  	%r718, %r4, 15;
	setp.lt.u32 	%p973, %r4, 16;
	mov.u64 	%rd2870, %rd2903;
	@%p973 bra 	$L__BB0_1476;
	and.b32  	%r719, %r4, 2147483632;
	mov.b32 	%r1453, 0;
	mov.u64 	%rd2870, %rd2903;
$L__BB0_1475:
	.pragma "nounroll";
	st.u8 	[%rd2870], %rs487;
	st.u8 	[%rd2870+1], %rs487;
	st.u8 	[%rd2870+2], %rs487;
	st.u8 	[%rd2870+3], %rs487;
	st.u8 	[%rd2870+4], %rs487;
	st.u8 	[%rd2870+5], %rs487;
	st.u8 	[%rd2870+6], %rs487;
	st.u8 	[%rd2870+7], %rs487;
	st.u8 	[%rd2870+8], %rs487;
	st.u8 	[%rd2870+9], %rs487;
	st.u8 	[%rd2870+10], %rs487;
	st.u8 	[%rd2870+11], %rs487;
	st.u8 	[%rd2870+12], %rs487;
	st.u8 	[%rd2870+13], %rs487;
	st.u8 	[%rd2870+14], %rs487;
	st.u8 	[%rd2870+15], %rs487;
	add.s64 	%rd2870, %rd2870, 16;
	add.s32 	%r1453, %r1453, 16;
	setp.ne.s32 	%p974, %r1453, %r719;
	@%p974 bra 	$L__BB0_1475;
$L__BB0_1476:
	setp.eq.s32 	%p975, %r718, 0;
	mov.b32 	%r1454, 0;
	@%p975 bra 	$L__BB0_1486;
	and.b32  	%r722, %r4, 7;
	setp.lt.u32 	%p976, %r718, 8;
	@%p976 bra 	$L__BB0_1479;
	st.u8 	[%rd2870], %rs487;
	st.u8 	[%rd2870+1], %rs487;
	st.u8 	[%rd2870+2], %rs487;
	st.u8 	[%rd2870+3], %rs487;
	st.u8 	[%rd2870+4], %rs487;
	st.u8 	[%rd2870+5], %rs487;
	st.u8 	[%rd2870+6], %rs487;
	st.u8 	[%rd2870+7], %rs487;
	add.s64 	%rd2870, %rd2870, 8;
$L__BB0_1479:
	setp.eq.s32 	%p977, %r722, 0;
	@%p977 bra 	$L__BB0_1486;
	and.b32  	%r723, %r4, 3;
	setp.lt.u32 	%p978, %r722, 4;
	mov.u64 	%rd2869, %rd2870;
	@%p978 bra 	$L__BB0_1482;
	st.u8 	[%rd2870], %rs487;
	st.u8 	[%rd2870+1], %rs487;
	st.u8 	[%rd2870+2], %rs487;
	st.u8 	[%rd2870+3], %rs487;
	add.s64 	%rd2870, %rd2870, 4;
	mov.u64 	%rd2869, %rd2870;
$L__BB0_1482:
	setp.eq.s32 	%p979, %r723, 0;
	@%p979 bra 	$L__BB0_1486;
	st.u8 	[%rd2869], %rs487;
	add.s64 	%rd2870, %rd2869, 1;
	setp.eq.s32 	%p980, %r723, 1;
	@%p980 bra 	$L__BB0_1486;
	st.u8 	[%rd2869+1], %rs487;
	add.s64 	%rd2870, %rd2869, 2;
	setp.eq.s32 	%p981, %r723, 2;
	@%p981 bra 	$L__BB0_1486;
	st.u8 	[%rd2869+2], %rs487;
	add.s64 	%rd2870, %rd2869, 3;
$L__BB0_1486:
	ld.local.u8 	%rs488, [%rd1];
	setp.eq.s16 	%p982, %rs488, 0;
	mov.u64 	%rd2872, %rd1;
	@%p982 bra 	$L__BB0_1487;
	bra.uni 	$L__BB0_1581;
$L__BB0_1487:
	setp.lt.s32 	%p984, %r1454, 1;
	mov.u64 	%rd2903, %rd2870;
	@%p984 bra 	$L__BB0_1536;
	and.b32  	%r725, %r1454, 15;
	setp.lt.u32 	%p985, %r1454, 16;
	@%p985 bra 	$L__BB0_1491;
	and.b32  	%r726, %r1454, 2147483632;
	mov.b32 	%r1455, 0;
$L__BB0_1490:
	.pragma "nounroll";
	st.u8 	[%rd2870], %rs487;
	st.u8 	[%rd2870+1], %rs487;
	st.u8 	[%rd2870+2], %rs487;
	st.u8 	[%rd2870+3], %rs487;
	st.u8 	[%rd2870+4], %rs487;
	st.u8 	[%rd2870+5], %rs487;
	st.u8 	[%rd2870+6], %rs487;
	st.u8 	[%rd2870+7], %rs487;
	st.u8 	[%rd2870+8], %rs487;
	st.u8 	[%rd2870+9], %rs487;
	st.u8 	[%rd2870+10], %rs487;
	st.u8 	[%rd2870+11], %rs487;
	st.u8 	[%rd2870+12], %rs487;
	st.u8 	[%rd2870+13], %rs487;
	st.u8 	[%rd2870+14], %rs487;
	st.u8 	[%rd2870+15], %rs487;
	add.s64 	%rd2870, %rd2870, 16;
	add.s32 	%r1455, %r1455, 16;
	setp.eq.s32 	%p986, %r1455, %r726;
	@%p986 bra 	$L__BB0_1491;
	bra.uni 	$L__BB0_1490;
$L__BB0_1491:
	setp.eq.s32 	%p987, %r725, 0;
	mov.u64 	%rd2903, %rd2870;
	@%p987 bra 	$L__BB0_1536;
	and.b32  	%r744, %r1454, 7;
	setp.lt.u32 	%p988, %r725, 8;
	@%p988 bra 	$L__BB0_1494;
	st.u8 	[%rd2870], %rs487;
	st.u8 	[%rd2870+1], %rs487;
	st.u8 	[%rd2870+2], %rs487;
	st.u8 	[%rd2870+3], %rs487;
	st.u8 	[%rd2870+4], %rs487;
	st.u8 	[%rd2870+5], %rs487;
	st.u8 	[%rd2870+6], %rs487;
	st.u8 	[%rd2870+7], %rs487;
	add.s64 	%rd2870, %rd2870, 8;
$L__BB0_1494:
	setp.eq.s32 	%p989, %r744, 0;
	mov.u64 	%rd2903, %rd2870;
	@%p989 bra 	$L__BB0_1536;
	and.b32  	%r745, %r1454, 3;
	setp.lt.u32 	%p990, %r744, 4;
	@%p990 bra 	$L__BB0_1497;
	st.u8 	[%rd2870], %rs487;
	st.u8 	[%rd2870+1], %rs487;
	st.u8 	[%rd2870+2], %rs487;
	st.u8 	[%rd2870+3], %rs487;
	add.s64 	%rd2870, %rd2870, 4;
$L__BB0_1497:
	setp.eq.s32 	%p991, %r745, 0;
	mov.u64 	%rd2903, %rd2870;
	@%p991 bra 	$L__BB0_1536;
	st.u8 	[%rd2870], %rs487;
	add.s64 	%rd1631, %rd2870, 1;
	setp.eq.s32 	%p992, %r745, 1;
	mov.u64 	%rd2903, %rd1631;
	@%p992 bra 	$L__BB0_1536;
	st.u8 	[%rd2870+1], %rs487;
	add.s64 	%rd1632, %rd2870, 2;
	setp.eq.s32 	%p993, %r745, 2;
	mov.u64 	%rd2903, %rd1632;
	@%p993 bra 	$L__BB0_1536;
	st.u8 	[%rd2870+2], %rs487;
	add.s64 	%rd1633, %rd2870, 3;
	mov.u64 	%rd2903, %rd1633;
	bra.uni 	$L__BB0_1536;
$L__BB0_1501:
	add.s64 	%rd2875, %rd1, 63;
	mov.b16 	%rs346, 0;
	st.local.u8 	[%rd1+63], %rs346;
	mov.u64 	%rd2874, %rd2902;
$L__BB0_1502:
	cvt.u32.u64 	%r1102, %rd2874;
	and.b32  	%r1103, %r1102, 15;
	setp.gt.u32 	%p938, %r1103, 9;
	selp.b32 	%r1104, 7, 0, %p938;
	add.s32 	%r1105, %r1104, %r1103;
	cvt.u16.u32 	%rs347, %r1105;
	add.s16 	%rs348, %rs347, 48;
	add.s64 	%rd2886, %rd2875, -1;
	st.local.u8 	[%rd2875+-1], %rs348;
	shr.u64 	%rd1599, %rd2874, 4;
	setp.gt.u64 	%p939, %rd2874, 15;
	mov.u64 	%rd2874, %rd1599;
	mov.u64 	%rd2875, %rd2886;
	@%p939 bra 	$L__BB0_1502;
	setp.lt.s32 	%p940, %r4, 1;
	mov.b16 	%rs489, 32;
	@%p940 bra 	$L__BB0_1507;
	mov.b32 	%r1456, 0;
	mov.u64 	%rd2876, %rd2886;
$L__BB0_1505:
	add.s32 	%r1456, %r1456, 1;
	add.s64 	%rd1601, %rd2876, 1;
	ld.local.u8 	%rs350, [%rd2876+1];
	setp.ne.s16 	%p941, %rs350, 0;
	mov.u64 	%rd2876, %rd1601;
	@%p941 bra 	$L__BB0_1505;
	setp.gt.s32 	%p942, %r4, %r1456;
	sub.s32 	%r1107, %r4, %r1456;
	selp.b32 	%r4, %r1107, 0, %p942;
	mov.u16 	%rs489, %rs3;
$L__BB0_1507:
	setp.eq.s16 	%p943, %rs181, 45;
	setp.lt.s32 	%p944, %r4, 1;
	or.pred  	%p945, %p943, %p944;
	mov.u64 	%rd2884, %rd2903;
	mov.u32 	%r1459, %r4;
	@%p945 bra 	$L__BB0_1521;
	and.b32  	%r733, %r4, 15;
	setp.lt.u32 	%p946, %r4, 16;
	mov.u64 	%rd2884, %rd2903;
	@%p946 bra 	$L__BB0_1511;
	and.b32  	%r734, %r4, 2147483632;
	mov.b32 	%r1458, 0;
	mov.u64 	%rd2884, %rd2903;
$L__BB0_1510:
	.pragma "nounroll";
	st.u8 	[%rd2884], %rs489;
	st.u8 	[%rd2884+1], %rs489;
	st.u8 	[%rd2884+2], %rs489;
	st.u8 	[%rd2884+3], %rs489;
	st.u8 	[%rd2884+4], %rs489;
	st.u8 	[%rd2884+5], %rs489;
	st.u8 	[%rd2884+6], %rs489;
	st.u8 	[%rd2884+7], %rs489;
	st.u8 	[%rd2884+8], %rs489;
	st.u8 	[%rd2884+9], %rs489;
	st.u8 	[%rd2884+10], %rs489;
	st.u8 	[%rd2884+11], %rs489;
	st.u8 	[%rd2884+12], %rs489;
	st.u8 	[%rd2884+13], %rs489;
	st.u8 	[%rd2884+14], %rs489;
	st.u8 	[%rd2884+15], %rs489;
	add.s64 	%rd2884, %rd2884, 16;
	add.s32 	%r1458, %r1458, 16;
	setp.ne.s32 	%p947, %r1458, %r734;
	@%p947 bra 	$L__BB0_1510;
$L__BB0_1511:
	setp.eq.s32 	%p948, %r733, 0;
	mov.b32 	%r1459, 0;
	@%p948 bra 	$L__BB0_1521;
	and.b32  	%r737, %r4, 7;
	setp.lt.u32 	%p949, %r733, 8;
	@%p949 bra 	$L__BB0_1514;
	st.u8 	[%rd2884], %rs489;
	st.u8 	[%rd2884+1], %rs489;
	st.u8 	[%rd2884+2], %rs489;
	st.u8 	[%rd2884+3], %rs489;
	st.u8 	[%rd2884+4], %rs489;
	st.u8 	[%rd2884+5], %rs489;
	st.u8 	[%rd2884+6], %rs489;
	st.u8 	[%rd2884+7], %rs489;
	add.s64 	%rd2884, %rd2884, 8;
$L__BB0_1514:
	setp.eq.s32 	%p950, %r737, 0;
	@%p950 bra 	$L__BB0_1521;
	and.b32  	%r738, %r4, 3;
	setp.lt.u32 	%p951, %r737, 4;
	mov.u64 	%rd2883, %rd2884;
	@%p951 bra 	$L__BB0_1517;
	st.u8 	[%rd2884], %rs489;
	st.u8 	[%rd2884+1], %rs489;
	st.u8 	[%rd2884+2], %rs489;
	st.u8 	[%rd2884+3], %rs489;
	add.s64 	%rd2884, %rd2884, 4;
	mov.u64 	%rd2883, %rd2884;
$L__BB0_1517:
	setp.eq.s32 	%p952, %r738, 0;
	@%p952 bra 	$L__BB0_1521;
	st.u8 	[%rd2883], %rs489;
	add.s64 	%rd2884, %rd2883, 1;
	setp.eq.s32 	%p953, %r738, 1;
	@%p953 bra 	$L__BB0_1521;
	st.u8 	[%rd2883+1], %rs489;
	add.s64 	%rd2884, %rd2883, 2;
	setp.eq.s32 	%p954, %r738, 2;
	@%p954 bra 	$L__BB0_1521;
	st.u8 	[%rd2883+2], %rs489;
	add.s64 	%rd2884, %rd2883, 3;
$L__BB0_1521:
	ld.local.u8 	%rs490, [%rd2886];
	setp.eq.s16 	%p955, %rs490, 0;
	@%p955 bra 	$L__BB0_1522;
	bra.uni 	$L__BB0_1582;
$L__BB0_1522:
	setp.lt.s32 	%p957, %r1459, 1;
	mov.u64 	%rd2903, %rd2884;
	@%p957 bra 	$L__BB0_1536;
	and.b32  	%r740, %r1459, 15;
	setp.lt.u32 	%p958, %r1459, 16;
	@%p958 bra 	$L__BB0_1526;
	and.b32  	%r741, %r1459, 2147483632;
	mov.b32 	%r1460, 0;
$L__BB0_1525:
	.pragma "nounroll";
	st.u8 	[%rd2884], %rs489;
	st.u8 	[%rd2884+1], %rs489;
	st.u8 	[%rd2884+2], %rs489;
	st.u8 	[%rd2884+3], %rs489;
	st.u8 	[%rd2884+4], %rs489;
	st.u8 	[%rd2884+5], %rs489;
	st.u8 	[%rd2884+6], %rs489;
	st.u8 	[%rd2884+7], %rs489;
	st.u8 	[%rd2884+8], %rs489;
	st.u8 	[%rd2884+9], %rs489;
	st.u8 	[%rd2884+10], %rs489;
	st.u8 	[%rd2884+11], %rs489;
	st.u8 	[%rd2884+12], %rs489;
	st.u8 	[%rd2884+13], %rs489;
	st.u8 	[%rd2884+14], %rs489;
	st.u8 	[%rd2884+15], %rs489;
	add.s64 	%rd2884, %rd2884, 16;
	add.s32 	%r1460, %r1460, 16;
	setp.eq.s32 	%p959, %r1460, %r741;
	@%p959 bra 	$L__BB0_1526;
	bra.uni 	$L__BB0_1525;
$L__BB0_1526:
	setp.eq.s32 	%p960, %r740, 0;
	mov.u64 	%rd2903, %rd2884;
	@%p960 bra 	$L__BB0_1536;
	and.b32  	%r746, %r1459, 7;
	setp.lt.u32 	%p961, %r740, 8;
	@%p961 bra 	$L__BB0_1529;
	st.u8 	[%rd2884], %rs489;
	st.u8 	[%rd2884+1], %rs489;
	st.u8 	[%rd2884+2], %rs489;
	st.u8 	[%rd2884+3], %rs489;
	st.u8 	[%rd2884+4], %rs489;
	st.u8 	[%rd2884+5], %rs489;
	st.u8 	[%rd2884+6], %rs489;
	st.u8 	[%rd2884+7], %rs489;
	add.s64 	%rd2884, %rd2884, 8;
$L__BB0_1529:
	setp.eq.s32 	%p962, %r746, 0;
	mov.u64 	%rd2903, %rd2884;
	@%p962 bra 	$L__BB0_1536;
	and.b32  	%r747, %r1459, 3;
	setp.lt.u32 	%p963, %r746, 4;
	@%p963 bra 	$L__BB0_1532;
	st.u8 	[%rd2884], %rs489;
	st.u8 	[%rd2884+1], %rs489;
	st.u8 	[%rd2884+2], %rs489;
	st.u8 	[%rd2884+3], %rs489;
	add.s64 	%rd2884, %rd2884, 4;
$L__BB0_1532:
	setp.eq.s32 	%p964, %r747, 0;
	mov.u64 	%rd2903, %rd2884;
	@%p964 bra 	$L__BB0_1536;
	st.u8 	[%rd2884], %rs489;
	add.s64 	%rd1642, %rd2884, 1;
	setp.eq.s32 	%p965, %r747, 1;
	mov.u64 	%rd2903, %rd1642;
	@%p965 bra 	$L__BB0_1536;
	st.u8 	[%rd2884+1], %rs489;
	add.s64 	%rd1643, %rd2884, 2;
	setp.eq.s32 	%p966, %r747, 2;
	mov.u64 	%rd2903, %rd1643;
	@%p966 bra 	$L__BB0_1536;
	st.u8 	[%rd2884+2], %rs489;
	add.s64 	%rd1644, %rd2884, 3;
	mov.u64 	%rd2903, %rd1644;
$L__BB0_1536:
	mov.u64 	%rd2904, %rd1339;
	bra.uni 	$L__BB0_1538;
$L__BB0_1537:
	st.u8 	[%rd2903], %rs403;
	add.s64 	%rd1647, %rd2903, 1;
	mov.u64 	%rd2903, %rd1647;
$L__BB0_1538:
	add.s64 	%rd2069, %rd2904, 1;
	ld.global.nc.u8 	%rs401, [%rd2904+1];
	cvt.u16.u8 	%rs403, %rs401;
	setp.ne.s16 	%p1258, %rs403, 0;
	@%p1258 bra 	$L__BB0_1;
$L__BB0_1539:
	mov.u64 	%rd1652, %rd2903;
	mov.b16 	%rs402, 0;
	st.u8 	[%rd1652], %rs402;
	ret;
$L__BB0_1540:
	mov.u64 	%rd1679, %rd2906;
	add.s64 	%rd1680, %rd1679, 3;
	and.b64  	%rd1681, %rd1680, -4;
	add.s64 	%rd1682, %rd1681, 4;
	mov.u64 	%rd2906, %rd1682;
	ld.local.u32 	%r4, [%rd1681];
	ld.global.nc.u8 	%rs187, [%rd2072];
	cvt.u16.u8 	%rs406, %rs187;
	mov.u64 	%rd2904, %rd2072;
	bra.uni 	$L__BB0_11;
$L__BB0_1541:
	st.u8 	[%rd2903], %rs408;
	add.s64 	%rd2903, %rd2903, 1;
	add.s64 	%rd56, %rd2085, 1;
	ld.local.u8 	%rs408, [%rd2085+1];
	setp.eq.s16 	%p1162, %rs408, 0;
	mov.u64 	%rd2085, %rd56;
	@%p1162 bra 	$L__BB0_121;
	bra.uni 	$L__BB0_1541;
$L__BB0_1542:
	st.u8 	[%rd2903], %rs410;
	add.s64 	%rd2903, %rd2903, 1;
	add.s64 	%rd89, %rd2090, 1;
	ld.local.u8 	%rs410, [%rd2090+1];
	setp.eq.s16 	%p1135, %rs410, 0;
	mov.u64 	%rd2090, %rd89;
	@%p1135 bra 	$L__BB0_161;
	bra.uni 	$L__BB0_1542;
$L__BB0_1543:
	st.u8 	[%rd2903], %rs412;
	add.s64 	%rd2903, %rd2903, 1;
	add.s64 	%rd136, %rd2126, 1;
	ld.local.u8 	%rs412, [%rd2126+1];
	setp.eq.s16 	%p126, %rs412, 0;
	mov.u64 	%rd2126, %rd136;
	@%p126 bra 	$L__BB0_196;
	bra.uni 	$L__BB0_1543;
$L__BB0_1544:
	st.u8 	[%rd2903], %rs414;
	add.s64 	%rd2903, %rd2903, 1;
	add.s64 	%rd165, %rd2140, 1;
	ld.local.u8 	%rs414, [%rd2140+1];
	setp.eq.s16 	%p99, %rs414, 0;
	mov.u64 	%rd2140, %rd165;
	@%p99 bra 	$L__BB0_231;
	bra.uni 	$L__BB0_1544;
$L__BB0_1545:
	st.u8 	[%rd2903], %rs416;
	add.s64 	%rd2903, %rd2903, 1;
	add.s64 	%rd212, %rd2165, 1;
	ld.local.u8 	%rs416, [%rd2165+1];
	setp.eq.s16 	%p70, %rs416, 0;
	mov.u64 	%rd2165, %rd212;
	@%p70 bra 	$L__BB0_247;
	bra.uni 	$L__BB0_1545;
$L__BB0_1546:
	st.u8 	[%rd2903], %rs418;
	add.s64 	%rd2903, %rd2903, 1;
	add.s64 	%rd241, %rd2179, 1;
	ld.local.u8 	%rs418, [%rd2179+1];
	setp.eq.s16 	%p43, %rs418, 0;
	mov.u64 	%rd2179, %rd241;
	@%p43 bra 	$L__BB0_282;
	bra.uni 	$L__BB0_1546;
$L__BB0_1547:
	st.u8 	[%rd2903], %rs420;
	add.s64 	%rd2903, %rd2903, 1;
	add.s64 	%rd288, %rd2204, 1;
	ld.local.u8 	%rs420, [%rd2204+1];
	setp.eq.s16 	%p1247, %rs420, 0;
	mov.u64 	%rd2204, %rd288;
	@%p1247 bra 	$L__BB0_317;
	bra.uni 	$L__BB0_1547;
$L__BB0_1548:
	st.u8 	[%rd2903], %rs422;
	add.s64 	%rd2903, %rd2903, 1;
	add.s64 	%rd317, %rd2218, 1;
	ld.local.u8 	%rs422, [%rd2218+1];
	setp.eq.s16 	%p1220, %rs422, 0;
	mov.u64 	%rd2218, %rd317;
	@%p1220 bra 	$L__BB0_352;
	bra.uni 	$L__BB0_1548;
$L__BB0_1549:
	st.u8 	[%rd2903], %rs424;
	add.s64 	%rd2903, %rd2903, 1;
	add.s64 	%rd365, %rd2243, 1;
	ld.local.u8 	%rs424, [%rd2243+1];
	setp.eq.s16 	%p1190, %rs424, 0;
	mov.u64 	%rd2243, %rd365;
	@%p1190 bra 	$L__BB0_368;
	bra.uni 	$L__BB0_1549;
$L__BB0_1550:
	st.u8 	[%rd2903], %rs426;
	add.s64 	%rd2903, %rd2903, 1;
	add.s64 	%rd402, %rd2261, 1;
	ld.u8 	%rs426, [%rd2261+1];
	setp.eq.s16 	%p155, %rs426, 0;
	mov.u64 	%rd2261, %rd402;
	@%p155 bra 	$L__BB0_383;
	bra.uni 	$L__BB0_1550;
$L__BB0_1551:
	st.u8 	[%rd2903], %rs428;
	add.s64 	%rd2903, %rd2903, 1;
	add.s64 	%rd444, %rd2279, 1;
	ld.local.u8 	%rs428, [%rd2279+1];
	setp.eq.s16 	%p571, %rs428, 0;
	mov.u64 	%rd2279, %rd444;
	@%p571 bra 	$L__BB0_442;
	bra.uni 	$L__BB0_1551;
$L__BB0_1552:
	st.u8 	[%rd2903], %rs430;
	add.s64 	%rd2903, %rd2903, 1;
	add.s64 	%rd477, %rd2284, 1;
	ld.local.u8 	%rs430, [%rd2284+1];
	setp.eq.s16 	%p544, %rs430, 0;
	mov.u64 	%rd2284, %rd477;
	@%p544 bra 	$L__BB0_482;
	bra.uni 	$L__BB0_1552;
$L__BB0_1553:
	st.u8 	[%rd2903], %rs432;
	add.s64 	%rd2903, %rd2903, 1;
	add.s64 	%rd524, %rd2320, 1;
	ld.local.u8 	%rs432, [%rd2320+1];
	setp.eq.s16 	%p274, %rs432, 0;
	mov.u64 	%rd2320, %rd524;
	@%p274 bra 	$L__BB0_517;
	bra.uni 	$L__BB0_1553;
$L__BB0_1554:
	st.u8 	[%rd2903], %rs434;
	add.s64 	%rd2903, %rd2903, 1;
	add.s64 	%rd552, %rd2334, 1;
	ld.local.u8 	%rs434, [%rd2334+1];
	setp.eq.s16 	%p247, %rs434, 0;
	mov.u64 	%rd2334, %rd552;
	@%p247 bra 	$L__BB0_552;
	bra.uni 	$L__BB0_1554;
$L__BB0_1555:
	st.u8 	[%rd2903], %rs436;
	add.s64 	%rd2903, %rd2903, 1;
	add.s64 	%rd599, %rd2359, 1;
	ld.local.u8 	%rs436, [%rd2359+1];
	setp.eq.s16 	%p218, %rs436, 0;
	mov.u64 	%rd2359, %rd599;
	@%p218 bra 	$L__BB0_568;
	bra.uni 	$L__BB0_1555;
$L__BB0_1556:
	st.u8 	[%rd2903], %rs438;
	add.s64 	%rd2903, %rd2903, 1;
	add.s64 	%rd626, %rd2373, 1;
	ld.local.u8 	%rs438, [%rd2373+1];
	setp.eq.s16 	%p191, %rs438, 0;
	mov.u64 	%rd2373, %rd626;
	@%p191 bra 	$L__BB0_603;
	bra.uni 	$L__BB0_1556;
$L__BB0_1557:
	st.u8 	[%rd2903], %rs440;
	add.s64 	%rd2903, %rd2903, 1;
	add.s64 	%rd673, %rd2398, 1;
	ld.local.u8 	%rs440, [%rd2398+1];
	setp.eq.s16 	%p628, %rs440, 0;
	mov.u64 	%rd2398, %rd673;
	@%p628 bra 	$L__BB0_638;
	bra.uni 	$L__BB0_1557;
$L__BB0_1558:
	st.u8 	[%rd2903], %rs442;
	add.s64 	%rd2903, %rd2903, 1;
	add.s64 	%rd701, %rd2412, 1;
	ld.local.u8 	%rs442, [%rd2412+1];
	setp.eq.s16 	%p601, %rs442, 0;
	mov.u64 	%rd2412, %rd701;
	@%p601 bra 	$L__BB0_673;
	bra.uni 	$L__BB0_1558;
$L__BB0_1559:
	st.u8 	[%rd2903], %rs444;
	add.s64 	%rd2903, %rd2903, 1;
	add.s64 	%rd749, %rd2437, 1;
	ld.local.u8 	%rs444, [%rd2437+1];
	setp.eq.s16 	%p453, %rs444, 0;
	mov.u64 	%rd2437, %rd749;
	@%p453 bra 	$L__BB0_732;
	bra.uni 	$L__BB0_1559;
$L__BB0_1560:
	st.u8 	[%rd2903], %rs446;
	add.s64 	%rd2903, %rd2903, 1;
	add.s64 	%rd782, %rd2442, 1;
	ld.local.u8 	%rs446, [%rd2442+1];
	setp.eq.s16 	%p426, %rs446, 0;
	mov.u64 	%rd2442, %rd782;
	@%p426 bra 	$L__BB0_772;
	bra.uni 	$L__BB0_1560;
$L__BB0_1561:
	st.u8 	[%rd2903], %rs448;
	add.s64 	%rd2903, %rd2903, 1;
	add.s64 	%rd829, %rd2478, 1;
	ld.local.u8 	%rs448, [%rd2478+1];
	setp.eq.s16 	%p392, %rs448, 0;
	mov.u64 	%rd2478, %rd829;
	@%p392 bra 	$L__BB0_807;
	bra.uni 	$L__BB0_1561;
$L__BB0_1562:
	st.u8 	[%rd2903], %rs450;
	add.s64 	%rd2903, %rd2903, 1;
	add.s64 	%rd857, %rd2492, 1;
	ld.local.u8 	%rs450, [%rd2492+1];
	setp.eq.s16 	%p365, %rs450, 0;
	mov.u64 	%rd2492, %rd857;
	@%p365 bra 	$L__BB0_842;
	bra.uni 	$L__BB0_1562;
$L__BB0_1563:
	st.u8 	[%rd2903], %rs452;
	add.s64 	%rd2903, %rd2903, 1;
	add.s64 	%rd904, %rd2517, 1;
	ld.local.u8 	%rs452, [%rd2517+1];
	setp.eq.s16 	%p336, %rs452, 0;
	mov.u64 	%rd2517, %rd904;
	@%p336 bra 	$L__BB0_858;
	bra.uni 	$L__BB0_1563;
$L__BB0_1564:
	st.u8 	[%rd2903], %rs454;
	add.s64 	%rd2903, %rd2903, 1;
	add.s64 	%rd932, %rd2531, 1;
	ld.local.u8 	%rs454, [%rd2531+1];
	setp.eq.s16 	%p309, %rs454, 0;
	mov.u64 	%rd2531, %rd932;
	@%p309 bra 	$L__BB0_893;
	bra.uni 	$L__BB0_1564;
$L__BB0_1565:
	st.u8 	[%rd2903], %rs456;
	add.s64 	%rd2903, %rd2903, 1;
	add.s64 	%rd979, %rd2556, 1;
	ld.local.u8 	%rs456, [%rd2556+1];
	setp.eq.s16 	%p510, %rs456, 0;
	mov.u64 	%rd2556, %rd979;
	@%p510 bra 	$L__BB0_928;
	bra.uni 	$L__BB0_1565;
$L__BB0_1566:
	st.u8 	[%rd2903], %rs458;
	add.s64 	%rd2903, %rd2903, 1;
	add.s64 	%rd1007, %rd2570, 1;
	ld.local.u8 	%rs458, [%rd2570+1];
	setp.eq.s16 	%p483, %rs458, 0;
	mov.u64 	%rd2570, %rd1007;
	@%p483 bra 	$L__BB0_963;
	bra.uni 	$L__BB0_1566;
$L__BB0_1567:
	st.u8 	[%rd2903], %rs460;
	add.s64 	%rd2903, %rd2903, 1;
	add.s64 	%rd1056, %rd2595, 1;
	ld.local.u8 	%rs460, [%rd2595+1];
	setp.eq.s16 	%p1044, %rs460, 0;
	mov.u64 	%rd2595, %rd1056;
	@%p1044 bra 	$L__BB0_1001;
	bra.uni 	$L__BB0_1567;
$L__BB0_1568:
	st.u8 	[%rd2903], %rs462;
	add.s64 	%rd2903, %rd2903, 1;
	add.s64 	%rd1090, %rd2600, 1;
	ld.local.u8 	%rs462, [%rd2600+1];
	setp.eq.s16 	%p1017, %rs462, 0;
	mov.u64 	%rd2600, %rd1090;
	@%p1017 bra 	$L__BB0_1041;
	bra.uni 	$L__BB0_1568;
$L__BB0_1569:
	st.u8 	[%rd2903], %rs464;
	add.s64 	%rd2903, %rd2903, 1;
	add.s64 	%rd1137, %rd2636, 1;
	ld.local.u8 	%rs464, [%rd2636+1];
	setp.eq.s16 	%p747, %rs464, 0;
	mov.u64 	%rd2636, %rd1137;
	@%p747 bra 	$L__BB0_1076;
	bra.uni 	$L__BB0_1569;
$L__BB0_1570:
	st.u8 	[%rd2903], %rs466;
	add.s64 	%rd2903, %rd2903, 1;
	add.s64 	%rd1165, %rd2650, 1;
	ld.local.u8 	%rs466, [%rd2650+1];
	setp.eq.s16 	%p720, %rs466, 0;
	mov.u64 	%rd2650, %rd1165;
	@%p720 bra 	$L__BB0_1111;
	bra.uni 	$L__BB0_1570;
$L__BB0_1571:
	st.u8 	[%rd2903], %rs468;
	add.s64 	%rd2903, %rd2903, 1;
	add.s64 	%rd1212, %rd2675, 1;
	ld.local.u8 	%rs468, [%rd2675+1];
	setp.eq.s16 	%p691, %rs468, 0;
	mov.u64 	%rd2675, %rd1212;
	@%p691 bra 	$L__BB0_1127;
	bra.uni 	$L__BB0_1571;
$L__BB0_1572:
	st.u8 	[%rd2903], %rs470;
	add.s64 	%rd2903, %rd2903, 1;
	add.s64 	%rd1239, %rd2689, 1;
	ld.local.u8 	%rs470, [%rd2689+1];
	setp.eq.s16 	%p664, %rs470, 0;
	mov.u64 	%rd2689, %rd1239;
	@%p664 bra 	$L__BB0_1162;
	bra.uni 	$L__BB0_1572;
$L__BB0_1573:
	st.u8 	[%rd2712], %rs472;
	add.s64 	%rd2712, %rd2712, 1;
	add.s64 	%rd1286, %rd2714, 1;
	ld.local.u8 	%rs472, [%rd2714+1];
	setp.eq.s16 	%p1101, %rs472, 0;
	mov.u64 	%rd2714, %rd1286;
	@%p1101 bra 	$L__BB0_1197;
	bra.uni 	$L__BB0_1573;
$L__BB0_1574:
	st.u8 	[%rd2726], %rs474;
	add.s64 	%rd2726, %rd2726, 1;
	add.s64 	%rd1313, %rd2728, 1;
	ld.local.u8 	%rs474, [%rd2728+1];
	setp.eq.s16 	%p1074, %rs474, 0;
	mov.u64 	%rd2728, %rd1313;
	@%p1074 bra 	$L__BB0_1232;
	bra.uni 	$L__BB0_1574;
$L__BB0_1575:
	st.u8 	[%rd2751], %rs476;
	add.s64 	%rd2751, %rd2751, 1;
	add.s64 	%rd1362, %rd2753, 1;
	ld.local.u8 	%rs476, [%rd2753+1];
	setp.eq.s16 	%p926, %rs476, 0;
	mov.u64 	%rd2753, %rd1362;
	@%p926 bra 	$L__BB0_1291;
	bra.uni 	$L__BB0_1575;
$L__BB0_1576:
	st.u8 	[%rd2767], %rs478;
	add.s64 	%rd2767, %rd2767, 1;
	add.s64 	%rd1395, %rd2758, 1;
	ld.local.u8 	%rs478, [%rd2758+1];
	setp.eq.s16 	%p899, %rs478, 0;
	mov.u64 	%rd2758, %rd1395;
	@%p899 bra 	$L__BB0_1331;
	bra.uni 	$L__BB0_1576;
$L__BB0_1577:
	st.u8 	[%rd2792], %rs480;
	add.s64 	%rd2792, %rd2792, 1;
	add.s64 	%rd1442, %rd2794, 1;
	ld.local.u8 	%rs480, [%rd2794+1];
	setp.eq.s16 	%p865, %rs480, 0;
	mov.u64 	%rd2794, %rd1442;
	@%p865 bra 	$L__BB0_1366;
	bra.uni 	$L__BB0_1577;
$L__BB0_1578:
	st.u8 	[%rd2806], %rs482;
	add.s64 	%rd2806, %rd2806, 1;
	add.s64 	%rd1470, %rd2808, 1;
	ld.local.u8 	%rs482, [%rd2808+1];
	setp.eq.s16 	%p838, %rs482, 0;
	mov.u64 	%rd2808, %rd1470;
	@%p838 bra 	$L__BB0_1401;
	bra.uni 	$L__BB0_1578;
$L__BB0_1579:
	st.u8 	[%rd2831], %rs484;
	add.s64 	%rd2831, %rd2831, 1;
	add.s64 	%rd1517, %rd2833, 1;
	ld.local.u8 	%rs484, [%rd2833+1];
	setp.eq.s16 	%p809, %rs484, 0;
	mov.u64 	%rd2833, %rd1517;
	@%p809 bra 	$L__BB0_1417;
	bra.uni 	$L__BB0_1579;
$L__BB0_1580:
	st.u8 	[%rd2845], %rs486;
	add.s64 	%rd2845, %rd2845, 1;
	add.s64 	%rd1545, %rd2847, 1;
	ld.local.u8 	%rs486, [%rd2847+1];
	setp.eq.s16 	%p782, %rs486, 0;
	mov.u64 	%rd2847, %rd1545;
	@%p782 bra 	$L__BB0_1452;
	bra.uni 	$L__BB0_1580;
$L__BB0_1581:
	st.u8 	[%rd2870], %rs488;
	add.s64 	%rd2870, %rd2870, 1;
	add.s64 	%rd1592, %rd2872, 1;
	ld.local.u8 	%rs488, [%rd2872+1];
	setp.eq.s16 	%p983, %rs488, 0;
	mov.u64 	%rd2872, %rd1592;
	@%p983 bra 	$L__BB0_1487;
	bra.uni 	$L__BB0_1581;
$L__BB0_1582:
	st.u8 	[%rd2884], %rs490;
	add.s64 	%rd2884, %rd2884, 1;
	add.s64 	%rd1620, %rd2886, 1;
	ld.local.u8 	%rs490, [%rd2886+1];
	setp.eq.s16 	%p956, %rs490, 0;
	mov.u64 	%rd2886, %rd1620;
	@%p956 bra 	$L__BB0_1522;
	bra.uni 	$L__BB0_1582;

}
	// .globl	_Z8sha_findv
.visible .entry _Z8sha_findv()
{
	.local .align 16 .b8 	__local_depot1[560];
	.reg .b64 	%SP;
	.reg .b64 	%SPL;
	.reg .pred 	%p<220>;
	.reg .b16 	%rs<38>;
	.reg .b32 	%r<2618>;
	.reg .b64 	%rd<426>;

	mov.u64 	%SPL, __local_depot1;
	cvta.local.u64 	%SP, %SPL;
	add.u64 	%rd1, %SPL, 0;
	add.u64 	%rd2, %SPL, 320;
	add.u64 	%rd3, %SPL, 448;
	add.u64 	%rd4, %SPL, 496;
	ld.global.u64 	%rd5, [word];
	ld.u8 	%rs35, [%rd5];
	setp.eq.s16 	%p1, %rs35, 0;
	mov.b64 	%rd419, 0;
	@%p1 bra 	$L__BB1_3;
	mov.b64 	%rd418, 0;
$L__BB1_2:
	add.s64 	%rd102, %rd4, %rd418;
	st.local.u8 	[%rd102], %rs35;
	add.s64 	%rd419, %rd418, 1;
	add.s64 	%rd103, %rd5, %rd418;
	ld.u8 	%rs35, [%rd103+1];
	setp.ne.s16 	%p2, %rs35, 0;
	mov.u64 	%rd418, %rd419;
	@%p2 bra 	$L__BB1_2;
$L__BB1_3:
	add.s64 	%rd104, %rd4, %rd419;
	mov.b16 	%rs10, 0;
	st.local.u8 	[%rd104], %rs10;
	mov.u32 	%r1042, %ctaid.x;
	mov.u32 	%r1043, %ntid.x;
	mov.u32 	%r1044, %tid.x;
	mad.lo.s32 	%r1, %r1042, %r1043, %r1044;
	mov.b32 	%r2152, 1478573778;
	mov.b32 	%r1045, 716983765;
	st.local.v2.u32 	[%rd3], {%r1045, %r2152};
	mov.b32 	%r2150, -123459836;
	mov.b32 	%r2151, 1163863128;
	st.local.v2.u32 	[%rd3+8], {%r2151, %r2150};
	mov.b32 	%r2148, 1360900310;
	mov.b32 	%r2149, -589760388;
	st.local.v2.u32 	[%rd3+16], {%r2149, %r2148};
	setp.eq.s32 	%p3, %r1, 0;
	@%p3 bra 	$L__BB1_118;
	cvt.u64.u32 	%rd420, %r1;
	mov.b32 	%r2135, 0;
	mov.b32 	%r2152, 1478573778;
	mov.b32 	%r2151, 1163863128;
	mov.b32 	%r2150, -123459836;
	mov.b32 	%r2149, -589760388;
	mov.b32 	%r2148, 1360900310;
$L__BB1_5:
	mov.u64 	%rd10, %rd420;
	and.b64  	%rd11, %rd10, 3;
	setp.eq.s64 	%p4, %rd11, 0;
	@%p4 bra 	$L__BB1_117;
	mul.wide.u32 	%rd105, %r2135, 3200;
	mov.u64 	%rd106, precalc_xorwow_matrix;
	add.s64 	%rd12, %rd106, %rd105;
	mov.b32 	%r2148, 0;
	mov.u32 	%r2149, %r2148;
	mov.u32 	%r2150, %r2148;
	mov.u32 	%r2151, %r2148;
	mov.u32 	%r2152, %r2148;
	mov.u32 	%r2141, %r2148;
$L__BB1_7:
	mul.wide.u32 	%rd107, %r2141, 4;
	add.s64 	%rd108, %rd3, %rd107;
	ld.local.u32 	%r14, [%rd108+4];
	shl.b32 	%r15, %r2141, 5;
	mov.b32 	%r2147, 0;
$L__BB1_8:
	.pragma "nounroll";
	shr.u32 	%r1054, %r14, %r2147;
	and.b32  	%r1055, %r1054, 1;
	setp.eq.b32 	%p5, %r1055, 1;
	not.pred 	%p6, %p5;
	add.s32 	%r1056, %r15, %r2147;
	mul.lo.s32 	%r1057, %r1056, 5;
	mul.wide.u32 	%rd109, %r1057, 4;
	add.s64 	%rd13, %rd12, %rd109;
	@%p6 bra 	$L__BB1_10;
	ld.global.u32 	%r1058, [%rd13];
	xor.b32  	%r2152, %r2152, %r1058;
	ld.global.u32 	%r1059, [%rd13+4];
	xor.b32  	%r2151, %r2151, %r1059;
	ld.global.u32 	%r1060, [%rd13+8];
	xor.b32  	%r2150, %r2150, %r1060;
	ld.global.u32 	%r1061, [%rd13+12];
	xor.b32  	%r2149, %r2149, %r1061;
	ld.global.u32 	%r1062, [%rd13+16];
	xor.b32  	%r2148, %r2148, %r1062;
$L__BB1_10:
	and.b32  	%r1064, %r1054, 2;
	setp.eq.s32 	%p7, %r1064, 0;
	@%p7 bra 	$L__BB1_12;
	ld.global.u32 	%r1065, [%rd13+20];
	xor.b32  	%r2152, %r2152, %r1065;
	ld.global.u32 	%r1066, [%rd13+24];
	xor.b32  	%r2151, %r2151, %r1066;
	ld.global.u32 	%r1067, [%rd13+28];
	xor.b32  	%r2150, %r2150, %r1067;
	ld.global.u32 	%r1068, [%rd13+32];
	xor.b32  	%r2149, %r2149, %r1068;
	ld.global.u32 	%r1069, [%rd13+36];
	xor.b32  	%r2148, %r2148, %r1069;
$L__BB1_12:
	and.b32  	%r1071, %r1054, 4;
	setp.eq.s32 	%p8, %r1071, 0;
	@%p8 bra 	$L__BB1_14;
	ld.global.u32 	%r1072, [%rd13+40];
	xor.b32  	%r2152, %r2152, %r1072;
	ld.global.u32 	%r1073, [%rd13+44];
	xor.b32  	%r2151, %r2151, %r1073;
	ld.global.u32 	%r1074, [%rd13+48];
	xor.b32  	%r2150, %r2150, %r1074;
	ld.global.u32 	%r1075, [%rd13+52];
	xor.b32  	%r2149, %r2149, %r1075;
	ld.global.u32 	%r1076, [%rd13+56];
	xor.b32  	%r2148, %r2148, %r1076;
$L__BB1_14:
	and.b32  	%r1078, %r1054, 8;
	setp.eq.s32 	%p9, %r1078, 0;
	@%p9 bra 	$L__BB1_16;
	ld.global.u32 	%r1079, [%rd13+60];
	xor.b32  	%r2152, %r2152, %r1079;
	ld.global.u32 	%r1080, [%rd13+64];
	xor.b32  	%r2151, %r2151, %r1080;
	ld.global.u32 	%r1081, [%rd13+68];
	xor.b32  	%r2150, %r2150, %r1081;
	ld.global.u32 	%r1082, [%rd13+72];
	xor.b32  	%r2149, %r2149, %r1082;
	ld.global.u32 	%r1083, [%rd13+76];
	xor.b32  	%r2148, %r2148, %r1083;
$L__BB1_16:
	and.b32  	%r1085, %r1054, 16;
	setp.eq.s32 	%p10, %r1085, 0;
	@%p10 bra 	$L__BB1_18;
	ld.global.u32 	%r1086, [%rd13+80];
	xor.b32  	%r2152, %r2152, %r1086;
	ld.global.u32 	%r1087, [%rd13+84];
	xor.b32  	%r2151, %r2151, %r1087;
	ld.global.u32 	%r1088, [%rd13+88];
	xor.b32  	%r2150, %r2150, %r1088;
	ld.global.u32 	%r1089, [%rd13+92];
	xor.b32  	%r2149, %r2149, %r1089;
	ld.global.u32 	%r1090, [%rd13+96];
	xor.b32  	%r2148, %r2148, %r1090;
$L__BB1_18:
	and.b32  	%r1092, %r1054, 32;
	setp.eq.s32 	%p11, %r1092, 0;
	@%p11 bra 	$L__BB1_20;
	ld.global.u32 	%r1093, [%rd13+100];
	xor.b32  	%r2152, %r2152, %r1093;
	ld.global.u32 	%r1094, [%rd13+104];
	xor.b32  	%r2151, %r2151, %r1094;
	ld.global.u32 	%r1095, [%rd13+108];
	xor.b32  	%r2150, %r2150, %r1095;
	ld.global.u32 	%r1096, [%rd13+112];
	xor.b32  	%r2149, %r2149, %r1096;
	ld.global.u32 	%r1097, [%rd13+116];
	xor.b32  	%r2148, %r2148, %r1097;
$L__BB1_20:
	and.b32  	%r1099, %r1054, 64;
	setp.eq.s32 	%p12, %r1099, 0;
	@%p12 bra 	$L__BB1_22;
	ld.global.u32 	%r1100, [%rd13+120];
	xor.b32  	%r2152, %r2152, %r1100;
	ld.global.u32 	%r1101, [%rd13+124];
	xor.b32  	%r2151, %r2151, %r1101;
	ld.global.u32 	%r1102, [%rd13+128];
	xor.b32  	%r2150, %r2150, %r1102;
	ld.global.u32 	%r1103, [%rd13+132];
	xor.b32  	%r2149, %r2149, %r1103;
	ld.global.u32 	%r1104, [%rd13+136];
	xor.b32  	%r2148, %r2148, %r1104;
$L__BB1_22:
	and.b32  	%r1106, %r1054, 128;
	setp.eq.s32 	%p13, %r1106, 0;
	@%p13 bra 	$L__BB1_24;
	ld.global.u32 	%r1107, [%rd13+140];
	xor.b32  	%r2152, %r2152, %r1107;
	ld.global.u32 	%r1108, [%rd13+144];
	xor.b32  	%r2151, %r2151, %r1108;
	ld.global.u32 	%r1109, [%rd13+148];
	xor.b32  	%r2150, %r2150, %r1109;
	ld.global.u32 	%r1110, [%rd13+152];
	xor.b32  	%r2149, %r2149, %r1110;
	ld.global.u32 	%r1111, [%rd13+156];
	xor.b32  	%r2148, %r2148, %r1111;
$L__BB1_24:
	and.b32  	%r1113, %r1054, 256;
	setp.eq.s32 	%p14, %r1113, 0;
	@%p14 bra 	$L__BB1_26;
	ld.global.u32 	%r1114, [%rd13+160];
	xor.b32  	%r2152, %r2152, %r1114;
	ld.global.u32 	%r1115, [%rd13+164];
	xor.b32  	%r2151, %r2151, %r1115;
	ld.global.u32 	%r1116, [%rd13+168];
	xor.b32  	%r2150, %r2150, %r1116;
	ld.global.u32 	%r1117, [%rd13+172];
	xor.b32  	%r2149, %r2149, %r1117;
	ld.global.u32 	%r1118, [%rd13+176];
	xor.b32  	%r2148, %r2148, %r1118;
$L__BB1_26:
	and.b32  	%r1120, %r1054, 512;
	setp.eq.s32 	%p15, %r1120, 0;
	@%p15 bra 	$L__BB1_28;
	ld.global.u32 	%r1121, [%rd13+180];
	xor.b32  	%r2152, %r2152, %r1121;
	ld.global.u32 	%r1122, [%rd13+184];
	xor.b32  	%r2151, %r2151, %r1122;
	ld.global.u32 	%r1123, [%rd13+188];
	xor.b32  	%r2150, %r2150, %r1123;
	ld.global.u32 	%r1124, [%rd13+192];
	xor.b32  	%r2149, %r2149, %r1124;
	ld.global.u32 	%r1125, [%rd13+196];
	xor.b32  	%r2148, %r2148, %r1125;
$L__BB1_28:
	and.b32  	%r1127, %r1054, 1024;
	setp.eq.s32 	%p16, %r1127, 0;
	@%p16 bra 	$L__BB1_30;
	ld.global.u32 	%r1128, [%rd13+200];
	xor.b32  	%r2152, %r2152, %r1128;
	ld.global.u32 	%r1129, [%rd13+204];
	xor.b32  	%r2151, %r2151, %r1129;
	ld.global.u32 	%r1130, [%rd13+208];
	xor.b32  	%r2150, %r2150, %r1130;
	ld.global.u32 	%r1131, [%rd13+212];
	xor.b32  	%r2149, %r2149, %r1131;
	ld.global.u32 	%r1132, [%rd13+216];
	xor.b32  	%r2148, %r2148, %r1132;
$L__BB1_30:
	and.b32  	%r1134, %r1054, 2048;
	setp.eq.s32 	%p17, %r1134, 0;
	@%p17 bra 	$L__BB1_32;
	ld.global.u32 	%r1135, [%rd13+220];
	xor.b32  	%r2152, %r2152, %r1135;
	ld.global.u32 	%r1136, [%rd13+224];
	xor.b32  	%r2151, %r2151, %r1136;
	ld.global.u32 	%r1137, [%rd13+228];
	xor.b32  	%r2150, %r2150, %r1137;
	ld.global.u32 	%r1138, [%rd13+232];
	xor.b32  	%r2149, %r2149, %r1138;
	ld.global.u32 	%r1139, [%rd13+236];
	xor.b32  	%r2148, %r2148, %r1139;
$L__BB1_32:
	and.b32  	%r1141, %r1054, 4096;
	setp.eq.s32 	%p18, %r1141, 0;
	@%p18 bra 	$L__BB1_34;
	ld.global.u32 	%r1142, [%rd13+240];
	xor.b32  	%r2152, %r2152, %r1142;
	ld.global.u32 	%r1143, [%rd13+244];
	xor.b32  	%r2151, %r2151, %r1143;
	ld.global.u32 	%r1144, [%rd13+248];
	xor.b32  	%r2150, %r2150, %r1144;
	ld.global.u32 	%r1145, [%rd13+252];
	xor.b32  	%r2149, %r2149, %r1145;
	ld.global.u32 	%r1146, [%rd13+256];
	xor.b32  	%r2148, %r2148, %r1146;
$L__BB1_34:
	and.b32  	%r1148, %r1054, 8192;
	setp.eq.s32 	%p19, %r1148, 0;
	@%p19 bra 	$L__BB1_36;
	ld.global.u32 	%r1149, [%rd13+260];
	xor.b32  	%r2152, %r2152, %r1149;
	ld.global.u32 	%r1150, [%rd13+264];
	xor.b32  	%r2151, %r2151, %r1150;
	ld.global.u32 	%r1151, [%rd13+268];
	xor.b32  	%r2150, %r2150, %r1151;
	ld.global.u32 	%r1152, [%rd13+272];
	xor.b32  	%r2149, %r2149, %r1152;
	ld.global.u32 	%r1153, [%rd13+276];
	xor.b32  	%r2148, %r2148, %r1153;
$L__BB1_36:
	and.b32  	%r1155, %r1054, 16384;
	setp.eq.s32 	%p20, %r1155, 0;
	@%p20 bra 	$L__BB1_38;
	ld.global.u32 	%r1156, [%rd13+280];
	xor.b32  	%r2152, %r2152, %r1156;
	ld.global.u32 	%r1157, [%rd13+284];
	xor.b32  	%r2151, %r2151, %r1157;
	ld.global.u32 	%r1158, [%rd13+288];
	xor.b32  	%r2150, %r2150, %r1158;
	ld.global.u32 	%r1159, [%rd13+292];
	xor.b32  	%r2149, %r2149, %r1159;
	ld.global.u32 	%r1160, [%rd13+296];
	xor.b32  	%r2148, %r2148, %r1160;
$L__BB1_38:
	and.b32  	%r1162, %r1054, 32768;
	setp.eq.s32 	%p21, %r1162, 0;
	@%p21 bra 	$L__BB1_40;
	ld.global.u32 	%r1163, [%rd13+300];
	xor.b32  	%r2152, %r2152, %r1163;
	ld.global.u32 	%r1164, [%rd13+304];
	xor.b32  	%r2151, %r2151, %r1164;
	ld.global.u32 	%r1165, [%rd13+308];
	xor.b32  	%r2150, %r2150, %r1165;
	ld.global.u32 	%r1166, [%rd13+312];
	xor.b32  	%r2149, %r2149, %r1166;
	ld.global.u32 	%r1167, [%rd13+316];
	xor.b32  	%r2148, %r2148, %r1167;
$L__BB1_40:
	add.s32 	%r2147, %r2147, 16;
	setp.ne.s32 	%p22, %r2147, 32;
	@%p22 bra 	$L__BB1_8;
	mad.lo.s32 	%r1168, %r2141, -31, %r15;
	add.s32 	%r2141, %r1168, 1;
	setp.ne.s32 	%p23, %r2141, 5;
	@%p23 bra 	$L__BB1_7;
	st.local.u32 	[%rd3+4], %r2152;
	st.local.v2.u32 	[%rd3+8], {%r2151, %r2150};
	st.local.v2.u32 	[%rd3+16], {%r2149, %r2148};
	setp.eq.s64 	%p24, %rd11, 1;
	@%p24 bra 	$L__BB1_117;
	mov.b32 	%r2148, 0;
	mov.u32 	%r2149, %r2148;
	mov.u32 	%r2150, %r2148;
	mov.u32 	%r2151, %r2148;
	mov.u32 	%r2152, %r2148;
	mov.u32 	%r2233, %r2148;
$L__BB1_44:
	mul.wide.u32 	%rd110, %r2233, 4;
	add.s64 	%rd111, %rd3, %rd110;
	ld.local.u32 	%r190, [%rd111+4];
	shl.b32 	%r191, %r2233, 5;
	mov.b32 	%r2239, 0;
$L__BB1_45:
	.pragma "nounroll";
	shr.u32 	%r1171, %r190, %r2239;
	and.b32  	%r1172, %r1171, 1;
	setp.eq.b32 	%p25, %r1172, 1;
	not.pred 	%p26, %p25;
	add.s32 	%r1173, %r191, %r2239;
	mul.lo.s32 	%r1174, %r1173, 5;
	mul.wide.u32 	%rd112, %r1174, 4;
	add.s64 	%rd14, %rd12, %rd112;
	@%p26 bra 	$L__BB1_47;
	ld.global.u32 	%r1175, [%rd14];
	xor.b32  	%r2152, %r2152, %r1175;
	ld.global.u32 	%r1176, [%rd14+4];
	xor.b32  	%r2151, %r2151, %r1176;
	ld.global.u32 	%r1177, [%rd14+8];
	xor.b32  	%r2150, %r2150, %r1177;
	ld.global.u32 	%r1178, [%rd14+12];
	xor.b32  	%r2149, %r2149, %r1178;
	ld.global.u32 	%r1179, [%rd14+16];
	xor.b32  	%r2148, %r2148, %r1179;
$L__BB1_47:
	and.b32  	%r1181, %r1171, 2;
	setp.eq.s32 	%p27, %r1181, 0;
	@%p27 bra 	$L__BB1_49;
	ld.global.u32 	%r1182, [%rd14+20];
	xor.b32  	%r2152, %r2152, %r1182;
	ld.global.u32 	%r1183, [%rd14+24];
	xor.b32  	%r2151, %r2151, %r1183;
	ld.global.u32 	%r1184, [%rd14+28];
	xor.b32  	%r2150, %r2150, %r1184;
	ld.global.u32 	%r1185, [%rd14+32];
	xor.b32  	%r2149, %r2149, %r1185;
	ld.global.u32 	%r1186, [%rd14+36];
	xor.b32  	%r2148, %r2148, %r1186;
$L__BB1_49:
	and.b32  	%r1188, %r1171, 4;
	setp.eq.s32 	%p28, %r1188, 0;
	@%p28 bra 	$L__BB1_51;
	ld.global.u32 	%r1189, [%rd14+40];
	xor.b32  	%r2152, %r2152, %r1189;
	ld.global.u32 	%r1190, [%rd14+44];
	xor.b32  	%r2151, %r2151, %r1190;
	ld.global.u32 	%r1191, [%rd14+48];
	xor.b32  	%r2150, %r2150, %r1191;
	ld.global.u32 	%r1192, [%rd14+52];
	xor.b32  	%r2149, %r2149, %r1192;
	ld.global.u32 	%r1193, [%rd14+56];
	xor.b32  	%r2148, %r2148, %r1193;
$L__BB1_51:
	and.b32  	%r1195, %r1171, 8;
	setp.eq.s32 	%p29, %r1195, 0;
	@%p29 bra 	$L__BB1_53;
	ld.global.u32 	%r1196, [%rd14+60];
	xor.b32  	%r2152, %r2152, %r1196;
	ld.global.u32 	%r1197, [%rd14+64];
	xor.b32  	%r2151, %r2151, %r1197;
	ld.global.u32 	%r1198, [%rd14+68];
	xor.b32  	%r2150, %r2150, %r1198;
	ld.global.u32 	%r1199, [%rd14+72];
	xor.b32  	%r2149, %r2149, %r1199;
	ld.global.u32 	%r1200, [%rd14+76];
	xor.b32  	%r2148, %r2148, %r1200;
$L__BB1_53:
	and.b32  	%r1202, %r1171, 16;
	setp.eq.s32 	%p30, %r1202, 0;
	@%p30 bra 	$L__BB1_55;
	ld.global.u32 	%r1203, [%rd14+80];
	xor.b32  	%r2152, %r2152, %r1203;
	ld.global.u32 	%r1204, [%rd14+84];
	xor.b32  	%r2151, %r2151, %r1204;
	ld.global.u32 	%r1205, [%rd14+88];
	xor.b32  	%r2150, %r2150, %r1205;
	ld.global.u32 	%r1206, [%rd14+92];
	xor.b32  	%r2149, %r2149, %r1206;
	ld.global.u32 	%r1207, [%rd14+96];
	xor.b32  	%r2148, %r2148, %r1207;
$L__BB1_55:
	and.b32  	%r1209, %r1171, 32;
	setp.eq.s32 	%p31, %r1209, 0;
	@%p31 bra 	$L__BB1_57;
	ld.global.u32 	%r1210, [%rd14+100];
	xor.b32  	%r2152, %r2152, %r1210;
	ld.global.u32 	%r1211, [%rd14+104];
	xor.b32  	%r2151, %r2151, %r1211;
	ld.global.u32 	%r1212, [%rd14+108];
	xor.b32  	%r2150, %r2150, %r1212;
	ld.global.u32 	%r1213, [%rd14+112];
	xor.b32  	%r2149, %r2149, %r1213;
	ld.global.u32 	%r1214, [%rd14+116];
	xor.b32  	%r2148, %r2148, %r1214;
$L__BB1_57:
	and.b32  	%r1216, %r1171, 64;
	setp.eq.s32 	%p32, %r1216, 0;
	@%p32 bra 	$L__BB1_59;
	ld.global.u32 	%r1217, [%rd14+120];
	xor.b32  	%r2152, %r2152, %r1217;
	ld.global.u32 	%r1218, [%rd14+124];
	xor.b32  	%r2151, %r2151, %r1218;
	ld.global.u32 	%r1219, [%rd14+128];
	xor.b32  	%r2150, %r2150, %r1219;
	ld.global.u32 	%r1220, [%rd14+132];
	xor.b32  	%r2149, %r2149, %r1220;
	ld.global.u32 	%r1221, [%rd14+136];
	xor.b32  	%r2148, %r2148, %r1221;
$L__BB1_59:
	and.b32  	%r1223, %r1171, 128;
	setp.eq.s32 	%p33, %r1223, 0;
	@%p33 bra 	$L__BB1_61;
	ld.global.u32 	%r1224, [%rd14+140];
	xor.b32  	%r2152, %r2152, %r1224;
	ld.global.u32 	%r1225, [%rd14+144];
	xor.b32  	%r2151, %r2151, %r1225;
	ld.global.u32 	%r1226, [%rd14+148];
	xor.b32  	%r2150, %r2150, %r1226;
	ld.global.u32 	%r1227, [%rd14+152];
	xor.b32  	%r2149, %r2149, %r1227;
	ld.global.u32 	%r1228, [%rd14+156];
	xor.b32  	%r2148, %r2148, %r1228;
$L__BB1_61:
	and.b32  	%r1230, %r1171, 256;
	setp.eq.s32 	%p34, %r1230, 0;
	@%p34 bra 	$L__BB1_63;
	ld.global.u32 	%r1231, [%rd14+160];
	xor.b32  	%r2152, %r2152, %r1231;
	ld.global.u32 	%r1232, [%rd14+164];
	xor.b32  	%r2151, %r2151, %r1232;
	ld.global.u32 	%r1233, [%rd14+168];
	xor.b32  	%r2150, %r2150, %r1233;
	ld.global.u32 	%r1234, [%rd14+172];
	xor.b32  	%r2149, %r2149, %r1234;
	ld.global.u32 	%r1235, [%rd14+176];
	xor.b32  	%r2148, %r2148, %r1235;
$L__BB1_63:
	and.b32  	%r1237, %r1171, 512;
	setp.eq.s32 	%p35, %r1237, 0;
	@%p35 bra 	$L__BB1_65;
	ld.global.u32 	%r1238, [%rd14+180];
	xor.b32  	%r2152, %r2152, %r1238;
	ld.global.u32 	%r1239, [%rd14+184];
	xor.b32  	%r2151, %r2151, %r1239;
	ld.global.u32 	%r1240, [%rd14+188];
	xor.b32  	%r2150, %r2150, %r1240;
	ld.global.u32 	%r1241, [%rd14+192];
	xor.b32  	%r2149, %r2149, %r1241;
	ld.global.u32 	%r1242, [%rd14+196];
	xor.b32  	%r2148, %r2148, %r1242;
$L__BB1_65:
	and.b32  	%r1244, %r1171, 1024;
	setp.eq.s32 	%p36, %r1244, 0;
	@%p36 bra 	$L__BB1_67;
	ld.global.u32 	%r1245, [%rd14+200];
	xor.b32  	%r2152, %r2152, %r1245;
	ld.global.u32 	%r1246, [%rd14+204];
	xor.b32  	%r2151, %r2151, %r1246;
	ld.global.u32 	%r1247, [%rd14+208];
	xor.b32  	%r2150, %r2150, %r1247;
	ld.global.u32 	%r1248, [%rd14+212];
	xor.b32  	%r2149, %r2149, %r1248;
	ld.global.u32 	%r1249, [%rd14+216];
	xor.b32  	%r2148, %r2148, %r1249;
$L__BB1_67:
	and.b32  	%r1251, %r1171, 2048;
	setp.eq.s32 	%p37, %r1251, 0;
	@%p37 bra 	$L__BB1_69;
	ld.global.u32 	%r1252, [%rd14+220];
	xor.b32  	%r2152, %r2152, %r1252;
	ld.global.u32 	%r1253, [%rd14+224];
	xor.b32  	%r2151, %r2151, %r1253;
	ld.global.u32 	%r1254, [%rd14+228];
	xor.b32  	%r2150, %r2150, %r1254;
	ld.global.u32 	%r1255, [%rd14+232];
	xor.b32  	%r2149, %r2149, %r1255;
	ld.global.u32 	%r1256, [%rd14+236];
	xor.b32  	%r2148, %r2148, %r1256;
$L__BB1_69:
	and.b32  	%r1258, %r1171, 4096;
	setp.eq.s32 	%p38, %r1258, 0;
	@%p38 bra 	$L__BB1_71;
	ld.global.u32 	%r1259, [%rd14+240];
	xor.b32  	%r2152, %r2152, %r1259;
	ld.global.u32 	%r1260, [%rd14+244];
	xor.b32  	%r2151, %r2151, %r1260;
	ld.global.u32 	%r1261, [%rd14+248];
	xor.b32  	%r2150, %r2150, %r1261;
	ld.global.u32 	%r1262, [%rd14+252];
	xor.b32  	%r2149, %r2149, %r1262;
	ld.global.u32 	%r1263, [%rd14+256];
	xor.b32  	%r2148, %r2148, %r1263;
$L__BB1_71:
	and.b32  	%r1265, %r1171, 8192;
	setp.eq.s32 	%p39, %r1265, 0;
	@%p39 bra 	$L__BB1_73;
	ld.global.u32 	%r1266, [%rd14+260];
	xor.b32  	%r2152, %r2152, %r1266;
	ld.global.u32 	%r1267, [%rd14+264];
	xor.b32  	%r2151, %r2151, %r1267;
	ld.global.u32 	%r1268, [%rd14+268];
	xor.b32  	%r2150, %r2150, %r1268;
	ld.global.u32 	%r1269, [%rd14+272];
	xor.b32  	%r2149, %r2149, %r1269;
	ld.global.u32 	%r1270, [%rd14+276];
	xor.b32  	%r2148, %r2148, %r1270;
$L__BB1_73:
	and.b32  	%r1272, %r1171, 16384;
	setp.eq.s32 	%p40, %r1272, 0;
	@%p40 bra 	$L__BB1_75;
	ld.global.u32 	%r1273, [%rd14+280];
	xor.b32  	%r2152, %r2152, %r1273;
	ld.global.u32 	%r1274, [%rd14+284];
	xor.b32  	%r2151, %r2151, %r1274;
	ld.global.u32 	%r1275, [%rd14+288];
	xor.b32  	%r2150, %r2150, %r1275;
	ld.global.u32 	%r1276, [%rd14+292];
	xor.b32  	%r2149, %r2149, %r1276;
	ld.global.u32 	%r1277, [%rd14+296];
	xor.b32  	%r2148, %r2148, %r1277;
$L__BB1_75:
	and.b32  	%r1279, %r1171, 32768;
	setp.eq.s32 	%p41, %r1279, 0;
	@%p41 bra 	$L__BB1_77;
	ld.global.u32 	%r1280, [%rd14+300];
	xor.b32  	%r2152, %r2152, %r1280;
	ld.global.u32 	%r1281, [%rd14+304];
	xor.b32  	%r2151, %r2151, %r1281;
	ld.global.u32 	%r1282, [%rd14+308];
	xor.b32  	%r2150, %r2150, %r1282;
	ld.global.u32 	%r1283, [%rd14+312];
	xor.b32  	%r2149, %r2149, %r1283;
	ld.global.u32 	%r1284, [%rd14+316];
	xor.b32  	%r2148, %r2148, %r1284;
$L__BB1_77:
	add.s32 	%r2239, %r2239, 16;
	setp.ne.s32 	%p42, %r2239, 32;
	@%p42 bra 	$L__BB1_45;
	mad.lo.s32 	%r1285, %r2233, -31, %r191;
	add.s32 	%r2233, %r1285, 1;
	setp.ne.s32 	%p43, %r2233, 5;
	@%p43 bra 	$L__BB1_44;
	st.local.u32 	[%rd3+4], %r2152;
	st.local.v2.u32 	[%rd3+8], {%r2151, %r2150};
	st.local.v2.u32 	[%rd3+16], {%r2149, %r2148};
	setp.ne.s64 	%p44, %rd11, 3;
	@%p44 bra 	$L__BB1_117;
	mov.b32 	%r2148, 0;
	mov.u32 	%r2149, %r2148;
	mov.u32 	%r2150, %r2148;
	mov.u32 	%r2151, %r2148;
	mov.u32 	%r2152, %r2148;
	mov.u32 	%r2325, %r2148;
$L__BB1_81:
	mul.wide.u32 	%rd113, %r2325, 4;
	add.s64 	%rd114, %rd3, %rd113;
	ld.local.u32 	%r366, [%rd114+4];
	shl.b32 	%r367, %r2325, 5;
	mov.b32 	%r2331, 0;
$L__BB1_82:
	.pragma "nounroll";
	shr.u32 	%r1288, %r366, %r2331;
	and.b32  	%r1289, %r1288, 1;
	setp.eq.b32 	%p45, %r1289, 1;
	not.pred 	%p46, %p45;
	add.s32 	%r1290, %r367, %r2331;
	mul.lo.s32 	%r1291, %r1290, 5;
	mul.wide.u32 	%rd115, %r1291, 4;
	add.s64 	%rd15, %rd12, %rd115;
	@%p46 bra 	$L__BB1_84;
	ld.global.u32 	%r1292, [%rd15];
	xor.b32  	%r2152, %r2152, %r1292;
	ld.global.u32 	%r1293, [%rd15+4];
	xor.b32  	%r2151, %r2151, %r1293;
	ld.global.u32 	%r1294, [%rd15+8];
	xor.b32  	%r2150, %r2150, %r1294;
	ld.global.u32 	%r1295, [%rd15+12];
	xor.b32  	%r2149, %r2149, %r1295;
	ld.global.u32 	%r1296, [%rd15+16];
	xor.b32  	%r2148, %r2148, %r1296;
$L__BB1_84:
	and.b32  	%r1298, %r1288, 2;
	setp.eq.s32 	%p47, %r1298, 0;
	@%p47 bra 	$L__BB1_86;
	ld.global.u32 	%r1299, [%rd15+20];
	xor.b32  	%r2152, %r2152, %r1299;
	ld.global.u32 	%r1300, [%rd15+24];
	xor.b32  	%r2151, %r2151, %r1300;
	ld.global.u32 	%r1301, [%rd15+28];
	xor.b32  	%r2150, %r2150, %r1301;
	ld.global.u32 	%r1302, [%rd15+32];
	xor.b32  	%r2149, %r2149, %r1302;
	ld.global.u32 	%r1303, [%rd15+36];
	xor.b32  	%r2148, %r2148, %r1303;
$L__BB1_86:
	and.b32  	%r1305, %r1288, 4;
	setp.eq.s32 	%p48, %r1305, 0;
	@%p48 bra 	$L__BB1_88;
	ld.global.u32 	%r1306, [%rd15+40];
	xor.b32  	%r2152, %r2152, %r1306;
	ld.global.u32 	%r1307, [%rd15+44];
	xor.b32  	%r2151, %r2151, %r1307;
	ld.global.u32 	%r1308, [%rd15+48];
	xor.b32  	%r2150, %r2150, %r1308;
	ld.global.u32 	%r1309, [%rd15+52];
	xor.b32  	%r2149, %r2149, %r1309;
	ld.global.u32 	%r1310, [%rd15+56];
	xor.b32  	%r2148, %r2148, %r1310;
$L__BB1_88:
	and.b32  	%r1312, %r1288, 8;
	setp.eq.s32 	%p49, %r1312, 0;
	@%p49 bra 	$L__BB1_90;
	ld.global.u32 	%r1313, [%rd15+60];
	xor.b32  	%r2152, %r2152, %r1313;
	ld.global.u32 	%r1314, [%rd15+64];
	xor.b32  	%r2151, %r2151, %r1314;
	ld.global.u32 	%r1315, [%rd15+68];
	xor.b32  	%r2150, %r2150, %r1315;
	ld.global.u32 	%r1316, [%rd15+72];
	xor.b32  	%r2149, %r2149, %r1316;
	ld.global.u32 	%r1317, [%rd15+76];
	xor.b32  	%r2148, %r2148, %r1317;
$L__BB1_90:
	and.b32  	%r1319, %r1288, 16;
	setp.eq.s32 	%p50, %r1319, 0;
	@%p50 bra 	$L__BB1_92;
	ld.global.u32 	%r1320, [%rd15+80];
	xor.b32  	%r2152, %r2152, %r1320;
	ld.global.u32 	%r1321, [%rd15+84];
	xor.b32  	%r2151, %r2151, %r1321;
	ld.global.u32 	%r1322, [%rd15+88];
	xor.b32  	%r2150, %r2150, %r1322;
	ld.global.u32 	%r1323, [%rd15+92];
	xor.b32  	%r2149, %r2149, %r1323;
	ld.global.u32 	%r1324, [%rd15+96];
	xor.b32  	%r2148, %r2148, %r1324;
$L__BB1_92:
	and.b32  	%r1326, %r1288, 32;
	setp.eq.s32 	%p51, %r1326, 0;
	@%p51 bra 	$L__BB1_94;
	ld.global.u32 	%r1327, [%rd15+100];
	xor.b32  	%r2152, %r2152, %r1327;
	ld.global.u32 	%r1328, [%rd15+104];
	xor.b32  	%r2151, %r2151, %r1328;
	ld.global.u32 	%r1329, [%rd15+108];
	xor.b32  	%r2150, %r2150, %r1329;
	ld.global.u32 	%r1330, [%rd15+112];
	xor.b32  	%r2149, %r2149, %r1330;
	ld.global.u32 	%r1331, [%rd15+116];
	xor.b32  	%r2148, %r2148, %r1331;
$L__BB1_94:
	and.b32  	%r1333, %r1288, 64;
	setp.eq.s32 	%p52, %r1333, 0;
	@%p52 bra 	$L__BB1_96;
	ld.global.u32 	%r1334, [%rd15+120];
	xor.b32  	%r2152, %r2152, %r1334;
	ld.global.u32 	%r1335, [%rd15+124];
	xor.b32  	%r2151, %r2151, %r1335;
	ld.global.u32 	%r1336, [%rd15+128];
	xor.b32  	%r2150, %r2150, %r1336;
	ld.global.u32 	%r1337, [%rd15+132];
	xor.b32  	%r2149, %r2149, %r1337;
	ld.global.u32 	%r1338, [%rd15+136];
	xor.b32  	%r2148, %r2148, %r1338;
$L__BB1_96:
	and.b32  	%r1340, %r1288, 128;
	setp.eq.s32 	%p53, %r1340, 0;
	@%p53 bra 	$L__BB1_98;
	ld.global.u32 	%r1341, [%rd15+140];
	xor.b32  	%r2152, %r2152, %r1341;
	ld.global.u32 	%r1342, [%rd15+144];
	xor.b32  	%r2151, %r2151, %r1342;
	ld.global.u32 	%r1343, [%rd15+148];
	xor.b32  	%r2150, %r2150, %r1343;
	ld.global.u32 	%r1344, [%rd15+152];
	xor.b32  	%r2149, %r2149, %r1344;
	ld.global.u32 	%r1345, [%rd15+156];
	xor.b32  	%r2148, %r2148, %r1345;
$L__BB1_98:
	and.b32  	%r1347, %r1288, 256;
	setp.eq.s32 	%p54, %r1347, 0;
	@%p54 bra 	$L__BB1_100;
	ld.global.u32 	%r1348, [%rd15+160];
	xor.b32  	%r2152, %r2152, %r1348;
	ld.global.u32 	%r1349, [%rd15+164];
	xor.b32  	%r2151, %r2151, %r1349;
	ld.global.u32 	%r1350, [%rd15+168];
	xor.b32  	%r2150, %r2150, %r1350;
	ld.global.u32 	%r1351, [%rd15+172];
	xor.b32  	%r2149, %r2149, %r1351;
	ld.global.u32 	%r1352, [%rd15+176];
	xor.b32  	%r2148, %r2148, %r1352;
$L__BB1_100:
	and.b32  	%r1354, %r1288, 512;
	setp.eq.s32 	%p55, %r1354, 0;
	@%p55 bra 	$L__BB1_102;
	ld.global.u32 	%r1355, [%rd15+180];
	xor.b32  	%r2152, %r2152, %r1355;
	ld.global.u32 	%r1356, [%rd15+184];
	xor.b32  	%r2151, %r2151, %r1356;
	ld.global.u32 	%r1357, [%rd15+188];
	xor.b32  	%r2150, %r2150, %r1357;
	ld.global.u32 	%r1358, [%rd15+192];
	xor.b32  	%r2149, %r2149, %r1358;
	ld.global.u32 	%r1359, [%rd15+196];
	xor.b32  	%r2148, %r2148, %r1359;
$L__BB1_102:
	and.b32  	%r1361, %r1288, 1024;
	setp.eq.s32 	%p56, %r1361, 0;
	@%p56 bra 	$L__BB1_104;
	ld.global.u32 	%r1362, [%rd15+200];
	xor.b32  	%r2152, %r2152, %r1362;
	ld.global.u32 	%r1363, [%rd15+204];
	xor.b32  	%r2151, %r2151, %r1363;
	ld.global.u32 	%r1364, [%rd15+208];
	xor.b32  	%r2150, %r2150, %r1364;
	ld.global.u32 	%r1365, [%rd15+212];
	xor.b32  	%r2149, %r2149, %r1365;
	ld.global.u32 	%r1366, [%rd15+216];
	xor.b32  	%r2148, %r2148, %r1366;
$L__BB1_104:
	and.b32  	%r1368, %r1288, 2048;
	setp.eq.s32 	%p57, %r1368, 0;
	@%p57 bra 	$L__BB1_106;
	ld.global.u32 	%r1369, [%rd15+220];
	xor.b32  	%r2152, %r2152, %r1369;
	ld.global.u32 	%r1370, [%rd15+224];
	xor.b32  	%r2151, %r2151, %r1370;
	ld.global.u32 	%r1371, [%rd15+228];
	xor.b32  	%r2150, %r2150, %r1371;
	ld.global.u32 	%r1372, [%rd15+232];
	xor.b32  	%r2149, %r2149, %r1372;
	ld.global.u32 	%r1373, [%rd15+236];
	xor.b32  	%r2148, %r2148, %r1373;
$L__BB1_106:
	and.b32  	%r1375, %r1288, 4096;
	setp.eq.s32 	%p58, %r1375, 0;
	@%p58 bra 	$L__BB1_108;
	ld.global.u32 	%r1376, [%rd15+240];
	xor.b32  	%r2152, %r2152, %r1376;
	ld.global.u32 	%r1377, [%rd15+244];
	xor.b32  	%r2151, %r2151, %r1377;
	ld.global.u32 	%r1378, [%rd15+248];
	xor.b32  	%r2150, %r2150, %r1378;
	ld.global.u32 	%r1379, [%rd15+252];
	xor.b32  	%r2149, %r2149, %r1379;
	ld.global.u32 	%r1380, [%rd15+256];
	xor.b32  	%r2148, %r2148, %r1380;
$L__BB1_108:
	and.b32  	%r1382, %r1288, 8192;
	setp.eq.s32 	%p59, %r1382, 0;
	@%p59 bra 	$L__BB1_110;
	ld.global.u32 	%r1383, [%rd15+260];
	xor.b32  	%r2152, %r2152, %r1383;
	ld.global.u32 	%r1384, [%rd15+264];
	xor.b32  	%r2151, %r2151, %r1384;
	ld.global.u32 	%r1385, [%rd15+268];
	xor.b32  	%r2150, %r2150, %r1385;
	ld.global.u32 	%r1386, [%rd15+272];
	xor.b32  	%r2149, %r2149, %r1386;
	ld.global.u32 	%r1387, [%rd15+276];
	xor.b32  	%r2148, %r2148, %r1387;
$L__BB1_110:
	and.b32  	%r1389, %r1288, 16384;
	setp.eq.s32 	%p60, %r1389, 0;
	@%p60 bra 	$L__BB1_112;
	ld.global.u32 	%r1390, [%rd15+280];
	xor.b32  	%r2152, %r2152, %r1390;
	ld.global.u32 	%r1391, [%rd15+284];
	xor.b32  	%r2151, %r2151, %r1391;
	ld.global.u32 	%r1392, [%rd15+288];
	xor.b32  	%r2150, %r2150, %r1392;
	ld.global.u32 	%r1393, [%rd15+292];
	xor.b32  	%r2149, %r2149, %r1393;
	ld.global.u32 	%r1394, [%rd15+296];
	xor.b32  	%r2148, %r2148, %r1394;
$L__BB1_112:
	and.b32  	%r1396, %r1288, 32768;
	setp.eq.s32 	%p61, %r1396, 0;
	@%p61 bra 	$L__BB1_114;
	ld.global.u32 	%r1397, [%rd15+300];
	xor.b32  	%r2152, %r2152, %r1397;
	ld.global.u32 	%r1398, [%rd15+304];
	xor.b32  	%r2151, %r2151, %r1398;
	ld.global.u32 	%r1399, [%rd15+308];
	xor.b32  	%r2150, %r2150, %r1399;
	ld.global.u32 	%r1400, [%rd15+312];
	xor.b32  	%r2149, %r2149, %r1400;
	ld.global.u32 	%r1401, [%rd15+316];
	xor.b32  	%r2148, %r2148, %r1401;
$L__BB1_114:
	add.s32 	%r2331, %r2331, 16;
	setp.ne.s32 	%p62, %r2331, 32;
	@%p62 bra 	$L__BB1_82;
	mad.lo.s32 	%r1402, %r2325, -31, %r367;
	add.s32 	%r2325, %r1402, 1;
	setp.ne.s32 	%p63, %r2325, 5;
	@%p63 bra 	$L__BB1_81;
	st.local.u32 	[%rd3+4], %r2152;
	st.local.v2.u32 	[%rd3+8], {%r2151, %r2150};
	st.local.v2.u32 	[%rd3+16], {%r2149, %r2148};
$L__BB1_117:
	shr.u64 	%rd420, %rd10, 2;
	add.s32 	%r2135, %r2135, 1;
	setp.gt.u64 	%p64, %rd10, 3;
	@%p64 bra 	$L__BB1_5;
$L__BB1_118:
	mov.b32 	%r1403, 0;
	st.local.v2.u32 	[%rd3+24], {%r1403, %r1403};
	st.local.u32 	[%rd3+32], %r1403;
	mov.b64 	%rd116, 0;
	st.local.u64 	[%rd3+40], %rd116;
	ld.global.u32 	%r1404, [found];
	setp.ne.s32 	%p65, %r1404, 0;
	@%p65 bra 	$L__BB1_363;
	mov.b32 	%r2422, 716983765;
$L__BB1_120:
	mov.u32 	%r552, %r2152;
	mov.u32 	%r2152, %r2151;
	mov.u32 	%r2151, %r2150;
	mov.u32 	%r2150, %r2149;
	mov.u32 	%r2149, %r2148;
	mov.b32 	%r2428, -1;
$L__BB1_121:
	mov.u32 	%r553, %r2428;
	add.s32 	%r2428, %r553, 1;
	cvt.s64.s32 	%rd117, %r553;
	add.s64 	%rd118, %rd4, %rd117;
	ld.local.u8 	%rs11, [%rd118+1];
	setp.ne.s16 	%p66, %rs11, 0;
	@%p66 bra 	$L__BB1_121;
	setp.gt.s32 	%p67, %r553, 18;
	@%p67 bra 	$L__BB1_363;
	mov.b32 	%r2429, -1;
$L__BB1_124:
	add.s32 	%r556, %r2429, 1;
	cvt.s64.s32 	%rd119, %r2429;
	add.s64 	%rd17, %rd4, %rd119;
	ld.local.u8 	%rs12, [%rd17+1];
	setp.ne.s16 	%p68, %rs12, 0;
	mov.u32 	%r2429, %r556;
	@%p68 bra 	$L__BB1_124;
	shr.u32 	%r1409, %r552, 2;
	xor.b32  	%r1410, %r1409, %r552;
	shl.b32 	%r1411, %r2149, 4;
	shl.b32 	%r1412, %r1410, 1;
	xor.b32  	%r1413, %r1412, %r1411;
	xor.b32  	%r1414, %r1413, %r1410;
	xor.b32  	%r2148, %r1414, %r2149;
	add.s32 	%r2422, %r2422, 362437;
	add.s32 	%r1415, %r2148, %r2422;
	mul.hi.u32 	%r1416, %r1415, 33818641;
	sub.s32 	%r1417, %r1415, %r1416;
	shr.u32 	%r1418, %r1417, 1;
	add.s32 	%r1419, %r1418, %r1416;
	shr.u32 	%r1420, %r1419, 6;
	mul.lo.s32 	%r1421, %r1420, 127;
	sub.s32 	%r1422, %r1415, %r1421;
	st.local.u8 	[%rd17+1], %r1422;
	mov.b16 	%rs13, 0;
	st.local.u8 	[%rd17+2], %rs13;
	mov.b32 	%r2430, -1;
	mov.b64 	%rd421, 8;
$L__BB1_126:
	mov.u64 	%rd18, %rd421;
	add.s32 	%r560, %r2430, 1;
	cvt.s64.s32 	%rd19, %r560;
	cvt.s64.s32 	%rd20, %r2430;
	add.s64 	%rd121, %rd4, %rd20;
	ld.local.u8 	%rs14, [%rd121+1];
	setp.ne.s16 	%p69, %rs14, 0;
	add.s64 	%rd421, %rd18, 1;
	mov.u32 	%r2430, %r560;
	@%p69 bra 	$L__BB1_126;
	cvt.u32.u64 	%r1428, %rd19;
	add.s64 	%rd122, %rd19, 8;
	shr.u64 	%rd123, %rd122, 6;
	cvt.u32.u64 	%r1429, %rd123;
	add.s32 	%r1430, %r1429, 1;
	setp.eq.s32 	%p70, %r1430, 0;
	mov.b32 	%r1431, 0;
	st.local.v4.b32 	[%rd2+16], {%r1431, %r1431, %r1431, %r1431};
	st.local.v4.b32 	[%rd2+32], {%r1431, %r1431, %r1431, %r1431};
	st.local.v4.b32 	[%rd2+48], {%r1431, %r1431, %r1431, %r1431};
	st.local.v4.b32 	[%rd2+64], {%r1431, %r1431, %r1431, %r1431};
	st.local.v4.b32 	[%rd2+80], {%r1431, %r1431, %r1431, %r1431};
	st.local.v4.b32 	[%rd2+96], {%r1431, %r1431, %r1431, %r1431};
	st.local.v4.b32 	[%rd2+112], {%r1431, %r1431, %r1431, %r1431};
	shl.b32 	%r1432, %r1430, 6;
	sub.s32 	%r1433, %r1432, %r1428;
	shl.b64 	%rd124, %rd19, 3;
	mov.b32 	%r1434, 128;
	st.local.v4.b32 	[%rd2], {%r1434, %r1431, %r1431, %r1431};
	shr.u64 	%rd125, %rd19, 53;
	add.s32 	%r1435, %r1433, -8;
	cvt.u64.u32 	%rd126, %r1435;
	add.s64 	%rd127, %rd2, %rd126;
	st.local.u8 	[%rd127], %rd125;
	shr.u64 	%rd128, %rd19, 45;
	add.s32 	%r1436, %r1433, -7;
	cvt.u64.u32 	%rd129, %r1436;
	add.s64 	%rd130, %rd2, %rd129;
	st.local.u8 	[%rd130], %rd128;
	shr.u64 	%rd131, %rd19, 37;
	add.s32 	%r1437, %r1433, -6;
	cvt.u64.u32 	%rd132, %r1437;
	add.s64 	%rd133, %rd2, %rd132;
	st.local.u8 	[%rd133], %rd131;
	shr.u64 	%rd134, %rd19, 29;
	add.s32 	%r1438, %r1433, -5;
	cvt.u64.u32 	%rd135, %r1438;
	add.s64 	%rd136, %rd2, %rd135;
	st.local.u8 	[%rd136], %rd134;
	shr.u64 	%rd137, %rd19, 21;
	add.s32 	%r1439, %r1433, -4;
	cvt.u64.u32 	%rd138, %r1439;
	add.s64 	%rd139, %rd2, %rd138;
	st.local.u8 	[%rd139], %rd137;
	shr.u64 	%rd140, %rd19, 13;
	add.s32 	%r1440, %r1433, -3;
	cvt.u64.u32 	%rd141, %r1440;
	add.s64 	%rd142, %rd2, %rd141;
	st.local.u8 	[%rd142], %rd140;
	shr.u64 	%rd143, %rd19, 5;
	add.s32 	%r1441, %r1433, -2;
	cvt.u64.u32 	%rd144, %r1441;
	add.s64 	%rd145, %rd2, %rd144;
	st.local.u8 	[%rd145], %rd143;
	add.s32 	%r1442, %r1433, -1;
	cvt.u64.u32 	%rd146, %r1442;
	add.s64 	%rd147, %rd2, %rd146;
	st.local.u8 	[%rd147], %rd124;
	mov.b32 	%r2616, 1732584193;
	mov.b32 	%r2615, -271733879;
	mov.b32 	%r2614, -1732584194;
	mov.b32 	%r2613, 271733878;
	mov.b32 	%r2612, -1009589776;
	@%p70 bra 	$L__BB1_354;
	shr.u64 	%rd148, %rd18, 6;
	cvt.u32.u64 	%r561, %rd148;
	mov.b32 	%r2612, -1009589776;
	mov.b32 	%r2613, 271733878;
	mov.b32 	%r2614, -1732584194;
	mov.b32 	%r2615, -271733879;
	mov.b32 	%r2616, 1732584193;
	mov.b32 	%r2595, 0;
	mov.u32 	%r2432, %r2595;
$L__BB1_129:
	mov.b64 	%rd423, -1;
	mov.u64 	%rd422, %rd1;
$L__BB1_130:
	mov.b32 	%r1449, 0;
	st.local.u32 	[%rd422], %r1449;
	add.s64 	%rd423, %rd423, 1;
	add.s64 	%rd422, %rd422, 4;
	setp.lt.u64 	%p71, %rd423, 79;
	@%p71 bra 	$L__BB1_130;
	cvt.u64.u32 	%rd26, %r2595;
	setp.gt.u64 	%p72, %rd19, %rd26;
	mov.b32 	%r2440, 24;
	mov.b32 	%r2438, 0;
	mov.u32 	%r2439, %r2595;
	@%p72 bra 	$L__BB1_132;
	bra.uni 	$L__BB1_134;
$L__BB1_132:
	add.s64 	%rd150, %rd4, %rd26;
	ld.local.u8 	%r1453, [%rd150];
	shl.b32 	%r2438, %r1453, 24;
	add.s32 	%r2439, %r2595, 1;
	cvt.u64.u32 	%rd27, %r2439;
	setp.le.u64 	%p73, %rd19, %rd27;
	mov.b32 	%r2440, 16;
	@%p73 bra 	$L__BB1_133;
	bra.uni 	$L__BB1_323;
$L__BB1_133:
	st.local.u32 	[%rd1], %r2438;
$L__BB1_134:
	setp.gt.s32 	%p76, %r2440, -1;
	mov.u32 	%r2445, %r2439;
	@%p76 bra 	$L__BB1_135;
	bra.uni 	$L__BB1_140;
$L__BB1_135:
	cvt.u64.u32 	%rd154, %r2439;
	sub.s64 	%rd155, %rd154, %rd20;
	add.s64 	%rd156, %rd2, %rd155;
	ld.local.u8 	%r1461, [%rd156+-1];
	shl.b32 	%r1462, %r1461, %r2440;
	add.s32 	%r2438, %r1462, %r2438;
	add.s32 	%r2445, %r2439, 1;
	setp.lt.u32 	%p77, %r2440, 8;
	@%p77 bra 	$L__BB1_139;
	add.s32 	%r1463, %r2440, -8;
	cvt.u64.u32 	%rd157, %r2445;
	sub.s64 	%rd158, %rd157, %rd20;
	add.s64 	%rd159, %rd2, %rd158;
	ld.local.u8 	%r1464, [%rd159+-1];
	shl.b32 	%r1465, %r1464, %r1463;
	add.s32 	%r2438, %r1465, %r2438;
	add.s32 	%r2445, %r2439, 2;
	setp.lt.u32 	%p78, %r2440, 16;
	@%p78 bra 	$L__BB1_139;
	add.s32 	%r1466, %r2440, -16;
	cvt.u64.u32 	%rd160, %r2445;
	sub.s64 	%rd161, %rd160, %rd20;
	add.s64 	%rd162, %rd2, %rd161;
	ld.local.u8 	%r1467, [%rd162+-1];
	shl.b32 	%r1468, %r1467, %r1466;
	add.s32 	%r2438, %r1468, %r2438;
	add.s32 	%r2445, %r2439, 3;
	setp.lt.u32 	%p79, %r2440, 24;
	@%p79 bra 	$L__BB1_139;
	add.s32 	%r1469, %r2440, -24;
	cvt.u64.u32 	%rd163, %r2445;
	sub.s64 	%rd164, %rd163, %rd20;
	add.s64 	%rd165, %rd2, %rd164;
	ld.local.u8 	%r1470, [%rd165+-1];
	shl.b32 	%r1471, %r1470, %r1469;
	add.s32 	%r2438, %r1471, %r2438;
	add.s32 	%r2445, %r2439, 4;
$L__BB1_139:
	st.local.u32 	[%rd1], %r2438;
$L__BB1_140:
	cvt.u64.u32 	%rd30, %r2445;
	setp.le.u64 	%p80, %rd19, %rd30;
	mov.b32 	%r2450, 24;
	mov.b32 	%r2454, 0;
	mov.u32 	%r2449, %r2445;
	@%p80 bra 	$L__BB1_146;
	add.s64 	%rd166, %rd4, %rd30;
	ld.local.u8 	%r1475, [%rd166];
	shl.b32 	%r2454, %r1475, 24;
	add.s32 	%r2449, %r2445, 1;
	cvt.u64.u32 	%rd31, %r2449;
	setp.le.u64 	%p81, %rd19, %rd31;
	mov.b32 	%r2450, 16;
	@%p81 bra 	$L__BB1_145;
	add.s64 	%rd167, %rd4, %rd31;
	ld.local.u8 	%r1477, [%rd167];
	shl.b32 	%r1478, %r1477, 16;
	add.s32 	%r2454, %r1478, %r2454;
	add.s32 	%r2449, %r2445, 2;
	cvt.u64.u32 	%rd32, %r2449;
	setp.le.u64 	%p82, %rd19, %rd32;
	mov.b32 	%r2450, 8;
	@%p82 bra 	$L__BB1_145;
	add.s64 	%rd168, %rd4, %rd32;
	ld.local.u8 	%rs16, [%rd168];
	mul.wide.u16 	%r1480, %rs16, 256;
	add.s32 	%r2454, %r1480, %r2454;
	add.s32 	%r2449, %r2445, 3;
	cvt.u64.u32 	%rd33, %r2449;
	setp.le.u64 	%p83, %rd19, %rd33;
	mov.b32 	%r2450, 0;
	@%p83 bra 	$L__BB1_145;
	add.s64 	%rd169, %rd4, %rd33;
	ld.local.u8 	%r1482, [%rd169];
	add.s32 	%r2454, %r2454, %r1482;
	add.s32 	%r2449, %r2445, 4;
	mov.b32 	%r2450, -8;
$L__BB1_145:
	st.local.u32 	[%rd1+4], %r2454;
$L__BB1_146:
	setp.lt.s32 	%p84, %r2450, 0;
	mov.u32 	%r2455, %r2449;
	@%p84 bra 	$L__BB1_152;
	cvt.u64.u32 	%rd170, %r2449;
	sub.s64 	%rd171, %rd170, %rd20;
	add.s64 	%rd172, %rd2, %rd171;
	ld.local.u8 	%r1483, [%rd172+-1];
	shl.b32 	%r1484, %r1483, %r2450;
	add.s32 	%r2454, %r1484, %r2454;
	add.s32 	%r2455, %r2449, 1;
	setp.lt.u32 	%p85, %r2450, 8;
	@%p85 bra 	$L__BB1_151;
	add.s32 	%r1485, %r2450, -8;
	cvt.u64.u32 	%rd173, %r2455;
	sub.s64 	%rd174, %rd173, %rd20;
	add.s64 	%rd175, %rd2, %rd174;
	ld.local.u8 	%r1486, [%rd175+-1];
	shl.b32 	%r1487, %r1486, %r1485;
	add.s32 	%r2454, %r1487, %r2454;
	add.s32 	%r2455, %r2449, 2;
	setp.lt.u32 	%p86, %r2450, 16;
	@%p86 bra 	$L__BB1_151;
	add.s32 	%r1488, %r2450, -16;
	cvt.u64.u32 	%rd176, %r2455;
	sub.s64 	%rd177, %rd176, %rd20;
	add.s64 	%rd178, %rd2, %rd177;
	ld.local.u8 	%r1489, [%rd178+-1];
	shl.b32 	%r1490, %r1489, %r1488;
	add.s32 	%r2454, %r1490, %r2454;
	add.s32 	%r2455, %r2449, 3;
	setp.lt.u32 	%p87, %r2450, 24;
	@%p87 bra 	$L__BB1_151;
	add.s32 	%r1491, %r2450, -24;
	cvt.u64.u32 	%rd179, %r2455;
	sub.s64 	%rd180, %rd179, %rd20;
	add.s64 	%rd181, %rd2, %rd180;
	ld.local.u8 	%r1492, [%rd181+-1];
	shl.b32 	%r1493, %r1492, %r1491;
	add.s32 	%r2454, %r1493, %r2454;
	add.s32 	%r2455, %r2449, 4;
$L__BB1_151:
	st.local.u32 	[%rd1+4], %r2454;
$L__BB1_152:
	cvt.u64.u32 	%rd34, %r2455;
	setp.le.u64 	%p88, %rd19, %rd34;
	mov.b32 	%r2460, 24;
	mov.b32 	%r2464, 0;
	mov.u32 	%r2459, %r2455;
	@%p88 bra 	$L__BB1_158;
	add.s64 	%rd182, %rd4, %rd34;
	ld.local.u8 	%r1497, [%rd182];
	shl.b32 	%r2464, %r1497, 24;
	add.s32 	%r2459, %r2455, 1;
	cvt.u64.u32 	%rd35, %r2459;
	setp.le.u64 	%p89, %rd19, %rd35;
	mov.b32 	%r2460, 16;
	@%p89 bra 	$L__BB1_157;
	add.s64 	%rd183, %rd4, %rd35;
	ld.local.u8 	%r1499, [%rd183];
	shl.b32 	%r1500, %r1499, 16;
	add.s32 	%r2464, %r1500, %r2464;
	add.s32 	%r2459, %r2455, 2;
	cvt.u64.u32 	%rd36, %r2459;
	setp.le.u64 	%p90, %rd19, %rd36;
	mov.b32 	%r2460, 8;
	@%p90 bra 	$L__BB1_157;
	add.s64 	%rd184, %rd4, %rd36;
	ld.local.u8 	%rs17, [%rd184];
	mul.wide.u16 	%r1502, %rs17, 256;
	add.s32 	%r2464, %r1502, %r2464;
	add.s32 	%r2459, %r2455, 3;
	cvt.u64.u32 	%rd37, %r2459;
	setp.le.u64 	%p91, %rd19, %rd37;
	mov.b32 	%r2460, 0;
	@%p91 bra 	$L__BB1_157;
	add.s64 	%rd185, %rd4, %rd37;
	ld.local.u8 	%r1504, [%rd185];
	add.s32 	%r2464, %r2464, %r1504;
	add.s32 	%r2459, %r2455, 4;
	mov.b32 	%r2460, -8;
$L__BB1_157:
	st.local.u32 	[%rd1+8], %r2464;
$L__BB1_158:
	setp.lt.s32 	%p92, %r2460, 0;
	mov.u32 	%r2465, %r2459;
	@%p92 bra 	$L__BB1_164;
	cvt.u64.u32 	%rd186, %r2459;
	sub.s64 	%rd187, %rd186, %rd20;
	add.s64 	%rd188, %rd2, %rd187;
	ld.local.u8 	%r1505, [%rd188+-1];
	shl.b32 	%r1506, %r1505, %r2460;
	add.s32 	%r2464, %r1506, %r2464;
	add.s32 	%r2465, %r2459, 1;
	setp.lt.u32 	%p93, %r2460, 8;
	@%p93 bra 	$L__BB1_163;
	add.s32 	%r1507, %r2460, -8;
	cvt.u64.u32 	%rd189, %r2465;
	sub.s64 	%rd190, %rd189, %rd20;
	add.s64 	%rd191, %rd2, %rd190;
	ld.local.u8 	%r1508, [%rd191+-1];
	shl.b32 	%r1509, %r1508, %r1507;
	add.s32 	%r2464, %r1509, %r2464;
	add.s32 	%r2465, %r2459, 2;
	setp.lt.u32 	%p94, %r2460, 16;
	@%p94 bra 	$L__BB1_163;
	add.s32 	%r1510, %r2460, -16;
	cvt.u64.u32 	%rd192, %r2465;
	sub.s64 	%rd193, %rd192, %rd20;
	add.s64 	%rd194, %rd2, %rd193;
	ld.local.u8 	%r1511, [%rd194+-1];
	shl.b32 	%r1512, %r1511, %r1510;
	add.s32 	%r2464, %r1512, %r2464;
	add.s32 	%r2465, %r2459, 3;
	setp.lt.u32 	%p95, %r2460, 24;
	@%p95 bra 	$L__BB1_163;
	add.s32 	%r1513, %r2460, -24;
	cvt.u64.u32 	%rd195, %r2465;
	sub.s64 	%rd196, %rd195, %rd20;
	add.s64 	%rd197, %rd2, %rd196;
	ld.local.u8 	%r1514, [%rd197+-1];
	shl.b32 	%r1515, %r1514, %r1513;
	add.s32 	%r2464, %r1515, %r2464;
	add.s32 	%r2465, %r2459, 4;
$L__BB1_163:
	st.local.u32 	[%rd1+8], %r2464;
$L__BB1_164:
	cvt.u64.u32 	%rd38, %r2465;
	setp.le.u64 	%p96, %rd19, %rd38;
	mov.b32 	%r2470, 24;
	mov.b32 	%r2474, 0;
	mov.u32 	%r2469, %r2465;
	@%p96 bra 	$L__BB1_170;
	add.s64 	%rd198, %rd4, %rd38;
	ld.local.u8 	%r1519, [%rd198];
	shl.b32 	%r2474, %r1519, 24;
	add.s32 	%r2469, %r2465, 1;
	cvt.u64.u32 	%rd39, %r2469;
	setp.le.u64 	%p97, %rd19, %rd39;
	mov.b32 	%r2470, 16;
	@%p97 bra 	$L__BB1_169;
	add.s64 	%rd199, %rd4, %rd39;
	ld.local.u8 	%r1521, [%rd199];
	shl.b32 	%r1522, %r1521, 16;
	add.s32 	%r2474, %r1522, %r2474;
	add.s32 	%r2469, %r2465, 2;
	cvt.u64.u32 	%rd40, %r2469;
	setp.le.u64 	%p98, %rd19, %rd40;
	mov.b32 	%r2470, 8;
	@%p98 bra 	$L__BB1_169;
	add.s64 	%rd200, %rd4, %rd40;
	ld.local.u8 	%rs18, [%rd200];
	mul.wide.u16 	%r1524, %rs18, 256;
	add.s32 	%r2474, %r1524, %r2474;
	add.s32 	%r2469, %r2465, 3;
	cvt.u64.u32 	%rd41, %r2469;
	setp.le.u64 	%p99, %rd19, %rd41;
	mov.b32 	%r2470, 0;
	@%p99 bra 	$L__BB1_169;
	add.s64 	%rd201, %rd4, %rd41;
	ld.local.u8 	%r1526, [%rd201];
	add.s32 	%r2474, %r2474, %r1526;
	add.s32 	%r2469, %r2465, 4;
	mov.b32 	%r2470, -8;
$L__BB1_169:
	st.local.u32 	[%rd1+12], %r2474;
$L__BB1_170:
	setp.lt.s32 	%p100, %r2470, 0;
	mov.u32 	%r2475, %r2469;
	@%p100 bra 	$L__BB1_176;
	cvt.u64.u32 	%rd202, %r2469;
	sub.s64 	%rd203, %rd202, %rd20;
	add.s64 	%rd204, %rd2, %rd203;
	ld.local.u8 	%r1527, [%rd204+-1];
	shl.b32 	%r1528, %r1527, %r2470;
	add.s32 	%r2474, %r1528, %r2474;
	add.s32 	%r2475, %r2469, 1;
	setp.lt.u32 	%p101, %r2470, 8;
	@%p101 bra 	$L__BB1_175;
	add.s32 	%r1529, %r2470, -8;
	cvt.u64.u32 	%rd205, %r2475;
	sub.s64 	%rd206, %rd205, %rd20;
	add.s64 	%rd207, %rd2, %rd206;
	ld.local.u8 	%r1530, [%rd207+-1];
	shl.b32 	%r1531, %r1530, %r1529;
	add.s32 	%r2474, %r1531, %r2474;
	add.s32 	%r2475, %r2469, 2;
	setp.lt.u32 	%p102, %r2470, 16;
	@%p102 bra 	$L__BB1_175;
	add.s32 	%r1532, %r2470, -16;
	cvt.u64.u32 	%rd208, %r2475;
	sub.s64 	%rd209, %rd208, %rd20;
	add.s64 	%rd210, %rd2, %rd209;
	ld.local.u8 	%r1533, [%rd210+-1];
	shl.b32 	%r1534, %r1533, %r1532;
	add.s32 	%r2474, %r1534, %r2474;
	add.s32 	%r2475, %r2469, 3;
	setp.lt.u32 	%p103, %r2470, 24;
	@%p103 bra 	$L__BB1_175;
	add.s32 	%r1535, %r2470, -24;
	cvt.u64.u32 	%rd211, %r2475;
	sub.s64 	%rd212, %rd211, %rd20;
	add.s64 	%rd213, %rd2, %rd212;
	ld.local.u8 	%r1536, [%rd213+-1];
	shl.b32 	%r1537, %r1536, %r1535;
	add.s32 	%r2474, %r1537, %r2474;
	add.s32 	%r2475, %r2469, 4;
$L__BB1_175:
	st.local.u32 	[%rd1+12], %r2474;
$L__BB1_176:
	cvt.u64.u32 	%rd42, %r2475;
	setp.le.u64 	%p104, %rd19, %rd42;
	mov.b32 	%r2480, 24;
	mov.b32 	%r2484, 0;
	mov.u32 	%r2479, %r2475;
	@%p104 bra 	$L__BB1_182;
	add.s64 	%rd214, %rd4, %rd42;
	ld.local.u8 	%r1541, [%rd214];
	shl.b32 	%r2484, %r1541, 24;
	add.s32 	%r2479, %r2475, 1;
	cvt.u64.u32 	%rd43, %r2479;
	setp.le.u64 	%p105, %rd19, %rd43;
	mov.b32 	%r2480, 16;
	@%p105 bra 	$L__BB1_181;
	add.s64 	%rd215, %rd4, %rd43;
	ld.local.u8 	%r1543, [%rd215];
	shl.b32 	%r1544, %r1543, 16;
	add.s32 	%r2484, %r1544, %r2484;
	add.s32 	%r2479, %r2475, 2;
	cvt.u64.u32 	%rd44, %r2479;
	setp.le.u64 	%p106, %rd19, %rd44;
	mov.b32 	%r2480, 8;
	@%p106 bra 	$L__BB1_181;
	add.s64 	%rd216, %rd4, %rd44;
	ld.local.u8 	%rs19, [%rd216];
	mul.wide.u16 	%r1546, %rs19, 256;
	add.s32 	%r2484, %r1546, %r2484;
	add.s32 	%r2479, %r2475, 3;
	cvt.u64.u32 	%rd45, %r2479;
	setp.le.u64 	%p107, %rd19, %rd45;
	mov.b32 	%r2480, 0;
	@%p107 bra 	$L__BB1_181;
	add.s64 	%rd217, %rd4, %rd45;
	ld.local.u8 	%r1548, [%rd217];
	add.s32 	%r2484, %r2484, %r1548;
	add.s32 	%r2479, %r2475, 4;
	mov.b32 	%r2480, -8;
$L__BB1_181:
	st.local.u32 	[%rd1+16], %r2484;
$L__BB1_182:
	setp.lt.s32 	%p108, %r2480, 0;
	mov.u32 	%r2485, %r2479;
	@%p108 bra 	$L__BB1_188;
	cvt.u64.u32 	%rd218, %r2479;
	sub.s64 	%rd219, %rd218, %rd20;
	add.s64 	%rd220, %rd2, %rd219;
	ld.local.u8 	%r1549, [%rd220+-1];
	shl.b32 	%r1550, %r1549, %r2480;
	add.s32 	%r2484, %r1550, %r2484;
	add.s32 	%r2485, %r2479, 1;
	setp.lt.u32 	%p109, %r2480, 8;
	@%p109 bra 	$L__BB1_187;
	add.s32 	%r1551, %r2480, -8;
	cvt.u64.u32 	%rd221, %r2485;
	sub.s64 	%rd222, %rd221, %rd20;
	add.s64 	%rd223, %rd2, %rd222;
	ld.local.u8 	%r1552, [%rd223+-1];
	shl.b32 	%r1553, %r1552, %r1551;
	add.s32 	%r2484, %r1553, %r2484;
	add.s32 	%r2485, %r2479, 2;
	setp.lt.u32 	%p110, %r2480, 16;
	@%p110 bra 	$L__BB1_187;
	add.s32 	%r1554, %r2480, -16;
	cvt.u64.u32 	%rd224, %r2485;
	sub.s64 	%rd225, %rd224, %rd20;
	add.s64 	%rd226, %rd2, %rd225;
	ld.local.u8 	%r1555, [%rd226+-1];
	shl.b32 	%r1556, %r1555, %r1554;
	add.s32 	%r2484, %r1556, %r2484;
	add.s32 	%r2485, %r2479, 3;
	setp.lt.u32 	%p111, %r2480, 24;
	@%p111 bra 	$L__BB1_187;
	add.s32 	%r1557, %r2480, -24;
	cvt.u64.u32 	%rd227, %r2485;
	sub.s64 	%rd228, %rd227, %rd20;
	add.s64 	%rd229, %rd2, %rd228;
	ld.local.u8 	%r1558, [%rd229+-1];
	shl.b32 	%r1559, %r1558, %r1557;
	add.s32 	%r2484, %r1559, %r2484;
	add.s32 	%r2485, %r2479, 4;
$L__BB1_187:
	st.local.u32 	[%rd1+16], %r2484;
$L__BB1_188:
	cvt.u64.u32 	%rd46, %r2485;
	setp.le.u64 	%p112, %rd19, %rd46;
	mov.b32 	%r2490, 24;
	mov.b32 	%r2494, 0;
	mov.u32 	%r2489, %r2485;
	@%p112 bra 	$L__BB1_194;
	add.s64 	%rd230, %rd4, %rd46;
	ld.local.u8 	%r1563, [%rd230];
	shl.b32 	%r2494, %r1563, 24;
	add.s32 	%r2489, %r2485, 1;
	cvt.u64.u32 	%rd47, %r2489;
	setp.le.u64 	%p113, %rd19, %rd47;
	mov.b32 	%r2490, 16;
	@%p113 bra 	$L__BB1_193;
	add.s64 	%rd231, %rd4, %rd47;
	ld.local.u8 	%r1565, [%rd231];
	shl.b32 	%r1566, %r1565, 16;
	add.s32 	%r2494, %r1566, %r2494;
	add.s32 	%r2489, %r2485, 2;
	cvt.u64.u32 	%rd48, %r2489;
	setp.le.u64 	%p114, %rd19, %rd48;
	mov.b32 	%r2490, 8;
	@%p114 bra 	$L__BB1_193;
	add.s64 	%rd232, %rd4, %rd48;
	ld.local.u8 	%rs20, [%rd232];
	mul.wide.u16 	%r1568, %rs20, 256;
	add.s32 	%r2494, %r1568, %r2494;
	add.s32 	%r2489, %r2485, 3;
	cvt.u64.u32 	%rd49, %r2489;
	setp.le.u64 	%p115, %rd19, %rd49;
	mov.b32 	%r2490, 0;
	@%p115 bra 	$L__BB1_193;
	add.s64 	%rd233, %rd4, %rd49;
	ld.local.u8 	%r1570, [%rd233];
	add.s32 	%r2494, %r2494, %r1570;
	add.s32 	%r2489, %r2485, 4;
	mov.b32 	%r2490, -8;
$L__BB1_193:
	st.local.u32 	[%rd1+20], %r2494;
$L__BB1_194:
	setp.lt.s32 	%p116, %r2490, 0;
	mov.u32 	%r2495, %r2489;
	@%p116 bra 	$L__BB1_200;
	cvt.u64.u32 	%rd234, %r2489;
	sub.s64 	%rd235, %rd234, %rd20;
	add.s64 	%rd236, %rd2, %rd235;
	ld.local.u8 	%r1571, [%rd236+-1];
	shl.b32 	%r1572, %r1571, %r2490;
	add.s32 	%r2494, %r1572, %r2494;
	add.s32 	%r2495, %r2489, 1;
	setp.lt.u32 	%p117, %r2490, 8;
	@%p117 bra 	$L__BB1_199;
	add.s32 	%r1573, %r2490, -8;
	cvt.u64.u32 	%rd237, %r2495;
	sub.s64 	%rd238, %rd237, %rd20;
	add.s64 	%rd239, %rd2, %rd238;
	ld.local.u8 	%r1574, [%rd239+-1];
	shl.b32 	%r1575, %r1574, %r1573;
	add.s32 	%r2494, %r1575, %r2494;
	add.s32 	%r2495, %r2489, 2;
	setp.lt.u32 	%p118, %r2490, 16;
	@%p118 bra 	$L__BB1_199;
	add.s32 	%r1576, %r2490, -16;
	cvt.u64.u32 	%rd240, %r2495;
	sub.s64 	%rd241, %rd240, %rd20;
	add.s64 	%rd242, %rd2, %rd241;
	ld.local.u8 	%r1577, [%rd242+-1];
	shl.b32 	%r1578, %r1577, %r1576;
	add.s32 	%r2494, %r1578, %r2494;
	add.s32 	%r2495, %r2489, 3;
	setp.lt.u32 	%p119, %r2490, 24;
	@%p119 bra 	$L__BB1_199;
	add.s32 	%r1579, %r2490, -24;
	cvt.u64.u32 	%rd243, %r2495;
	sub.s64 	%rd244, %rd243, %rd20;
	add.s64 	%rd245, %rd2, %rd244;
	ld.local.u8 	%r1580, [%rd245+-1];
	shl.b32 	%r1581, %r1580, %r1579;
	add.s32 	%r2494, %r1581, %r2494;
	add.s32 	%r2495, %r2489, 4;
$L__BB1_199:
	st.local.u32 	[%rd1+20], %r2494;
$L__BB1_200:
	cvt.u64.u32 	%rd50, %r2495;
	setp.le.u64 	%p120, %rd19, %rd50;
	mov.b32 	%r2500, 24;
	mov.b32 	%r2504, 0;
	mov.u32 	%r2499, %r2495;
	@%p120 bra 	$L__BB1_206;
	add.s64 	%rd246, %rd4, %rd50;
	ld.local.u8 	%r1585, [%rd246];
	shl.b32 	%r2504, %r1585, 24;
	add.s32 	%r2499, %r2495, 1;
	cvt.u64.u32 	%rd51, %r2499;
	setp.le.u64 	%p121, %rd19, %rd51;
	mov.b32 	%r2500, 16;
	@%p121 bra 	$L__BB1_205;
	add.s64 	%rd247, %rd4, %rd51;
	ld.local.u8 	%r1587, [%rd247];
	shl.b32 	%r1588, %r1587, 16;
	add.s32 	%r2504, %r1588, %r2504;
	add.s32 	%r2499, %r2495, 2;
	cvt.u64.u32 	%rd52, %r2499;
	setp.le.u64 	%p122, %rd19, %rd52;
	mov.b32 	%r2500, 8;
	@%p122 bra 	$L__BB1_205;
	add.s64 	%rd248, %rd4, %rd52;
	ld.local.u8 	%rs21, [%rd248];
	mul.wide.u16 	%r1590, %rs21, 256;
	add.s32 	%r2504, %r1590, %r2504;
	add.s32 	%r2499, %r2495, 3;
	cvt.u64.u32 	%rd53, %r2499;
	setp.le.u64 	%p123, %rd19, %rd53;
	mov.b32 	%r2500, 0;
	@%p123 bra 	$L__BB1_205;
	add.s64 	%rd249, %rd4, %rd53;
	ld.local.u8 	%r1592, [%rd249];
	add.s32 	%r2504, %r2504, %r1592;
	add.s32 	%r2499, %r2495, 4;
	mov.b32 	%r2500, -8;
$L__BB1_205:
	st.local.u32 	[%rd1+24], %r2504;
$L__BB1_206:
	setp.lt.s32 	%p124, %r2500, 0;
	mov.u32 	%r2505, %r2499;
	@%p124 bra 	$L__BB1_212;
	cvt.u64.u32 	%rd250, %r2499;
	sub.s64 	%rd251, %rd250, %rd20;
	add.s64 	%rd252, %rd2, %rd251;
	ld.local.u8 	%r1593, [%rd252+-1];
	shl.b32 	%r1594, %r1593, %r2500;
	add.s32 	%r2504, %r1594, %r2504;
	add.s32 	%r2505, %r2499, 1;
	setp.lt.u32 	%p125, %r2500, 8;
	@%p125 bra 	$L__BB1_211;
	add.s32 	%r1595, %r2500, -8;
	cvt.u64.u32 	%rd253, %r2505;
	sub.s64 	%rd254, %rd253, %rd20;
	add.s64 	%rd255, %rd2, %rd254;
	ld.local.u8 	%r1596, [%rd255+-1];
	shl.b32 	%r1597, %r1596, %r1595;
	add.s32 	%r2504, %r1597, %r2504;
	add.s32 	%r2505, %r2499, 2;
	setp.lt.u32 	%p126, %r2500, 16;
	@%p126 bra 	$L__BB1_211;
	add.s32 	%r1598, %r2500, -16;
	cvt.u64.u32 	%rd256, %r2505;
	sub.s64 	%rd257, %rd256, %rd20;
	add.s64 	%rd258, %rd2, %rd257;
	ld.local.u8 	%r1599, [%rd258+-1];
	shl.b32 	%r1600, %r1599, %r1598;
	add.s32 	%r2504, %r1600, %r2504;
	add.s32 	%r2505, %r2499, 3;
	setp.lt.u32 	%p127, %r2500, 24;
	@%p127 bra 	$L__BB1_211;
	add.s32 	%r1601, %r2500, -24;
	cvt.u64.u32 	%rd259, %r2505;
	sub.s64 	%rd260, %rd259, %rd20;
	add.s64 	%rd261, %rd2, %rd260;
	ld.local.u8 	%r1602, [%rd261+-1];
	shl.b32 	%r1603, %r1602, %r1601;
	add.s32 	%r2504, %r1603, %r2504;
	add.s32 	%r2505, %r2499, 4;
$L__BB1_211:
	st.local.u32 	[%rd1+24], %r2504;
$L__BB1_212:
	cvt.u64.u32 	%rd54, %r2505;
	setp.le.u64 	%p128, %rd19, %rd54;
	mov.b32 	%r2510, 24;
	mov.b32 	%r2514, 0;
	mov.u32 	%r2509, %r2505;
	@%p128 bra 	$L__BB1_218;
	add.s64 	%rd262, %rd4, %rd54;
	ld.local.u8 	%r1607, [%rd262];
	shl.b32 	%r2514, %r1607, 24;
	add.s32 	%r2509, %r2505, 1;
	cvt.u64.u32 	%rd55, %r2509;
	setp.le.u64 	%p129, %rd19, %rd55;
	mov.b32 	%r2510, 16;
	@%p129 bra 	$L__BB1_217;
	add.s64 	%rd263, %rd4, %rd55;
	ld.local.u8 	%r1609, [%rd263];
	shl.b32 	%r1610, %r1609, 16;
	add.s32 	%r2514, %r1610, %r2514;
	add.s32 	%r2509, %r2505, 2;
	cvt.u64.u32 	%rd56, %r2509;
	setp.le.u64 	%p130, %rd19, %rd56;
	mov.b32 	%r2510, 8;
	@%p130 bra 	$L__BB1_217;
	add.s64 	%rd264, %rd4, %rd56;
	ld.local.u8 	%rs22, [%rd264];
	mul.wide.u16 	%r1612, %rs22, 256;
	add.s32 	%r2514, %r1612, %r2514;
	add.s32 	%r2509, %r2505, 3;
	cvt.u64.u32 	%rd57, %r2509;
	setp.le.u64 	%p131, %rd19, %rd57;
	mov.b32 	%r2510, 0;
	@%p131 bra 	$L__BB1_217;
	add.s64 	%rd265, %rd4, %rd57;
	ld.local.u8 	%r1614, [%rd265];
	add.s32 	%r2514, %r2514, %r1614;
	add.s32 	%r2509, %r2505, 4;
	mov.b32 	%r2510, -8;
$L__BB1_217:
	st.local.u32 	[%rd1+28], %r2514;
$L__BB1_218:
	setp.lt.s32 	%p132, %r2510, 0;
	mov.u32 	%r2515, %r2509;
	@%p132 bra 	$L__BB1_224;
	cvt.u64.u32 	%rd266, %r2509;
	sub.s64 	%rd267, %rd266, %rd20;
	add.s64 	%rd268, %rd2, %rd267;
	ld.local.u8 	%r1615, [%rd268+-1];
	shl.b32 	%r1616, %r1615, %r2510;
	add.s32 	%r2514, %r1616, %r2514;
	add.s32 	%r2515, %r2509, 1;
	setp.lt.u32 	%p133, %r2510, 8;
	@%p133 bra 	$L__BB1_223;
	add.s32 	%r1617, %r2510, -8;
	cvt.u64.u32 	%rd269, %r2515;
	sub.s64 	%rd270, %rd269, %rd20;
	add.s64 	%rd271, %rd2, %rd270;
	ld.local.u8 	%r1618, [%rd271+-1];
	shl.b32 	%r1619, %r1618, %r1617;
	add.s32 	%r2514, %r1619, %r2514;
	add.s32 	%r2515, %r2509, 2;
	setp.lt.u32 	%p134, %r2510, 16;
	@%p134 bra 	$L__BB1_223;
	add.s32 	%r1620, %r2510, -16;
	cvt.u64.u32 	%rd272, %r2515;
	sub.s64 	%rd273, %rd272, %rd20;
	add.s64 	%rd274, %rd2, %rd273;
	ld.local.u8 	%r1621, [%rd274+-1];
	shl.b32 	%r1622, %r1621, %r1620;
	add.s32 	%r2514, %r1622, %r2514;
	add.s32 	%r2515, %r2509, 3;
	setp.lt.u32 	%p135, %r2510, 24;
	@%p135 bra 	$L__BB1_223;
	add.s32 	%r1623, %r2510, -24;
	cvt.u64.u32 	%rd275, %r2515;
	sub.s64 	%rd276, %rd275, %rd20;
	add.s64 	%rd277, %rd2, %rd276;
	ld.local.u8 	%r1624, [%rd277+-1];
	shl.b32 	%r1625, %r1624, %r1623;
	add.s32 	%r2514, %r1625, %r2514;
	add.s32 	%r2515, %r2509, 4;
$L__BB1_223:
	st.local.u32 	[%rd1+28], %r2514;
$L__BB1_224:
	cvt.u64.u32 	%rd58, %r2515;
	setp.le.u64 	%p136, %rd19, %rd58;
	mov.b32 	%r2520, 24;
	mov.b32 	%r2524, 0;
	mov.u32 	%r2519, %r2515;
	@%p136 bra 	$L__BB1_230;
	add.s64 	%rd278, %rd4, %rd58;
	ld.local.u8 	%r1629, [%rd278];
	shl.b32 	%r2524, %r1629, 24;
	add.s32 	%r2519, %r2515, 1;
	cvt.u64.u32 	%rd59, %r2519;
	setp.le.u64 	%p137, %rd19, %rd59;
	mov.b32 	%r2520, 16;
	@%p137 bra 	$L__BB1_229;
	add.s64 	%rd279, %rd4, %rd59;
	ld.local.u8 	%r1631, [%rd279];
	shl.b32 	%r1632, %r1631, 16;
	add.s32 	%r2524, %r1632, %r2524;
	add.s32 	%r2519, %r2515, 2;
	cvt.u64.u32 	%rd60, %r2519;
	setp.le.u64 	%p138, %rd19, %rd60;
	mov.b32 	%r2520, 8;
	@%p138 bra 	$L__BB1_229;
	add.s64 	%rd280, %rd4, %rd60;
	ld.local.u8 	%rs23, [%rd280];
	mul.wide.u16 	%r1634, %rs23, 256;
	add.s32 	%r2524, %r1634, %r2524;
	add.s32 	%r2519, %r2515, 3;
	cvt.u64.u32 	%rd61, %r2519;
	setp.le.u64 	%p139, %rd19, %rd61;
	mov.b32 	%r2520, 0;
	@%p139 bra 	$L__BB1_229;
	add.s64 	%rd281, %rd4, %rd61;
	ld.local.u8 	%r1636, [%rd281];
	add.s32 	%r2524, %r2524, %r1636;
	add.s32 	%r2519, %r2515, 4;
	mov.b32 	%r2520, -8;
$L__BB1_229:
	st.local.u32 	[%rd1+32], %r2524;
$L__BB1_230:
	setp.lt.s32 	%p140, %r2520, 0;
	mov.u32 	%r2525, %r2519;
	@%p140 bra 	$L__BB1_236;
	cvt.u64.u32 	%rd282, %r2519;
	sub.s64 	%rd283, %rd282, %rd20;
	add.s64 	%rd284, %rd2, %rd283;
	ld.local.u8 	%r1637, [%rd284+-1];
	shl.b32 	%r1638, %r1637, %r2520;
	add.s32 	%r2524, %r1638, %r2524;
	add.s32 	%r2525, %r2519, 1;
	setp.lt.u32 	%p141, %r2520, 8;
	@%p141 bra 	$L__BB1_235;
	add.s32 	%r1639, %r2520, -8;
	cvt.u64.u32 	%rd285, %r2525;
	sub.s64 	%rd286, %rd285, %rd20;
	add.s64 	%rd287, %rd2, %rd286;
	ld.local.u8 	%r1640, [%rd287+-1];
	shl.b32 	%r1641, %r1640, %r1639;
	add.s32 	%r2524, %r1641, %r2524;
	add.s32 	%r2525, %r2519, 2;
	setp.lt.u32 	%p142, %r2520, 16;
	@%p142 bra 	$L__BB1_235;
	add.s32 	%r1642, %r2520, -16;
	cvt.u64.u32 	%rd288, %r2525;
	sub.s64 	%rd289, %rd288, %rd20;
	add.s64 	%rd290, %rd2, %rd289;
	ld.local.u8 	%r1643, [%rd290+-1];
	shl.b32 	%r1644, %r1643, %r1642;
	add.s32 	%r2524, %r1644, %r2524;
	add.s32 	%r2525, %r2519, 3;
	setp.lt.u32 	%p143, %r2520, 24;
	@%p143 bra 	$L__BB1_235;
	add.s32 	%r1645, %r2520, -24;
	cvt.u64.u32 	%rd291, %r2525;
	sub.s64 	%rd292, %rd291, %rd20;
	add.s64 	%rd293, %rd2, %rd292;
	ld.local.u8 	%r1646, [%rd293+-1];
	shl.b32 	%r1647, %r1646, %r1645;
	add.s32 	%r2524, %r1647, %r2524;
	add.s32 	%r2525, %r2519, 4;
$L__BB1_235:
	st.local.u32 	[%rd1+32], %r2524;
$L__BB1_236:
	cvt.u64.u32 	%rd62, %r2525;
	setp.le.u64 	%p144, %rd19, %rd62;
	mov.b32 	%r2530, 24;
	mov.b32 	%r2534, 0;
	mov.u32 	%r2529, %r2525;
	@%p144 bra 	$L__BB1_242;
	add.s64 	%rd294, %rd4, %rd62;
	ld.local.u8 	%r1651, [%rd294];
	shl.b32 	%r2534, %r1651, 24;
	add.s32 	%r2529, %r2525, 1;
	cvt.u64.u32 	%rd63, %r2529;
	setp.le.u64 	%p145, %rd19, %rd63;
	mov.b32 	%r2530, 16;
	@%p145 bra 	$L__BB1_241;
	add.s64 	%rd295, %rd4, %rd63;
	ld.local.u8 	%r1653, [%rd295];
	shl.b32 	%r1654, %r1653, 16;
	add.s32 	%r2534, %r1654, %r2534;
	add.s32 	%r2529, %r2525, 2;
	cvt.u64.u32 	%rd64, %r2529;
	setp.le.u64 	%p146, %rd19, %rd64;
	mov.b32 	%r2530, 8;
	@%p146 bra 	$L__BB1_241;
	add.s64 	%rd296, %rd4, %rd64;
	ld.local.u8 	%rs24, [%rd296];
	mul.wide.u16 	%r1656, %rs24, 256;
	add.s32 	%r2534, %r1656, %r2534;
	add.s32 	%r2529, %r2525, 3;
	cvt.u64.u32 	%rd65, %r2529;
	setp.le.u64 	%p147, %rd19, %rd65;
	mov.b32 	%r2530, 0;
	@%p147 bra 	$L__BB1_241;
	add.s64 	%rd297, %rd4, %rd65;
	ld.local.u8 	%r1658, [%rd297];
	add.s32 	%r2534, %r2534, %r1658;
	add.s32 	%r2529, %r2525, 4;
	mov.b32 	%r2530, -8;
$L__BB1_241:
	st.local.u32 	[%rd1+36], %r2534;
$L__BB1_242:
	setp.lt.s32 	%p148, %r2530, 0;
	mov.u32 	%r2535, %r2529;
	@%p148 bra 	$L__BB1_248;
	cvt.u64.u32 	%rd298, %r2529;
	sub.s64 	%rd299, %rd298, %rd20;
	add.s64 	%rd300, %rd2, %rd299;
	ld.local.u8 	%r1659, [%rd300+-1];
	shl.b32 	%r1660, %r1659, %r2530;
	add.s32 	%r2534, %r1660, %r2534;
	add.s32 	%r2535, %r2529, 1;
	setp.lt.u32 	%p149, %r2530, 8;
	@%p149 bra 	$L__BB1_247;
	add.s32 	%r1661, %r2530, -8;
	cvt.u64.u32 	%rd301, %r2535;
	sub.s64 	%rd302, %rd301, %rd20;
	add.s64 	%rd303, %rd2, %rd302;
	ld.local.u8 	%r1662, [%rd303+-1];
	shl.b32 	%r1663, %r1662, %r1661;
	add.s32 	%r2534, %r1663, %r2534;
	add.s32 	%r2535, %r2529, 2;
	setp.lt.u32 	%p150, %r2530, 16;
	@%p150 bra 	$L__BB1_247;
	add.s32 	%r1664, %r2530, -16;
	cvt.u64.u32 	%rd304, %r2535;
	sub.s64 	%rd305, %rd304, %rd20;
	add.s64 	%rd306, %rd2, %rd305;
	ld.local.u8 	%r1665, [%rd306+-1];
	shl.b32 	%r1666, %r1665, %r1664;
	add.s32 	%r2534, %r1666, %r2534;
	add.s32 	%r2535, %r2529, 3;
	setp.lt.u32 	%p151, %r2530, 24;
	@%p151 bra 	$L__BB1_247;
	add.s32 	%r1667, %r2530, -24;
	cvt.u64.u32 	%rd307, %r2535;
	sub.s64 	%rd308, %rd307, %rd20;
	add.s64 	%rd309, %rd2, %rd308;
	ld.local.u8 	%r1668, [%rd309+-1];
	shl.b32 	%r1669, %r1668, %r1667;
	add.s32 	%r2534, %r1669, %r2534;
	add.s32 	%r2535, %r2529, 4;
$L__BB1_247:
	st.local.u32 	[%rd1+36], %r2534;
$L__BB1_248:
	cvt.u64.u32 	%rd66, %r2535;
	setp.le.u64 	%p152, %rd19, %rd66;
	mov.b32 	%r2540, 24;
	mov.b32 	%r2544, 0;
	mov.u32 	%r2539, %r2535;
	@%p152 bra 	$L__BB1_254;
	add.s64 	%rd310, %rd4, %rd66;
	ld.local.u8 	%r1673, [%rd310];
	shl.b32 	%r2544, %r1673, 24;
	add.s32 	%r2539, %r2535, 1;
	cvt.u64.u32 	%rd67, %r2539;
	setp.le.u64 	%p153, %rd19, %rd67;
	mov.b32 	%r2540, 16;
	@%p153 bra 	$L__BB1_253;
	add.s64 	%rd311, %rd4, %rd67;
	ld.local.u8 	%r1675, [%rd311];
	shl.b32 	%r1676, %r1675, 16;
	add.s32 	%r2544, %r1676, %r2544;
	add.s32 	%r2539, %r2535, 2;
	cvt.u64.u32 	%rd68, %r2539;
	setp.le.u64 	%p154, %rd19, %rd68;
	mov.b32 	%r2540, 8;
	@%p154 bra 	$L__BB1_253;
	add.s64 	%rd312, %rd4, %rd68;
	ld.local.u8 	%rs25, [%rd312];
	mul.wide.u16 	%r1678, %rs25, 256;
	add.s32 	%r2544, %r1678, %r2544;
	add.s32 	%r2539, %r2535, 3;
	cvt.u64.u32 	%rd69, %r2539;
	setp.le.u64 	%p155, %rd19, %rd69;
	mov.b32 	%r2540, 0;
	@%p155 bra 	$L__BB1_253;
	add.s64 	%rd313, %rd4, %rd69;
	ld.local.u8 	%r1680, [%rd313];
	add.s32 	%r2544, %r2544, %r1680;
	add.s32 	%r2539, %r2535, 4;
	mov.b32 	%r2540, -8;
$L__BB1_253:
	st.local.u32 	[%rd1+40], %r2544;
$L__BB1_254:
	setp.lt.s32 	%p156, %r2540, 0;
	mov.u32 	%r2545, %r2539;
	@%p156 bra 	$L__BB1_260;
	cvt.u64.u32 	%rd314, %r2539;
	sub.s64 	%rd315, %rd314, %rd20;
	add.s64 	%rd316, %rd2, %rd315;
	ld.local.u8 	%r1681, [%rd316+-1];
	shl.b32 	%r1682, %r1681, %r2540;
	add.s32 	%r2544, %r1682, %r2544;
	add.s32 	%r2545, %r2539, 1;
	setp.lt.u32 	%p157, %r2540, 8;
	@%p157 bra 	$L__BB1_259;
	add.s32 	%r1683, %r2540, -8;
	cvt.u64.u32 	%rd317, %r2545;
	sub.s64 	%rd318, %rd317, %rd20;
	add.s64 	%rd319, %rd2, %rd318;
	ld.local.u8 	%r1684, [%rd319+-1];
	shl.b32 	%r1685, %r1684, %r1683;
	add.s32 	%r2544, %r1685, %r2544;
	add.s32 	%r2545, %r2539, 2;
	setp.lt.u32 	%p158, %r2540, 16;
	@%p158 bra 	$L__BB1_259;
	add.s32 	%r1686, %r2540, -16;
	cvt.u64.u32 	%rd320, %r2545;
	sub.s64 	%rd321, %rd320, %rd20;
	add.s64 	%rd322, %rd2, %rd321;
	ld.local.u8 	%r1687, [%rd322+-1];
	shl.b32 	%r1688, %r1687, %r1686;
	add.s32 	%r2544, %r1688, %r2544;
	add.s32 	%r2545, %r2539, 3;
	setp.lt.u32 	%p159, %r2540, 24;
	@%p159 bra 	$L__BB1_259;
	add.s32 	%r1689, %r2540, -24;
	cvt.u64.u32 	%rd323, %r2545;
	sub.s64 	%rd324, %rd323, %rd20;
	add.s64 	%rd325, %rd2, %rd324;
	ld.local.u8 	%r1690, [%rd325+-1];
	shl.b32 	%r1691, %r1690, %r1689;
	add.s32 	%r2544, %r1691, %r2544;
	add.s32 	%r2545, %r2539, 4;
$L__BB1_259:
	st.local.u32 	[%rd1+40], %r2544;
$L__BB1_260:
	cvt.u64.u32 	%rd70, %r2545;
	setp.le.u64 	%p160, %rd19, %rd70;
	mov.b32 	%r2550, 24;
	mov.b32 	%r2554, 0;
	mov.u32 	%r2549, %r2545;
	@%p160 bra 	$L__BB1_266;
	add.s64 	%rd326, %rd4, %rd70;
	ld.local.u8 	%r1695, [%rd326];
	shl.b32 	%r2554, %r1695, 24;
	add.s32 	%r2549, %r2545, 1;
	cvt.u64.u32 	%rd71, %r2549;
	setp.le.u64 	%p161, %rd19, %rd71;
	mov.b32 	%r2550, 16;
	@%p161 bra 	$L__BB1_265;
	add.s64 	%rd327, %rd4, %rd71;
	ld.local.u8 	%r1697, [%rd327];
	shl.b32 	%r1698, %r1697, 16;
	add.s32 	%r2554, %r1698, %r2554;
	add.s32 	%r2549, %r2545, 2;
	cvt.u64.u32 	%rd72, %r2549;
	setp.le.u64 	%p162, %rd19, %rd72;
	mov.b32 	%r2550, 8;
	@%p162 bra 	$L__BB1_265;
	add.s64 	%rd328, %rd4, %rd72;
	ld.local.u8 	%rs26, [%rd328];
	mul.wide.u16 	%r1700, %rs26, 256;
	add.s32 	%r2554, %r1700, %r2554;
	add.s32 	%r2549, %r2545, 3;
	cvt.u64.u32 	%rd73, %r2549;
	setp.le.u64 	%p163, %rd19, %rd73;
	mov.b32 	%r2550, 0;
	@%p163 bra 	$L__BB1_265;
	add.s64 	%rd329, %rd4, %rd73;
	ld.local.u8 	%r1702, [%rd329];
	add.s32 	%r2554, %r2554, %r1702;
	add.s32 	%r2549, %r2545, 4;
	mov.b32 	%r2550, -8;
$L__BB1_265:
	st.local.u32 	[%rd1+44], %r2554;
$L__BB1_266:
	setp.lt.s32 	%p164, %r2550, 0;
	mov.u32 	%r2555, %r2549;
	@%p164 bra 	$L__BB1_272;
	cvt.u64.u32 	%rd330, %r2549;
	sub.s64 	%rd331, %rd330, %rd20;
	add.s64 	%rd332, %rd2, %rd331;
	ld.local.u8 	%r1703, [%rd332+-1];
	shl.b32 	%r1704, %r1703, %r2550;
	add.s32 	%r2554, %r1704, %r2554;
	add.s32 	%r2555, %r2549, 1;
	setp.lt.u32 	%p165, %r2550, 8;
	@%p165 bra 	$L__BB1_271;
	add.s32 	%r1705, %r2550, -8;
	cvt.u64.u32 	%rd333, %r2555;
	sub.s64 	%rd334, %rd333, %rd20;
	add.s64 	%rd335, %rd2, %rd334;
	ld.local.u8 	%r1706, [%rd335+-1];
	shl.b32 	%r1707, %r1706, %r1705;
	add.s32 	%r2554, %r1707, %r2554;
	add.s32 	%r2555, %r2549, 2;
	setp.lt.u32 	%p166, %r2550, 16;
	@%p166 bra 	$L__BB1_271;
	add.s32 	%r1708, %r2550, -16;
	cvt.u64.u32 	%rd336, %r2555;
	sub.s64 	%rd337, %rd336, %rd20;
	add.s64 	%rd338, %rd2, %rd337;
	ld.local.u8 	%r1709, [%rd338+-1];
	shl.b32 	%r1710, %r1709, %r1708;
	add.s32 	%r2554, %r1710, %r2554;
	add.s32 	%r2555, %r2549, 3;
	setp.lt.u32 	%p167, %r2550, 24;
	@%p167 bra 	$L__BB1_271;
	add.s32 	%r1711, %r2550, -24;
	cvt.u64.u32 	%rd339, %r2555;
	sub.s64 	%rd340, %rd339, %rd20;
	add.s64 	%rd341, %rd2, %rd340;
	ld.local.u8 	%r1712, [%rd341+-1];
	shl.b32 	%r1713, %r1712, %r1711;
	add.s32 	%r2554, %r1713, %r2554;
	add.s32 	%r2555, %r2549, 4;
$L__BB1_271:
	st.local.u32 	[%rd1+44], %r2554;
$L__BB1_272:
	cvt.u64.u32 	%rd74, %r2555;
	setp.le.u64 	%p168, %rd19, %rd74;
	mov.b32 	%r2560, 24;
	mov.b32 	%r2564, 0;
	mov.u32 	%r2559, %r2555;
	@%p168 bra 	$L__BB1_278;
	add.s64 	%rd342, %rd4, %rd74;
	ld.local.u8 	%r1717, [%rd342];
	shl.b32 	%r2564, %r1717, 24;
	add.s32 	%r2559, %r2555, 1;
	cvt.u64.u32 	%rd75, %r2559;
	setp.le.u64 	%p169, %rd19, %rd75;
	mov.b32 	%r2560, 16;
	@%p169 bra 	$L__BB1_277;
	add.s64 	%rd343, %rd4, %rd75;
	ld.local.u8 	%r1719, [%rd343];
	shl.b32 	%r1720, %r1719, 16;
	add.s32 	%r2564, %r1720, %r2564;
	add.s32 	%r2559, %r2555, 2;
	cvt.u64.u32 	%rd76, %r2559;
	setp.le.u64 	%p170, %rd19, %rd76;
	mov.b32 	%r2560, 8;
	@%p170 bra 	$L__BB1_277;
	add.s64 	%rd344, %rd4, %rd76;
	ld.local.u8 	%rs27, [%rd344];
	mul.wide.u16 	%r1722, %rs27, 256;
	add.s32 	%r2564, %r1722, %r2564;
	add.s32 	%r2559, %r2555, 3;
	cvt.u64.u32 	%rd77, %r2559;
	setp.le.u64 	%p171, %rd19, %rd77;
	mov.b32 	%r2560, 0;
	@%p171 bra 	$L__BB1_277;
	add.s64 	%rd345, %rd4, %rd77;
	ld.local.u8 	%r1724, [%rd345];
	add.s32 	%r2564, %r2564, %r1724;
	add.s32 	%r2559, %r2555, 4;
	mov.b32 	%r2560, -8;
$L__BB1_277:
	st.local.u32 	[%rd1+48], %r2564;
$L__BB1_278:
	setp.lt.s32 	%p172, %r2560, 0;
	mov.u32 	%r2565, %r2559;
	@%p172 bra 	$L__BB1_284;
	cvt.u64.u32 	%rd346, %r2559;
	sub.s64 	%rd347, %rd346, %rd20;
	add.s64 	%rd348, %rd2, %rd347;
	ld.local.u8 	%r1725, [%rd348+-1];
	shl.b32 	%r1726, %r1725, %r2560;
	add.s32 	%r2564, %r1726, %r2564;
	add.s32 	%r2565, %r2559, 1;
	setp.lt.u32 	%p173, %r2560, 8;
	@%p173 bra 	$L__BB1_283;
	add.s32 	%r1727, %r2560, -8;
	cvt.u64.u32 	%rd349, %r2565;
	sub.s64 	%rd350, %rd349, %rd20;
	add.s64 	%rd351, %rd2, %rd350;
	ld.local.u8 	%r1728, [%rd351+-1];
	shl.b32 	%r1729, %r1728, %r1727;
	add.s32 	%r2564, %r1729, %r2564;
	add.s32 	%r2565, %r2559, 2;
	setp.lt.u32 	%p174, %r2560, 16;
	@%p174 bra 	$L__BB1_283;
	add.s32 	%r1730, %r2560, -16;
	cvt.u64.u32 	%rd352, %r2565;
	sub.s64 	%rd353, %rd352, %rd20;
	add.s64 	%rd354, %rd2, %rd353;
	ld.local.u8 	%r1731, [%rd354+-1];
	shl.b32 	%r1732, %r1731, %r1730;
	add.s32 	%r2564, %r1732, %r2564;
	add.s32 	%r2565, %r2559, 3;
	setp.lt.u32 	%p175, %r2560, 24;
	@%p175 bra 	$L__BB1_283;
	add.s32 	%r1733, %r2560, -24;
	cvt.u64.u32 	%rd355, %r2565;
	sub.s64 	%rd356, %rd355, %rd20;
	add.s64 	%rd357, %rd2, %rd356;
	ld.local.u8 	%r1734, [%rd357+-1];
	shl.b32 	%r1735, %r1734, %r1733;
	add.s32 	%r2564, %r1735, %r2564;
	add.s32 	%r2565, %r2559, 4;
$L__BB1_283:
	st.local.u32 	[%rd1+48], %r2564;
$L__BB1_284:
	cvt.u64.u32 	%rd78, %r2565;
	setp.le.u64 	%p176, %rd19, %rd78;
	mov.b32 	%r2570, 24;
	mov.b32 	%r2574, 0;
	mov.u32 	%r2569, %r2565;
	@%p176 bra 	$L__BB1_290;
	add.s64 	%rd358, %rd4, %rd78;
	ld.local.u8 	%r1739, [%rd358];
	shl.b32 	%r2574, %r1739, 24;
	add.s32 	%r2569, %r2565, 1;
	cvt.u64.u32 	%rd79, %r2569;
	setp.le.u64 	%p177, %rd19, %rd79;
	mov.b32 	%r2570, 16;
	@%p177 bra 	$L__BB1_289;
	add.s64 	%rd359, %rd4, %rd79;
	ld.local.u8 	%r1741, [%rd359];
	shl.b32 	%r1742, %r1741, 16;
	add.s32 	%r2574, %r1742, %r2574;
	add.s32 	%r2569, %r2565, 2;
	cvt.u64.u32 	%rd80, %r2569;
	setp.le.u64 	%p178, %rd19, %rd80;
	mov.b32 	%r2570, 8;
	@%p178 bra 	$L__BB1_289;
	add.s64 	%rd360, %rd4, %rd80;
	ld.local.u8 	%rs28, [%rd360];
	mul.wide.u16 	%r1744, %rs28, 256;
	add.s32 	%r2574, %r1744, %r2574;
	add.s32 	%r2569, %r2565, 3;
	cvt.u64.u32 	%rd81, %r2569;
	setp.le.u64 	%p179, %rd19, %rd81;
	mov.b32 	%r2570, 0;
	@%p179 bra 	$L__BB1_289;
	add.s64 	%rd361, %rd4, %rd81;
	ld.local.u8 	%r1746, [%rd361];
	add.s32 	%r2574, %r2574, %r1746;
	add.s32 	%r2569, %r2565, 4;
	mov.b32 	%r2570, -8;
$L__BB1_289:
	st.local.u32 	[%rd1+52], %r2574;
$L__BB1_290:
	setp.lt.s32 	%p180, %r2570, 0;
	mov.u32 	%r2575, %r2569;
	@%p180 bra 	$L__BB1_296;
	cvt.u64.u32 	%rd362, %r2569;
	sub.s64 	%rd363, %rd362, %rd20;
	add.s64 	%rd364, %rd2, %rd363;
	ld.local.u8 	%r1747, [%rd364+-1];
	shl.b32 	%r1748, %r1747, %r2570;
	add.s32 	%r2574, %r1748, %r2574;
	add.s32 	%r2575, %r2569, 1;
	setp.lt.u32 	%p181, %r2570, 8;
	@%p181 bra 	$L__BB1_295;
	add.s32 	%r1749, %r2570, -8;
	cvt.u64.u32 	%rd365, %r2575;
	sub.s64 	%rd366, %rd365, %rd20;
	add.s64 	%rd367, %rd2, %rd366;
	ld.local.u8 	%r1750, [%rd367+-1];
	shl.b32 	%r1751, %r1750, %r1749;
	add.s32 	%r2574, %r1751, %r2574;
	add.s32 	%r2575, %r2569, 2;
	setp.lt.u32 	%p182, %r2570, 16;
	@%p182 bra 	$L__BB1_295;
	add.s32 	%r1752, %r2570, -16;
	cvt.u64.u32 	%rd368, %r2575;
	sub.s64 	%rd369, %rd368, %rd20;
	add.s64 	%rd370, %rd2, %rd369;
	ld.local.u8 	%r1753, [%rd370+-1];
	shl.b32 	%r1754, %r1753, %r1752;
	add.s32 	%r2574, %r1754, %r2574;
	add.s32 	%r2575, %r2569, 3;
	setp.lt.u32 	%p183, %r2570, 24;
	@%p183 bra 	$L__BB1_295;
	add.s32 	%r1755, %r2570, -24;
	cvt.u64.u32 	%rd371, %r2575;
	sub.s64 	%rd372, %rd371, %rd20;
	add.s64 	%rd373, %rd2, %rd372;
	ld.local.u8 	%r1756, [%rd373+-1];
	shl.b32 	%r1757, %r1756, %r1755;
	add.s32 	%r2574, %r1757, %r2574;
	add.s32 	%r2575, %r2569, 4;
$L__BB1_295:
	st.local.u32 	[%rd1+52], %r2574;
$L__BB1_296:
	cvt.u64.u32 	%rd82, %r2575;
	setp.le.u64 	%p184, %rd19, %rd82;
	mov.b32 	%r2580, 24;
	mov.b32 	%r2584, 0;
	mov.u32 	%r2579, %r2575;
	@%p184 bra 	$L__BB1_302;
	add.s64 	%rd374, %rd4, %rd82;
	ld.local.u8 	%r1761, [%rd374];
	shl.b32 	%r2584, %r1761, 24;
	add.s32 	%r2579, %r2575, 1;
	cvt.u64.u32 	%rd83, %r2579;
	setp.le.u64 	%p185, %rd19, %rd83;
	mov.b32 	%r2580, 16;
	@%p185 bra 	$L__BB1_301;
	add.s64 	%rd375, %rd4, %rd83;
	ld.local.u8 	%r1763, [%rd375];
	shl.b32 	%r1764, %r1763, 16;
	add.s32 	%r2584, %r1764, %r2584;
	add.s32 	%r2579, %r2575, 2;
	cvt.u64.u32 	%rd84, %r2579;
	setp.le.u64 	%p186, %rd19, %rd84;
	mov.b32 	%r2580, 8;
	@%p186 bra 	$L__BB1_301;
	add.s64 	%rd376, %rd4, %rd84;
	ld.local.u8 	%rs29, [%rd376];
	mul.wide.u16 	%r1766, %rs29, 256;
	add.s32 	%r2584, %r1766, %r2584;
	add.s32 	%r2579, %r2575, 3;
	cvt.u64.u32 	%rd85, %r2579;
	setp.le.u64 	%p187, %rd19, %rd85;
	mov.b32 	%r2580, 0;
	@%p187 bra 	$L__BB1_301;
	add.s64 	%rd377, %rd4, %rd85;
	ld.local.u8 	%r1768, [%rd377];
	add.s32 	%r2584, %r2584, %r1768;
	add.s32 	%r2579, %r2575, 4;
	mov.b32 	%r2580, -8;
$L__BB1_301:
	st.local.u32 	[%rd1+56], %r2584;
$L__BB1_302:
	setp.lt.s32 	%p188, %r2580, 0;
	mov.u32 	%r2585, %r2579;
	@%p188 bra 	$L__BB1_308;
	cvt.u64.u32 	%rd378, %r2579;
	sub.s64 	%rd379, %rd378, %rd20;
	add.s64 	%rd380, %rd2, %rd379;
	ld.local.u8 	%r1769, [%rd380+-1];
	shl.b32 	%r1770, %r1769, %r2580;
	add.s32 	%r2584, %r1770, %r2584;
	add.s32 	%r2585, %r2579, 1;
	setp.lt.u32 	%p189, %r2580, 8;
	@%p189 bra 	$L__BB1_307;
	add.s32 	%r1771, %r2580, -8;
	cvt.u64.u32 	%rd381, %r2585;
	sub.s64 	%rd382, %rd381, %rd20;
	add.s64 	%rd383, %rd2, %rd382;
	ld.local.u8 	%r1772, [%rd383+-1];
	shl.b32 	%r1773, %r1772, %r1771;
	add.s32 	%r2584, %r1773, %r2584;
	add.s32 	%r2585, %r2579, 2;
	setp.lt.u32 	%p190, %r2580, 16;
	@%p190 bra 	$L__BB1_307;
	add.s32 	%r1774, %r2580, -16;
	cvt.u64.u32 	%rd384, %r2585;
	sub.s64 	%rd385, %rd384, %rd20;
	add.s64 	%rd386, %rd2, %rd385;
	ld.local.u8 	%r1775, [%rd386+-1];
	shl.b32 	%r1776, %r1775, %r1774;
	add.s32 	%r2584, %r1776, %r2584;
	add.s32 	%r2585, %r2579, 3;
	setp.lt.u32 	%p191, %r2580, 24;
	@%p191 bra 	$L__BB1_307;
	add.s32 	%r1777, %r2580, -24;
	cvt.u64.u32 	%rd387, %r2585;
	sub.s64 	%rd388, %rd387, %rd20;
	add.s64 	%rd389, %rd2, %rd388;
	ld.local.u8 	%r1778, [%rd389+-1];
	shl.b32 	%r1779, %r1778, %r1777;
	add.s32 	%r2584, %r1779, %r2584;
	add.s32 	%r2585, %r2579, 4;
$L__BB1_307:
	st.local.u32 	[%rd1+56], %r2584;
$L__BB1_308:
	cvt.u64.u32 	%rd86, %r2585;
	setp.le.u64 	%p192, %rd19, %rd86;
	mov.b32 	%r2590, 24;
	mov.b32 	%r2594, 0;
	mov.u32 	%r2589, %r2585;
	@%p192 bra 	$L__BB1_314;
	add.s64 	%rd390, %rd4, %rd86;
	ld.local.u8 	%r1783, [%rd390];
	shl.b32 	%r2594, %r1783, 24;
	add.s32 	%r2589, %r2585, 1;
	cvt.u64.u32 	%rd87, %r2589;
	setp.le.u64 	%p193, %rd19, %rd87;
	mov.b32 	%r2590, 16;
	@%p193 bra 	$L__BB1_313;
	add.s64 	%rd391, %rd4, %rd87;
	ld.local.u8 	%r1785, [%rd391];
	shl.b32 	%r1786, %r1785, 16;
	add.s32 	%r2594, %r1786, %r2594;
	add.s32 	%r2589, %r2585, 2;
	cvt.u64.u32 	%rd88, %r2589;
	setp.le.u64 	%p194, %rd19, %rd88;
	mov.b32 	%r2590, 8;
	@%p194 bra 	$L__BB1_313;
	add.s64 	%rd392, %rd4, %rd88;
	ld.local.u8 	%rs30, [%rd392];
	mul.wide.u16 	%r1788, %rs30, 256;
	add.s32 	%r2594, %r1788, %r2594;
	add.s32 	%r2589, %r2585, 3;
	cvt.u64.u32 	%rd89, %r2589;
	setp.le.u64 	%p195, %rd19, %rd89;
	mov.b32 	%r2590, 0;
	@%p195 bra 	$L__BB1_313;
	add.s64 	%rd393, %rd4, %rd89;
	ld.local.u8 	%r1790, [%rd393];
	add.s32 	%r2594, %r2594, %r1790;
	add.s32 	%r2589, %r2585, 4;
	mov.b32 	%r2590, -8;
$L__BB1_313:
	st.local.u32 	[%rd1+60], %r2594;
$L__BB1_314:
	setp.lt.s32 	%p196, %r2590, 0;
	mov.u32 	%r2595, %r2589;
	@%p196 bra 	$L__BB1_320;
	cvt.u64.u32 	%rd394, %r2589;
	sub.s64 	%rd395, %rd394, %rd20;
	add.s64 	%rd396, %rd2, %rd395;
	ld.local.u8 	%r1791, [%rd396+-1];
	shl.b32 	%r1792, %r1791, %r2590;
	add.s32 	%r2594, %r1792, %r2594;
	add.s32 	%r2595, %r2589, 1;
	setp.lt.u32 	%p197, %r2590, 8;
	@%p197 bra 	$L__BB1_319;
	add.s32 	%r1793, %r2590, -8;
	cvt.u64.u32 	%rd397, %r2595;
	sub.s64 	%rd398, %rd397, %rd20;
	add.s64 	%rd399, %rd2, %rd398;
	ld.local.u8 	%r1794, [%rd399+-1];
	shl.b32 	%r1795, %r1794, %r1793;
	add.s32 	%r2594, %r1795, %r2594;
	add.s32 	%r2595, %r2589, 2;
	setp.lt.u32 	%p198, %r2590, 16;
	@%p198 bra 	$L__BB1_319;
	add.s32 	%r1796, %r2590, -16;
	cvt.u64.u32 	%rd400, %r2595;
	sub.s64 	%rd401, %rd400, %rd20;
	add.s64 	%rd402, %rd2, %rd401;
	ld.local.u8 	%r1797, [%rd402+-1];
	shl.b32 	%r1798, %r1797, %r1796;
	add.s32 	%r2594, %r1798, %r2594;
	add.s32 	%r2595, %r2589, 3;
	setp.lt.u32 	%p199, %r2590, 24;
	@%p199 bra 	$L__BB1_319;
	add.s32 	%r1799, %r2590, -24;
	cvt.u64.u32 	%rd403, %r2595;
	sub.s64 	%rd404, %rd403, %rd20;
	add.s64 	%rd405, %rd2, %rd404;
	ld.local.u8 	%r1800, [%rd405+-1];
	shl.b32 	%r1801, %r1800, %r1799;
	add.s32 	%r2594, %r1801, %r2594;
	add.s32 	%r2595, %r2589, 4;
$L__BB1_319:
	st.local.u32 	[%rd1+60], %r2594;
$L__BB1_320:
	xor.b32  	%r1803, %r2524, %r2574;
	xor.b32  	%r1804, %r1803, %r2464;
	xor.b32  	%r1805, %r1804, %r2438;
	shf.l.wrap.b32 	%r1806, %r1805, %r1805, 1;
	xor.b32  	%r1807, %r2534, %r2584;
	xor.b32  	%r1808, %r1807, %r2474;
	xor.b32  	%r1809, %r1808, %r2454;
	shf.l.wrap.b32 	%r1810, %r1809, %r1809, 1;
	xor.b32  	%r1811, %r2544, %r2594;
	xor.b32  	%r1812, %r1811, %r2484;
	xor.b32  	%r1813, %r1812, %r2464;
	shf.l.wrap.b32 	%r1814, %r1813, %r1813, 1;
	xor.b32  	%r1815, %r2554, %r1806;
	xor.b32  	%r1816, %r1815, %r2494;
	xor.b32  	%r1817, %r1816, %r2474;
	shf.l.wrap.b32 	%r1818, %r1817, %r1817, 1;
	st.local.v4.u32 	[%rd1+64], {%r1806, %r1810, %r1814, %r1818};
	xor.b32  	%r1819, %r2564, %r1810;
	xor.b32  	%r1820, %r1819, %r2504;
	xor.b32  	%r1821, %r1820, %r2484;
	shf.l.wrap.b32 	%r1822, %r1821, %r1821, 1;
	xor.b32  	%r1823, %r2574, %r1814;
	xor.b32  	%r1824, %r1823, %r2514;
	xor.b32  	%r1825, %r1824, %r2494;
	shf.l.wrap.b32 	%r1826, %r1825, %r1825, 1;
	xor.b32  	%r1827, %r2584, %r1818;
	xor.b32  	%r1828, %r1827, %r2524;
	xor.b32  	%r1829, %r1828, %r2504;
	shf.l.wrap.b32 	%r1830, %r1829, %r1829, 1;
	xor.b32  	%r1831, %r2594, %r1822;
	xor.b32  	%r1832, %r1831, %r2534;
	xor.b32  	%r1833, %r1832, %r2514;
	shf.l.wrap.b32 	%r1834, %r1833, %r1833, 1;
	st.local.v4.u32 	[%rd1+80], {%r1822, %r1826, %r1830, %r1834};
	xor.b32  	%r1835, %r1806, %r1826;
	xor.b32  	%r1836, %r1835, %r2544;
	xor.b32  	%r1837, %r1836, %r2524;
	shf.l.wrap.b32 	%r1838, %r1837, %r1837, 1;
	xor.b32  	%r1839, %r1810, %r1830;
	xor.b32  	%r1840, %r1839, %r2554;
	xor.b32  	%r1841, %r1840, %r2534;
	shf.l.wrap.b32 	%r1842, %r1841, %r1841, 1;
	xor.b32  	%r1843, %r1814, %r1834;
	xor.b32  	%r1844, %r1843, %r2564;
	xor.b32  	%r1845, %r1844, %r2544;
	shf.l.wrap.b32 	%r1846, %r1845, %r1845, 1;
	xor.b32  	%r1847, %r1818, %r1838;
	xor.b32  	%r1848, %r1847, %r2574;
	xor.b32  	%r1849, %r1848, %r2554;
	shf.l.wrap.b32 	%r1850, %r1849, %r1849, 1;
	st.local.v4.u32 	[%rd1+96], {%r1838, %r1842, %r1846, %r1850};
	xor.b32  	%r1851, %r1822, %r1842;
	xor.b32  	%r1852, %r1851, %r2584;
	xor.b32  	%r1853, %r1852, %r2564;
	shf.l.wrap.b32 	%r1854, %r1853, %r1853, 1;
	xor.b32  	%r1855, %r1826, %r1846;
	xor.b32  	%r1856, %r1855, %r2594;
	xor.b32  	%r1857, %r1856, %r2574;
	shf.l.wrap.b32 	%r1858, %r1857, %r1857, 1;
	xor.b32  	%r1859, %r1830, %r1850;
	xor.b32  	%r1860, %r1859, %r1806;
	xor.b32  	%r1861, %r1860, %r2584;
	shf.l.wrap.b32 	%r1862, %r1861, %r1861, 1;
	xor.b32  	%r1863, %r1834, %r1854;
	xor.b32  	%r1864, %r1863, %r1810;
	xor.b32  	%r1865, %r1864, %r2594;
	shf.l.wrap.b32 	%r1866, %r1865, %r1865, 1;
	st.local.v4.u32 	[%rd1+112], {%r1854, %r1858, %r1862, %r1866};
	xor.b32  	%r1867, %r1806, %r1846;
	xor.b32  	%r1868, %r1867, %r2484;
	xor.b32  	%r1869, %r1868, %r2438;
	shf.l.wrap.b32 	%r1870, %r1869, %r1869, 2;
	xor.b32  	%r1871, %r1810, %r1850;
	xor.b32  	%r1872, %r1871, %r2494;
	xor.b32  	%r1873, %r1872, %r2454;
	shf.l.wrap.b32 	%r1874, %r1873, %r1873, 2;
	xor.b32  	%r1875, %r1814, %r1854;
	xor.b32  	%r1876, %r1875, %r2504;
	xor.b32  	%r1877, %r1876, %r2464;
	shf.l.wrap.b32 	%r1878, %r1877, %r1877, 2;
	xor.b32  	%r1879, %r1818, %r1858;
	xor.b32  	%r1880, %r1879, %r2514;
	xor.b32  	%r1881, %r1880, %r2474;
	shf.l.wrap.b32 	%r1882, %r1881, %r1881, 2;
	st.local.v4.u32 	[%rd1+128], {%r1870, %r1874, %r1878, %r1882};
	xor.b32  	%r1883, %r1822, %r1862;
	xor.b32  	%r1884, %r1883, %r2524;
	xor.b32  	%r1885, %r1884, %r2484;
	shf.l.wrap.b32 	%r1886, %r1885, %r1885, 2;
	xor.b32  	%r1887, %r1826, %r1866;
	xor.b32  	%r1888, %r1887, %r2534;
	xor.b32  	%r1889, %r1888, %r2494;
	shf.l.wrap.b32 	%r1890, %r1889, %r1889, 2;
	xor.b32  	%r1891, %r1830, %r1870;
	xor.b32  	%r1892, %r1891, %r2544;
	xor.b32  	%r1893, %r1892, %r2504;
	shf.l.wrap.b32 	%r1894, %r1893, %r1893, 2;
	xor.b32  	%r1895, %r1834, %r1874;
	xor.b32  	%r1896, %r1895, %r2554;
	xor.b32  	%r1897, %r1896, %r2514;
	shf.l.wrap.b32 	%r1898, %r1897, %r1897, 2;
	st.local.v4.u32 	[%rd1+144], {%r1886, %r1890, %r1894, %r1898};
	xor.b32  	%r1899, %r1838, %r1878;
	xor.b32  	%r1900, %r1899, %r2564;
	xor.b32  	%r1901, %r1900, %r2524;
	shf.l.wrap.b32 	%r1902, %r1901, %r1901, 2;
	xor.b32  	%r1903, %r1842, %r1882;
	xor.b32  	%r1904, %r1903, %r2574;
	xor.b32  	%r1905, %r1904, %r2534;
	shf.l.wrap.b32 	%r1906, %r1905, %r1905, 2;
	xor.b32  	%r1907, %r1846, %r1886;
	xor.b32  	%r1908, %r1907, %r2584;
	xor.b32  	%r1909, %r1908, %r2544;
	shf.l.wrap.b32 	%r1910, %r1909, %r1909, 2;
	xor.b32  	%r1911, %r1850, %r1890;
	xor.b32  	%r1912, %r1911, %r2594;
	xor.b32  	%r1913, %r1912, %r2554;
	shf.l.wrap.b32 	%r1914, %r1913, %r1913, 2;
	st.local.v4.u32 	[%rd1+160], {%r1902, %r1906, %r1910, %r1914};
	xor.b32  	%r1915, %r1854, %r1894;
	xor.b32  	%r1916, %r1915, %r1806;
	xor.b32  	%r1917, %r1916, %r2564;
	shf.l.wrap.b32 	%r1918, %r1917, %r1917, 2;
	xor.b32  	%r1919, %r1858, %r1898;
	xor.b32  	%r1920, %r1919, %r1810;
	xor.b32  	%r1921, %r1920, %r2574;
	shf.l.wrap.b32 	%r1922, %r1921, %r1921, 2;
	xor.b32  	%r1923, %r1862, %r1902;
	xor.b32  	%r1924, %r1923, %r1814;
	xor.b32  	%r1925, %r1924, %r2584;
	shf.l.wrap.b32 	%r1926, %r1925, %r1925, 2;
	xor.b32  	%r1927, %r1866, %r1906;
	xor.b32  	%r1928, %r1927, %r1818;
	xor.b32  	%r1929, %r1928, %r2594;
	shf.l.wrap.b32 	%r1930, %r1929, %r1929, 2;
	st.local.v4.u32 	[%rd1+176], {%r1918, %r1922, %r1926, %r1930};
	xor.b32  	%r1931, %r1870, %r1910;
	xor.b32  	%r1932, %r1931, %r1822;
	xor.b32  	%r1933, %r1932, %r1806;
	shf.l.wrap.b32 	%r1934, %r1933, %r1933, 2;
	xor.b32  	%r1935, %r1874, %r1914;
	xor.b32  	%r1936, %r1935, %r1826;
	xor.b32  	%r1937, %r1936, %r1810;
	shf.l.wrap.b32 	%r1938, %r1937, %r1937, 2;
	xor.b32  	%r1939, %r1878, %r1918;
	xor.b32  	%r1940, %r1939, %r1830;
	xor.b32  	%r1941, %r1940, %r1814;
	shf.l.wrap.b32 	%r1942, %r1941, %r1941, 2;
	xor.b32  	%r1943, %r1882, %r1922;
	xor.b32  	%r1944, %r1943, %r1834;
	xor.b32  	%r1945, %r1944, %r1818;
	shf.l.wrap.b32 	%r1946, %r1945, %r1945, 2;
	st.local.v4.u32 	[%rd1+192], {%r1934, %r1938, %r1942, %r1946};
	xor.b32  	%r1947, %r1886, %r1926;
	xor.b32  	%r1948, %r1947, %r1838;
	xor.b32  	%r1949, %r1948, %r1822;
	shf.l.wrap.b32 	%r1950, %r1949, %r1949, 2;
	xor.b32  	%r1951, %r1890, %r1930;
	xor.b32  	%r1952, %r1951, %r1842;
	xor.b32  	%r1953, %r1952, %r1826;
	shf.l.wrap.b32 	%r1954, %r1953, %r1953, 2;
	xor.b32  	%r1955, %r1894, %r1934;
	xor.b32  	%r1956, %r1955, %r1846;
	xor.b32  	%r1957, %r1956, %r1830;
	shf.l.wrap.b32 	%r1958, %r1957, %r1957, 2;
	xor.b32  	%r1959, %r1898, %r1938;
	xor.b32  	%r1960, %r1959, %r1850;
	xor.b32  	%r1961, %r1960, %r1834;
	shf.l.wrap.b32 	%r1962, %r1961, %r1961, 2;
	st.local.v4.u32 	[%rd1+208], {%r1950, %r1954, %r1958, %r1962};
	xor.b32  	%r1963, %r1902, %r1942;
	xor.b32  	%r1964, %r1963, %r1854;
	xor.b32  	%r1965, %r1964, %r1838;
	shf.l.wrap.b32 	%r1966, %r1965, %r1965, 2;
	xor.b32  	%r1967, %r1906, %r1946;
	xor.b32  	%r1968, %r1967, %r1858;
	xor.b32  	%r1969, %r1968, %r1842;
	shf.l.wrap.b32 	%r1970, %r1969, %r1969, 2;
	xor.b32  	%r1971, %r1910, %r1950;
	xor.b32  	%r1972, %r1971, %r1862;
	xor.b32  	%r1973, %r1972, %r1846;
	shf.l.wrap.b32 	%r1974, %r1973, %r1973, 2;
	xor.b32  	%r1975, %r1914, %r1954;
	xor.b32  	%r1976, %r1975, %r1866;
	xor.b32  	%r1977, %r1976, %r1850;
	shf.l.wrap.b32 	%r1978, %r1977, %r1977, 2;
	st.local.v4.u32 	[%rd1+224], {%r1966, %r1970, %r1974, %r1978};
	xor.b32  	%r1979, %r1918, %r1958;
	xor.b32  	%r1980, %r1979, %r1870;
	xor.b32  	%r1981, %r1980, %r1854;
	shf.l.wrap.b32 	%r1982, %r1981, %r1981, 2;
	xor.b32  	%r1983, %r1922, %r1962;
	xor.b32  	%r1984, %r1983, %r1874;
	xor.b32  	%r1985, %r1984, %r1858;
	shf.l.wrap.b32 	%r1986, %r1985, %r1985, 2;
	xor.b32  	%r1987, %r1926, %r1966;
	xor.b32  	%r1988, %r1987, %r1878;
	xor.b32  	%r1989, %r1988, %r1862;
	shf.l.wrap.b32 	%r1990, %r1989, %r1989, 2;
	xor.b32  	%r1991, %r1930, %r1970;
	xor.b32  	%r1992, %r1991, %r1882;
	xor.b32  	%r1993, %r1992, %r1866;
	shf.l.wrap.b32 	%r1994, %r1993, %r1993, 2;
	st.local.v4.u32 	[%rd1+240], {%r1982, %r1986, %r1990, %r1994};
	xor.b32  	%r1995, %r1934, %r1974;
	xor.b32  	%r1996, %r1995, %r1886;
	xor.b32  	%r1997, %r1996, %r1870;
	shf.l.wrap.b32 	%r1998, %r1997, %r1997, 2;
	xor.b32  	%r1999, %r1938, %r1978;
	xor.b32  	%r2000, %r1999, %r1890;
	xor.b32  	%r2001, %r2000, %r1874;
	shf.l.wrap.b32 	%r2002, %r2001, %r2001, 2;
	xor.b32  	%r2003, %r1942, %r1982;
	xor.b32  	%r2004, %r2003, %r1894;
	xor.b32  	%r2005, %r2004, %r1878;
	shf.l.wrap.b32 	%r2006, %r2005, %r2005, 2;
	xor.b32  	%r2007, %r1946, %r1986;
	xor.b32  	%r2008, %r2007, %r1898;
	xor.b32  	%r2009, %r2008, %r1882;
	shf.l.wrap.b32 	%r2010, %r2009, %r2009, 2;
	st.local.v4.u32 	[%rd1+256], {%r1998, %r2002, %r2006, %r2010};
	xor.b32  	%r2011, %r1950, %r1990;
	xor.b32  	%r2012, %r2011, %r1902;
	xor.b32  	%r2013, %r2012, %r1886;
	shf.l.wrap.b32 	%r2014, %r2013, %r2013, 2;
	xor.b32  	%r2015, %r1954, %r1994;
	xor.b32  	%r2016, %r2015, %r1906;
	xor.b32  	%r2017, %r2016, %r1890;
	shf.l.wrap.b32 	%r2018, %r2017, %r2017, 2;
	xor.b32  	%r2019, %r1958, %r1998;
	xor.b32  	%r2020, %r2019, %r1910;
	xor.b32  	%r2021, %r2020, %r1894;
	shf.l.wrap.b32 	%r2022, %r2021, %r2021, 2;
	xor.b32  	%r2023, %r1962, %r2002;
	xor.b32  	%r2024, %r2023, %r1914;
	xor.b32  	%r2025, %r2024, %r1898;
	shf.l.wrap.b32 	%r2026, %r2025, %r2025, 2;
	st.local.v4.u32 	[%rd1+272], {%r2014, %r2018, %r2022, %r2026};
	xor.b32  	%r2027, %r1966, %r2006;
	xor.b32  	%r2028, %r2027, %r1918;
	xor.b32  	%r2029, %r2028, %r1902;
	shf.l.wrap.b32 	%r2030, %r2029, %r2029, 2;
	xor.b32  	%r2031, %r1970, %r2010;
	xor.b32  	%r2032, %r2031, %r1922;
	xor.b32  	%r2033, %r2032, %r1906;
	shf.l.wrap.b32 	%r2034, %r2033, %r2033, 2;
	xor.b32  	%r2035, %r1974, %r2014;
	xor.b32  	%r2036, %r2035, %r1926;
	xor.b32  	%r2037, %r2036, %r1910;
	shf.l.wrap.b32 	%r2038, %r2037, %r2037, 2;
	xor.b32  	%r2039, %r1978, %r2018;
	xor.b32  	%r2040, %r2039, %r1930;
	xor.b32  	%r2041, %r2040, %r1914;
	shf.l.wrap.b32 	%r2042, %r2041, %r2041, 2;
	st.local.v4.u32 	[%rd1+288], {%r2030, %r2034, %r2038, %r2042};
	xor.b32  	%r2043, %r1982, %r2022;
	xor.b32  	%r2044, %r2043, %r1934;
	xor.b32  	%r2045, %r2044, %r1918;
	shf.l.wrap.b32 	%r2046, %r2045, %r2045, 2;
	xor.b32  	%r2047, %r1986, %r2026;
	xor.b32  	%r2048, %r2047, %r1938;
	xor.b32  	%r2049, %r2048, %r1922;
	shf.l.wrap.b32 	%r2050, %r2049, %r2049, 2;
	xor.b32  	%r2051, %r1990, %r2030;
	xor.b32  	%r2052, %r2051, %r1942;
	xor.b32  	%r2053, %r2052, %r1926;
	shf.l.wrap.b32 	%r2054, %r2053, %r2053, 2;
	xor.b32  	%r2055, %r1994, %r2034;
	xor.b32  	%r2056, %r2055, %r1946;
	xor.b32  	%r2057, %r2056, %r1930;
	shf.l.wrap.b32 	%r2058, %r2057, %r2057, 2;
	st.local.v4.u32 	[%rd1+304], {%r2046, %r2050, %r2054, %r2058};
	mov.b32 	%r2603, 0;
	mov.u32 	%r2598, %r2616;
	mov.u32 	%r2599, %r2615;
	mov.u32 	%r2600, %r2614;
	mov.u32 	%r2601, %r2613;
	mov.u32 	%r2602, %r2612;
$L__BB1_321:
	setp.gt.u32 	%p200, %r2603, 19;
	@%p200 bra 	$L__BB1_326;
	and.b32  	%r2068, %r2599, %r2600;
	not.b32 	%r2069, %r2599;
	and.b32  	%r2070, %r2601, %r2069;
	or.b32  	%r2605, %r2068, %r2070;
	mov.b32 	%r2604, 1518500249;
	bra.uni 	$L__BB1_331;
$L__BB1_323:
	add.s64 	%rd151, %rd4, %rd27;
	ld.local.u8 	%r1455, [%rd151];
	shl.b32 	%r1456, %r1455, 16;
	add.s32 	%r2438, %r1456, %r2438;
	add.s32 	%r2439, %r2595, 2;
	cvt.u64.u32 	%rd28, %r2439;
	setp.le.u64 	%p74, %rd19, %rd28;
	mov.b32 	%r2440, 8;
	@%p74 bra 	$L__BB1_133;
	add.s64 	%rd152, %rd4, %rd28;
	ld.local.u8 	%rs15, [%rd152];
	mul.wide.u16 	%r1458, %rs15, 256;
	add.s32 	%r2438, %r1458, %r2438;
	add.s32 	%r2439, %r2595, 3;
	cvt.u64.u32 	%rd29, %r2439;
	setp.le.u64 	%p75, %rd19, %rd29;
	mov.b32 	%r2440, 0;
	@%p75 bra 	$L__BB1_133;
	add.s64 	%rd153, %rd4, %rd29;
	ld.local.u8 	%r1460, [%rd153];
	add.s32 	%r2438, %r2438, %r1460;
	add.s32 	%r2439, %r2595, 4;
	mov.b32 	%r2440, -8;
	bra.uni 	$L__BB1_133;
$L__BB1_326:
	setp.gt.u32 	%p201, %r2603, 39;
	@%p201 bra 	$L__BB1_328;
	xor.b32  	%r2066, %r2600, %r2601;
	xor.b32  	%r2605, %r2066, %r2599;
	mov.b32 	%r2604, 1859775393;
	bra.uni 	$L__BB1_331;
$L__BB1_328:
	setp.gt.u32 	%p202, %r2603, 59;
	@%p202 bra 	$L__BB1_330;
	or.b32  	%r2062, %r2600, %r2601;
	and.b32  	%r2063, %r2599, %r2062;
	and.b32  	%r2064, %r2600, %r2601;
	or.b32  	%r2605, %r2063, %r2064;
	mov.b32 	%r2604, -1894007588;
	bra.uni 	$L__BB1_331;
$L__BB1_330:
	xor.b32  	%r2060, %r2600, %r2601;
	xor.b32  	%r2605, %r2060, %r2599;
	mov.b32 	%r2604, -899497514;
$L__BB1_331:
	shf.l.wrap.b32 	%r2071, %r2598, %r2598, 5;
	mul.wide.u32 	%rd406, %r2603, 4;
	add.s64 	%rd90, %rd1, %rd406;
	ld.local.u32 	%r2072, [%rd90];
	add.s32 	%r2073, %r2071, %r2602;
	add.s32 	%r2074, %r2073, %r2604;
	add.s32 	%r2075, %r2074, %r2605;
	add.s32 	%r997, %r2075, %r2072;
	shf.l.wrap.b32 	%r998, %r2599, %r2599, 30;
	setp.lt.u32 	%p203, %r2603, 19;
	@%p203 bra 	$L__BB1_337;
	setp.lt.u32 	%p204, %r2603, 39;
	@%p204 bra 	$L__BB1_336;
	setp.lt.u32 	%p205, %r2603, 59;
	@%p205 bra 	$L__BB1_335;
	xor.b32  	%r2077, %r998, %r2600;
	xor.b32  	%r2607, %r2077, %r2598;
	mov.b32 	%r2606, -899497514;
	bra.uni 	$L__BB1_338;
$L__BB1_335:
	or.b32  	%r2079, %r998, %r2600;
	and.b32  	%r2080, %r2598, %r2079;
	and.b32  	%r2081, %r998, %r2600;
	or.b32  	%r2607, %r2080, %r2081;
	mov.b32 	%r2606, -1894007588;
	bra.uni 	$L__BB1_338;
$L__BB1_336:
	xor.b32  	%r2083, %r998, %r2600;
	xor.b32  	%r2607, %r2083, %r2598;
	mov.b32 	%r2606, 1859775393;
	bra.uni 	$L__BB1_338;
$L__BB1_337:
	and.b32  	%r2085, %r2598, %r998;
	not.b32 	%r2086, %r2598;
	and.b32  	%r2087, %r2600, %r2086;
	or.b32  	%r2607, %r2085, %r2087;
	mov.b32 	%r2606, 1518500249;
$L__BB1_338:
	shf.l.wrap.b32 	%r2088, %r997, %r997, 5;
	ld.local.u32 	%r2089, [%rd90+4];
	add.s32 	%r2090, %r2088, %r2601;
	add.s32 	%r2091, %r2090, %r2606;
	add.s32 	%r2092, %r2091, %r2607;
	add.s32 	%r1005, %r2092, %r2089;
	shf.l.wrap.b32 	%r2602, %r2598, %r2598, 30;
	setp.lt.u32 	%p206, %r2603, 18;
	@%p206 bra 	$L__BB1_344;
	setp.lt.u32 	%p207, %r2603, 38;
	@%p207 bra 	$L__BB1_343;
	setp.lt.u32 	%p208, %r2603, 58;
	@%p208 bra 	$L__BB1_342;
	xor.b32  	%r2094, %r2602, %r998;
	xor.b32  	%r2609, %r2094, %r997;
	mov.b32 	%r2608, -899497514;
	bra.uni 	$L__BB1_345;
$L__BB1_342:
	or.b32  	%r2096, %r2602, %r998;
	and.b32  	%r2097, %r997, %r2096;
	and.b32  	%r2098, %r2602, %r998;
	or.b32  	%r2609, %r2097, %r2098;
	mov.b32 	%r2608, -1894007588;
	bra.uni 	$L__BB1_345;
$L__BB1_343:
	xor.b32  	%r2100, %r2602, %r998;
	xor.b32  	%r2609, %r2100, %r997;
	mov.b32 	%r2608, 1859775393;
	bra.uni 	$L__BB1_345;
$L__BB1_344:
	and.b32  	%r2102, %r997, %r2602;
	not.b32 	%r2103, %r997;
	and.b32  	%r2104, %r998, %r2103;
	or.b32  	%r2609, %r2102, %r2104;
	mov.b32 	%r2608, 1518500249;
$L__BB1_345:
	shf.l.wrap.b32 	%r2105, %r1005, %r1005, 5;
	ld.local.u32 	%r2106, [%rd90+8];
	add.s32 	%r2107, %r2105, %r2600;
	add.s32 	%r2108, %r2107, %r2608;
	add.s32 	%r2109, %r2108, %r2609;
	add.s32 	%r2599, %r2109, %r2106;
	shf.l.wrap.b32 	%r2601, %r997, %r997, 30;
	setp.lt.u32 	%p209, %r2603, 17;
	@%p209 bra 	$L__BB1_351;
	setp.lt.u32 	%p210, %r2603, 37;
	@%p210 bra 	$L__BB1_350;
	setp.lt.u32 	%p211, %r2603, 57;
	@%p211 bra 	$L__BB1_349;
	xor.b32  	%r2111, %r2601, %r2602;
	xor.b32  	%r2611, %r2111, %r1005;
	mov.b32 	%r2610, -899497514;
	bra.uni 	$L__BB1_352;
$L__BB1_349:
	or.b32  	%r2113, %r2601, %r2602;
	and.b32  	%r2114, %r1005, %r2113;
	and.b32  	%r2115, %r2601, %r2602;
	or.b32  	%r2611, %r2114, %r2115;
	mov.b32 	%r2610, -1894007588;
	bra.uni 	$L__BB1_352;
$L__BB1_350:
	xor.b32  	%r2117, %r2601, %r2602;
	xor.b32  	%r2611, %r2117, %r1005;
	mov.b32 	%r2610, 1859775393;
	bra.uni 	$L__BB1_352;
$L__BB1_351:
	and.b32  	%r2119, %r1005, %r2601;
	not.b32 	%r2120, %r1005;
	and.b32  	%r2121, %r2602, %r2120;
	or.b32  	%r2611, %r2119, %r2121;
	mov.b32 	%r2610, 1518500249;
$L__BB1_352:
	shf.l.wrap.b32 	%r2122, %r2599, %r2599, 5;
	ld.local.u32 	%r2123, [%rd90+12];
	add.s32 	%r2124, %r2122, %r998;
	add.s32 	%r2125, %r2124, %r2610;
	add.s32 	%r2126, %r2125, %r2611;
	add.s32 	%r2598, %r2126, %r2123;
	shf.l.wrap.b32 	%r2600, %r1005, %r1005, 30;
	add.s32 	%r2603, %r2603, 4;
	setp.ne.s32 	%p212, %r2603, 80;
	@%p212 bra 	$L__BB1_321;
	add.s32 	%r2616, %r2598, %r2616;
	add.s32 	%r2615, %r2599, %r2615;
	add.s32 	%r2614, %r2600, %r2614;
	add.s32 	%r2613, %r2601, %r2613;
	add.s32 	%r2612, %r2602, %r2612;
	add.s32 	%r1029, %r2432, 1;
	setp.ne.s32 	%p213, %r2432, %r561;
	mov.u32 	%r2432, %r1029;
	@%p213 bra 	$L__BB1_129;
$L__BB1_354:
	add.u64 	%rd407, %SP, 516;
	{ // callseq 0, 0
	.param .b64 param0;
	st.param.b64 	[param0], %rd407;
	.param .b64 param1;
	.param .align 8 .b8 param2[20];
	st.param.b32 	[param2], %r2616;
	st.param.b32 	[param2+4], %r2615;
	st.param.b32 	[param2+8], %r2614;
	st.param.b32 	[param2+12], %r2613;
	st.param.b32 	[param2+16], %r2612;
	call.uni 
	_Z14simple_sprintfPcS_z, 
	(
	param0, 
	param1, 
	param2
	);
	} // callseq 0
	ld.global.u64 	%rd91, [hash];
	add.u64 	%rd92, %SPL, 516;
	ld.local.u8 	%rs36, [%rd92];
	ld.u8 	%rs31, [%rd91];
	setp.ne.s16 	%p214, %rs36, %rs31;
	@%p214 bra 	$L__BB1_362;
	mov.b32 	%r2617, 0;
	bra.uni 	$L__BB1_357;
$L__BB1_356:
	add.s32 	%r1035, %r2617, 1;
	cvt.u64.u32 	%rd408, %r2617;
	add.s64 	%rd409, %rd92, %rd408;
	ld.local.u8 	%rs36, [%rd409+1];
	add.s64 	%rd410, %rd91, %rd408;
	ld.u8 	%rs33, [%rd410+1];
	setp.ne.s16 	%p216, %rs36, %rs33;
	mov.u32 	%r2617, %r1035;
	@%p216 bra 	$L__BB1_362;
$L__BB1_357:
	setp.ne.s16 	%p215, %rs36, 0;
	@%p215 bra 	$L__BB1_356;
	mov.b32 	%r2128, 1;
	st.global.u32 	[found], %r2128;
	ld.local.u8 	%rs37, [%rd4];
	setp.eq.s16 	%p217, %rs37, 0;
	mov.b64 	%rd425, 0;
	@%p217 bra 	$L__BB1_361;
	mov.b64 	%rd424, 0;
$L__BB1_360:
	mov.u64 	%rd413, result;
	add.s64 	%rd414, %rd413, %rd424;
	st.global.u8 	[%rd414], %rs37;
	add.s64 	%rd425, %rd424, 1;
	add.s64 	%rd415, %rd4, %rd424;
	ld.local.u8 	%rs37, [%rd415+1];
	setp.ne.s16 	%p218, %rs37, 0;
	mov.u64 	%rd424, %rd425;
	@%p218 bra 	$L__BB1_360;
$L__BB1_361:
	mov.u64 	%rd416, result;
	add.s64 	%rd417, %rd416, %rd425;
	mov.b16 	%rs34, 0;
	st.global.u8 	[%rd417], %rs34;
$L__BB1_362:
	ld.global.u32 	%r2129, [found];
	setp.eq.s32 	%p219, %r2129, 0;
	@%p219 bra 	$L__BB1_120;
$L__BB1_363:
	ret;

}


// ===== COMPILED SASS (sm_100) =====

	.target	sm_100

	.elftype	@"ET_EXEC"


//--------------------- .note.nv.tkinfo           --------------------------
	.section	.note.nv.tkinfo,"",@"SHT_NOTE"
	.sectionflags	@"SHF_NOTE_NV_TKINFO"
	.tkinfo
        /*0018*/ 	.word	0x00000002
        /*0030*/ 	.string	""
        /*0030*/ 	.string	"ptxas"
        /*0030*/ 	.string	"Cuda compilation tools, release 13.0, V13.0.88"
        /*0030*/ 	.string	"Build cuda_13.0.r13.0/compiler.36424714_0"
        /*0030*/ 	.string	"-arch sm_100 -m 64 "



//--------------------- .note.nv.cuinfo           --------------------------
	.section	.note.nv.cuinfo,"",@"SHT_NOTE"
	.sectionflags	@"SHF_NOTE_NV_CUINFO"
        /*0018*/ 	.short	0x0002
        /*001a*/ 	.short	0x0064
        /*001c*/ 	.short	0x0082
	.zero		2


//--------------------- .nv.info                  --------------------------
	.section	.nv.info,"",@"SHT_CUDA_INFO"
	.align	4


	//----- nvinfo : EIATTR_REGCOUNT
	.align		4
        /*0000*/ 	.byte	0x04, 0x2f
        /*0002*/ 	.short	(.L_18 - .L_17)
	.align		4
.L_17:
        /*0004*/ 	.word	index@(_Z8sha_findv)
        /*0008*/ 	.word	0x00000038


	//----- nvinfo : EIATTR_FRAME_SIZE
	.align		4
.L_18:
        /*000c*/ 	.byte	0x04, 0x11
        /*000e*/ 	.short	(.L_20 - .L_19)
	.align		4
.L_19:
        /*0010*/ 	.word	index@($_Z8sha_findv$_Z14simple_sprintfPcS_z)
        /*0014*/ 	.word	0x000002e8


	//----- nvinfo : EIATTR_FRAME_SIZE
	.align		4
.L_20:
        /*0018*/ 	.byte	0x04, 0x11
        /*001a*/ 	.short	(.L_22 - .L_21)
	.align		4
.L_21:
        /*001c*/ 	.word	index@(_Z8sha_findv)
        /*0020*/ 	.word	0x000002e8


	//----- nvinfo : EIATTR_MIN_STACK_SIZE
	.align		4
.L_22:
        /*0024*/ 	.byte	0x04, 0x12
        /*0026*/ 	.short	(.L_24 - .L_23)
	.align		4
.L_23:
        /*0028*/ 	.word	index@(_Z8sha_findv)
        /*002c*/ 	.word	0x000002e8
.L_24:


//--------------------- .nv.compat                --------------------------
	.section	.nv.compat,"",@"SHT_CUDA_COMPAT_INFO"
	.align	4
        /*0000*/ 	.byte	0x02, 0x09, 0x00, 0x00, 0x02, 0x02, 0x01, 0x00, 0x02, 0x05, 0x05, 0x00, 0x03, 0x07, 0x01, 0x01
        /*0010*/ 	.byte	0x02, 0x03, 0x00, 0x00, 0x02, 0x06, 0x01, 0x00, 0x04, 0x0b, 0x08, 0x00, 0x09, 0x00, 0x00, 0x00
        /*0020*/ 	.byte	0x00, 0x00, 0x00, 0x00


//--------------------- .nv.info._Z8sha_findv     --------------------------
	.section	.nv.info._Z8sha_findv,"",@"SHT_CUDA_INFO"
	.sectionflags	@""
	.align	4


	//----- nvinfo : EIATTR_CUDA_API_VERSION
	.align		4
        /*0000*/ 	.byte	0x04, 0x37
        /*0002*/ 	.short	(.L_26 - .L_25)
.L_25:
        /*0004*/ 	.word	0x00000082


	//----- nvinfo : EIATTR_SPARSE_MMA_MASK
	.align		4
.L_26:
        /*0008*/ 	.byte	0x03, 0x50
        /*000a*/ 	.short	0x0000


	//----- nvinfo : EIATTR_MAXREG_COUNT
	.align		4
        /*000c*/ 	.byte	0x03, 0x1b
        /*000e*/ 	.short	0x00ff


	//----- nvinfo : EIATTR_MERCURY_ISA_VERSION
	.align		4
        /*0010*/ 	.byte	0x03, 0x5f
        /*0012*/ 	.short	0x0101


	//----- nvinfo : EIATTR_VRC_CTA_INIT_COUNT
	.align		4
        /*0014*/ 	.byte	0x02, 0x4a
	.zero		1
	.zero		1


	//----- nvinfo : EIATTR_EXIT_INSTR_OFFSETS
	.align		4
        /*0018*/ 	.byte	0x04, 0x1c
        /*001a*/ 	.short	(.L_28 - .L_27)


	//   ....[0]....
.L_27:
        /*001c*/ 	.word	0x000028f0


	//   ....[1]....
        /*0020*/ 	.word	0x00002a60


	//   ....[2]....
        /*0024*/ 	.word	0x00009270


	//----- nvinfo : EIATTR_CRS_STACK_SIZE
	.align		4
.L_28:
        /*0028*/ 	.byte	0x04, 0x1e
        /*002a*/ 	.short	(.L_30 - .L_29)
.L_29:
        /*002c*/ 	.word	0x00000000


	//----- nvinfo : EIATTR_SW_WAR
	.align		4
.L_30:
        /*0030*/ 	.byte	0x04, 0x36
        /*0032*/ 	.short	(.L_32 - .L_31)
.L_31:
        /*0034*/ 	.word	0x00000008
.L_32:


//--------------------- .nv.callgraph             --------------------------
	.section	.nv.callgraph,"",@"SHT_CUDA_CALLGRAPH"
	.align	4
	.sectionentsize	8
	.align		4
        /*0000*/ 	.word	0x00000000
	.align		4
        /*0004*/ 	.word	0xffffffff
	.align		4
        /*0008*/ 	.word	0x00000000
	.align		4
        /*000c*/ 	.word	0xfffffffe
	.align		4
        /*0010*/ 	.word	0x00000000
	.align		4
        /*0014*/ 	.word	0xfffffffd
	.align		4
        /*0018*/ 	.word	0x00000000
	.align		4
        /*001c*/ 	.word	0xfffffffc


//--------------------- .nv.constant4             --------------------------
	.section	.nv.constant4,"a",@progbits
	.align	8
	.align		8
.nv.constant4:
        /*0000*/ 	.dword	precalc_xorwow_matrix
	.align		8
        /*0008*/ 	.dword	precalc_xorwow_offset_matrix
	.align		8
        /*0010*/ 	.dword	mrg32k3aM1
	.align		8
        /*0018*/ 	.dword	mrg32k3aM2
	.align		8
        /*0020*/ 	.dword	mrg32k3aM1SubSeq
	.align		8
        /*0028*/ 	.dword	mrg32k3aM2SubSeq
	.align		8
        /*0030*/ 	.dword	mrg32k3aM1Seq
	.align		8
        /*0038*/ 	.dword	mrg32k3aM2Seq
	.align		8
        /*0040*/ 	.dword	found
	.align		8
        /*0048*/ 	.dword	$str
	.align		8
        /*0050*/ 	.dword	word
	.align		8
        /*0058*/ 	.dword	$str$1
	.align		8
        /*0060*/ 	.dword	hash
	.align		8
        /*0068*/ 	.dword	result
	.align		8
        /*0070*/ 	.dword	$str$2
	.align		8
        /*0078*/ 	.dword	$str$3


//--------------------- .nv.constant3             --------------------------
	.section	.nv.constant3,"a",@progbits
	.align	8
.nv.constant3:
	.type		__cr_lgamma_table,@object
	.size		__cr_lgamma_table,(.L_8 - __cr_lgamma_table)
__cr_lgamma_table:
        /*0000*/ 	.byte	0x00, 0x00, 0x00, 0x00, 0x00, 0x00, 0x00, 0x00, 0x00, 0x00, 0x00, 0x00, 0x00, 0x00, 0x00, 0x00
        /*0010*/ 	.byte	0xef, 0x39, 0xfa, 0xfe, 0x42, 0x2e, 0xe6, 0x3f, 0x02, 0x20, 0x2a, 0xfa, 0x0b, 0xab, 0xfc, 0x3f
        /*0020*/ 	.byte	0xf9, 0x2c, 0x92, 0x7c, 0xa7, 0x6c, 0x09, 0x40, 0xc9, 0x79, 0x44, 0x3c, 0x64, 0x26, 0x13, 0x40
        /*0030*/ 	.byte	0xca, 0x01, 0xcf, 0x3a, 0x27, 0x51, 0x1a, 0x40, 0x30, 0xcc, 0x2d, 0xf3, 0xe1, 0x0c, 0x21, 0x40
        /*0040*/ 	.byte	0x0d, 0xb7, 0xfc, 0x82, 0x8e, 0x35, 0x25, 0x40
.L_8:


//--------------------- .text._Z8sha_findv        --------------------------
	.section	.text._Z8sha_findv,"ax",@progbits
	.align	128
        .global         _Z8sha_findv
        .type           _Z8sha_findv,@function
        .size           _Z8sha_findv,(.L_x_1121 - _Z8sha_findv)
        .other          _Z8sha_findv,@"STO_CUDA_ENTRY STV_DEFAULT"
_Z8sha_findv:
.text._Z8sha_findv:
[----:B------:R-:W0:Y:S08]  /*0000*/  LDC R1, c[0x0][0x37c] ;  /* 0x0000df00ff017b82 */ /* 0x000e300000000800 */
[----:B------:R-:W1:Y:S01]  /*0010*/  LDC.64 R2, c[0x4][0x50] ;  /* 0x01001400ff027b82 */ /* 0x000e620000000a00 */
[----:B------:R-:W1:Y:S01]  /*0020*/  LDCU.64 UR36, c[0x0][0x358] ;  /* 0x00006b00ff2477ac */ /* 0x000e620008000a00 */
[----:B0-----:R-:W-:Y:S01]  /*0030*/  VIADD R1, R1, 0xfffffdb0 ;  /* 0xfffffdb001017836 */ /* 0x001fe20000000000 */
[----:B-1----:R-:W2:Y:S01]  /*0040*/  LDG.E.64 R2, desc[UR36][R2.64] ;  /* 0x0000002402027981 */ /* 0x002ea2000c1e1b00 */
[----:B------:R-:W0:Y:S03]  /*0050*/  LDCU UR38, c[0x0][0x2f8] ;  /* 0x00005f00ff2677ac */ /* 0x000e260008000800 */
[----:B------:R-:W-:Y:S01]  /*0060*/  R2UR UR7, R1 ;  /* 0x00000000010772ca */ /* 0x000fe200000e0000 */
[----:B------:R-:W1:Y:S01]  /*0070*/  LDCU UR39, c[0x0][0x2fc] ;  /* 0x00005f80ff2777ac */ /* 0x000e620008000800 */
[----:B--2---:R-:W2:Y:S11]  /*0080*/  LD.E.U8 R0, desc[UR36][R2.64] ;  /* 0x0000002402007980 */ /* 0x004eb6000c101100 */
[----:B------:R-:W-:Y:S01]  /*0090*/  UIADD3 UR4, UPT, UPT, UR7, 0x20, URZ ;  /* 0x0000002007047890 */ /* 0x000fe2000fffe0ff */
[----:B------:R-:W-:Y:S01]  /*00a0*/  BSSY.RECONVERGENT B0, `(.L_x_0) ;  /* 0x0000015000007945 */ /* 0x000fe20003800200 */
[----:B------:R-:W-:-:S02]  /*00b0*/  IMAD.MOV.U32 R7, RZ, RZ, RZ ;  /* 0x000000ffff077224 */ /* 0x000fc400078e00ff */
[----:B0-----:R-:W-:Y:S02]  /*00c0*/  UIADD3 UR38, UP0, UPT, UR4, UR38, URZ ;  /* 0x0000002604267290 */ /* 0x001fe4000ff1e0ff */
[----:B------:R-:W-:Y:S02]  /*00d0*/  UIADD3 UR6, UPT, UPT, UR4, 0x1c0, URZ ;  /* 0x000001c004067890 */ /* 0x000fe4000fffe0ff */
[----:B-1----:R-:W-:Y:S01]  /*00e0*/  UIADD3.X UR39, UPT, UPT, URZ, UR39, URZ, UP0, !UPT ;  /* 0x00000027ff277290 */ /* 0x002fe200087fe4ff */
[----:B--2---:R-:W-:-:S13]  /*00f0*/  ISETP.NE.AND P0, PT, R0, RZ, PT ;  /* 0x000000ff0000720c */ /* 0x004fda0003f05270 */
[----:B------:R-:W-:Y:S05]  /*0100*/  @!P0 BRA `(.L_x_1) ;  /* 0x0000000000388947 */ /* 0x000fea0003800000 */
[----:B------:R-:W-:Y:S01]  /*0110*/  BSSY.RECONVERGENT B1, `(.L_x_2) ;  /* 0x000000c000017945 */ /* 0x000fe20003800200 */
[----:B------:R-:W-:Y:S02]  /*0120*/  IMAD.MOV.U32 R9, RZ, RZ, RZ ;  /* 0x000000ffff097224 */ /* 0x000fe400078e00ff */
[----:B------:R-:W-:-:S07]  /*0130*/  IMAD.MOV.U32 R7, RZ, RZ, RZ ;  /* 0x000000ffff077224 */ /* 0x000fce00078e00ff */
.L_x_3:
[----:B------:R-:W-:Y:S01]  /*0140*/  IADD3 R4, P0, PT, R2, R9, RZ ;  /* 0x0000000902047210 */ /* 0x000fe20007f1e0ff */
[----:B------:R0:W-:Y:S04]  /*0150*/  STL.U8 [R9+UR4+0x1f0], R0 ;  /* 0x0001f00009007987 */ /* 0x0001e80008100004 */
[----:B------:R-:W-:-:S05]  /*0160*/  IMAD.X R5, R3, 0x1, R7, P0 ;  /* 0x0000000103057824 */ /* 0x000fca00000e0607 */
[----:B0-----:R-:W2:Y:S01]  /*0170*/  LD.E.U8 R0, desc[UR36][R4.64+0x1] ;  /* 0x0000012404007980 */ /* 0x001ea2000c101100 */
[----:B------:R-:W-:-:S05]  /*0180*/  IADD3 R6, P1, PT, R9, 0x1, RZ ;  /* 0x0000000109067810 */ /* 0x000fca0007f3e0ff */
[----:B------:R-:W-:Y:S02]  /*0190*/  IMAD.X R7, RZ, RZ, R7, P1 ;  /* 0x000000ffff077224 */ /* 0x000fe400008e0607 */
[----:B------:R-:W-:Y:S01]  /*01a0*/  IMAD.MOV.U32 R9, RZ, RZ, R6 ;  /* 0x000000ffff097224 */ /* 0x000fe200078e0006 */
[----:B--2---:R-:W-:-:S13]  /*01b0*/  ISETP.NE.AND P0, PT, R0, RZ, PT ;  /* 0x000000ff0000720c */ /* 0x004fda0003f05270 */
[----:B------:R-:W-:Y:S05]  /*01c0*/  @P0 BRA `(.L_x_3) ;  /* 0xfffffffc00dc0947 */ /* 0x000fea000383ffff */
[----:B------:R-:W-:Y:S05]  /*01d0*/  BSYNC.RECONVERGENT B1 ;  /* 0x0000000000017941 */ /* 0x000fea0003800200 */
.L_x_2:
[----:B------:R-:W-:-:S07]  /*01e0*/  IMAD.MOV.U32 R7, RZ, RZ, R6 ;  /* 0x000000ffff077224 */ /* 0x000fce00078e0006 */
.L_x_1:
[----:B------:R-:W-:Y:S05]  /*01f0*/  BSYNC.RECONVERGENT B0 ;  /* 0x0000000000007941 */ /* 0x000fea0003800200 */
.L_x_0:
[----:B------:R-:W0:Y:S01]  /*0200*/  S2R R3, SR_TID.X ;  /* 0x0000000000037919 */ /* 0x000e220000002100 */
[----:B------:R-:W0:Y:S01]  /*0210*/  S2UR UR5, SR_CTAID.X ;  /* 0x00000000000579c3 */ /* 0x000e220000002500 */
[----:B------:R-:W-:Y:S01]  /*0220*/  IMAD.MOV.U32 R12, RZ, RZ, -0x23270784 ;  /* 0xdcd8f87cff0c7424 */ /* 0x000fe200078e00ff */
[----:B------:R-:W-:Y:S01]  /*0230*/  BSSY.RECONVERGENT B0, `(.L_x_4) ;  /* 0x0000265000007945 */ /* 0x000fe20003800200 */
[----:B------:R-:W-:Y:S01]  /*0240*/  IMAD.MOV.U32 R8, RZ, RZ, 0x2abc4dd5 ;  /* 0x2abc4dd5ff087424 */ /* 0x000fe200078e00ff */
[----:B------:R1:W-:Y:S01]  /*0250*/  STL.U8 [R7+UR4+0x1f0], RZ ;  /* 0x0001f0ff07007987 */ /* 0x0003e20008100004 */
[----:B------:R-:W-:Y:S02]  /*0260*/  IMAD.MOV.U32 R9, RZ, RZ, 0x58213ed2 ;  /* 0x58213ed2ff097424 */ /* 0x000fe400078e00ff */
[----:B------:R-:W-:Y:S01]  /*0270*/  IMAD.MOV.U32 R10, RZ, RZ, 0x455f2458 ;  /* 0x455f2458ff0a7424 */ /* 0x000fe200078e00ff */
[----:B------:R-:W0:Y:S01]  /*0280*/  LDC R6, c[0x0][0x360] ;  /* 0x0000d800ff067b82 */ /* 0x000e220000000800 */
[----:B------:R-:W-:-:S02]  /*0290*/  IMAD.MOV.U32 R11, RZ, RZ, -0x75bd8fc ;  /* 0xf8a42704ff0b7424 */ /* 0x000fc400078e00ff */
[----:B------:R-:W-:Y:S02]  /*02a0*/  IMAD.MOV.U32 R13, RZ, RZ, 0x511db0d6 ;  /* 0x511db0d6ff0d7424 */ /* 0x000fe400078e00ff */
[----:B------:R-:W-:Y:S01]  /*02b0*/  IMAD.MOV.U32 R0, RZ, RZ, 0x58213ed2 ;  /* 0x58213ed2ff007424 */ /* 0x000fe200078e00ff */
[----:B------:R1:W-:Y:S01]  /*02c0*/  STL.128 [R1+0x1e0], R8 ;  /* 0x0001e00801007387 */ /* 0x0003e20000100c00 */
[----:B------:R-:W-:Y:S02]  /*02d0*/  IMAD.MOV.U32 R5, RZ, RZ, -0x75bd8fc ;  /* 0xf8a42704ff057424 */ /* 0x000fe400078e00ff */
[----:B------:R-:W-:Y:S01]  /*02e0*/  IMAD.MOV.U32 R4, RZ, RZ, 0x455f2458 ;  /* 0x455f2458ff047424 */ /* 0x000fe200078e00ff */
[----:B------:R1:W-:Y:S01]  /*02f0*/  STL.64 [R1+0x1f0], R12 ;  /* 0x0001f00c01007387 */ /* 0x0003e20000100a00 */
[----:B------:R-:W-:Y:S02]  /*0300*/  IMAD.MOV.U32 R2, RZ, RZ, -0x23270784 ;  /* 0xdcd8f87cff027424 */ /* 0x000fe400078e00ff */
[----:B0-----:R-:W-:-:S02]  /*0310*/  IMAD R6, R6, UR5, R3 ;  /* 0x0000000506067c24 */ /* 0x001fc4000f8e0203 */
[----:B------:R-:W-:-:S03]  /*0320*/  IMAD.MOV.U32 R3, RZ, RZ, 0x511db0d6 ;  /* 0x511db0d6ff037424 */ /* 0x000fc600078e00ff */
[----:B------:R-:W-:-:S13]  /*0330*/  ISETP.NE.AND P0, PT, R6, RZ, PT ;  /* 0x000000ff0600720c */ /* 0x000fda0003f05270 */
[----:B-1----:R-:W-:Y:S05]  /*0340*/  @!P0 BRA `(.L_x_5) ;  /* 0x00000024004c8947 */ /* 0x002fea0003800000 */
[----:B------:R-:W-:Y:S02]  /*0350*/  IMAD.MOV.U32 R10, RZ, RZ, R6 ;  /* 0x000000ffff0a7224 */ /* 0x000fe400078e0006 */
[----:B------:R-:W-:Y:S02]  /*0360*/  IMAD.MOV.U32 R11, RZ, RZ, RZ ;  /* 0x000000ffff0b7224 */ /* 0x000fe400078e00ff */
[----:B------:R-:W-:Y:S02]  /*0370*/  IMAD.MOV.U32 R12, RZ, RZ, RZ ;  /* 0x000000ffff0c7224 */ /* 0x000fe400078e00ff */
[----:B------:R-:W-:Y:S02]  /*0380*/  IMAD.MOV.U32 R0, RZ, RZ, 0x58213ed2 ;  /* 0x58213ed2ff007424 */ /* 0x000fe400078e00ff */
[----:B------:R-:W-:Y:S02]  /*0390*/  IMAD.MOV.U32 R4, RZ, RZ, 0x455f2458 ;  /* 0x455f2458ff047424 */ /* 0x000fe400078e00ff */
[----:B------:R-:W-:-:S02]  /*03a0*/  IMAD.MOV.U32 R5, RZ, RZ, -0x75bd8fc ;  /* 0xf8a42704ff057424 */ /* 0x000fc400078e00ff */
[----:B------:R-:W-:Y:S02]  /*03b0*/  IMAD.MOV.U32 R2, RZ, RZ, -0x23270784 ;  /* 0xdcd8f87cff027424 */ /* 0x000fe400078e00ff */
[----:B------:R-:W-:-:S07]  /*03c0*/  IMAD.MOV.U32 R3, RZ, RZ, 0x511db0d6 ;  /* 0x511db0d6ff037424 */ /* 0x000fce00078e00ff */
.L_x_14:
[----:B------:R-:W-:Y:S01]  /*03d0*/  LOP3.LUT R32, R10, 0x3, RZ, 0xc0, !PT ;  /* 0x000000030a207812 */ /* 0x000fe200078ec0ff */
[----:B------:R-:W-:Y:S03]  /*03e0*/  BSSY.RECONVERGENT B1, `(.L_x_6) ;  /* 0x0000243000017945 */ /* 0x000fe60003800200 */
[----:B------:R-:W-:-:S04]  /*03f0*/  ISETP.NE.U32.AND P0, PT, R32, RZ, PT ;  /* 0x000000ff2000720c */ /* 0x000fc80003f05070 */
[----:B------:R-:W-:-:S13]  /*0400*/  ISETP.NE.AND.EX P0, PT, RZ, RZ, PT, P0 ;  /* 0x000000ffff00720c */ /* 0x000fda0003f05300 */
[----:B012---:R-:W-:Y:S05]  /*0410*/  @!P0 BRA `(.L_x_7) ;  /* 0x0000002000fc8947 */ /* 0x007fea0003800000 */
[----:B------:R-:W0:Y:S01]  /*0420*/  LDC.64 R6, c[0x4][RZ] ;  /* 0x01000000ff067b82 */ /* 0x000e220000000a00 */
[----:B------:R-:W-:Y:S01]  /*0430*/  IMAD.MOV.U32 R0, RZ, RZ, RZ ;  /* 0x000000ffff007224 */ /* 0x000fe200078e00ff */
[----:B------:R-:W-:Y:S02]  /*0440*/  CS2R R2, SRZ ;  /* 0x0000000000027805 */ /* 0x000fe4000001ff00 */
[----:B------:R-:W-:Y:S01]  /*0450*/  CS2R R4, SRZ ;  /* 0x0000000000047805 */ /* 0x000fe2000001ff00 */
[----:B------:R-:W-:Y:S01]  /*0460*/  UMOV UR4, URZ ;  /* 0x000000ff00047c82 */ /* 0x000fe20008000000 */
[----:B0-----:R-:W-:-:S07]  /*0470*/  IMAD.WIDE.U32 R6, R12, 0xc80, R6 ;  /* 0x00000c800c067825 */ /* 0x001fce00078e0006 */
.L_x_9:
[----:B------:R-:W-:Y:S01]  /*0480*/  ULEA UR5, UR4, UR6, 0x2 ;  /* 0x0000000604057291 */ /* 0x000fe2000f8e10ff */
[----:B------:R-:W-:-:S08]  /*0490*/  IMAD.MOV.U32 R14, RZ, RZ, RZ ;  /* 0x000000ffff0e7224 */ /* 0x000fd000078e00ff */
[----:B------:R-:W5:Y:S01]  /*04a0*/  LDL R13, [UR5+0x4] ;  /* 0x00000405ff0d7983 */ /* 0x000f620008100800 */
[----:B------:R-:W-:-:S12]  /*04b0*/  USHF.L.U32 UR5, UR4, 0x5, URZ ;  /* 0x0000000504057899 */ /* 0x000fd800080006ff */
.L_x_8:
[----:B-----5:R-:W-:Y:S01]  /*04c0*/  SHF.R.U32.HI R40, RZ, R14, R13 ;  /* 0x0000000eff287219 */ /* 0x020fe2000001160d */
[----:B------:R-:W-:-:S03]  /*04d0*/  VIADD R8, R14, UR5 ;  /* 0x000000050e087c36 */ /* 0x000fc60008000000 */
[----:B------:R-:W-:-:S04]  /*04e0*/  LOP3.LUT R9, R40, 0x1, RZ, 0xc0, !PT ;  /* 0x0000000128097812 */ /* 0x000fc800078ec0ff */
[----:B------:R-:W-:Y:S01]  /*04f0*/  ISETP.NE.U32.AND P0, PT, R9, 0x1, PT ;  /* 0x000000010900780c */ /* 0x000fe20003f05070 */
[----:B------:R-:W-:-:S03]  /*0500*/  IMAD R9, R8, 0x5, RZ ;  /* 0x0000000508097824 */ /* 0x000fc600078e02ff */
[----:B------:R-:W-:Y:S01]  /*0510*/  R2P PR, R40, 0x7e ;  /* 0x0000007e28007804 */ /* 0x000fe20000000000 */
[----:B------:R-:W-:-:S08]  /*0520*/  IMAD.WIDE.U32 R8, R9, 0x4, R6 ;  /* 0x0000000409087825 */ /* 0x000fd000078e0006 */
[----:B------:R-:W2:Y:S04]  /*0530*/  @!P0 LDG.E R17, desc[UR36][R8.64] ;  /* 0x0000002408118981 */ /* 0x000ea8000c1e1900 */
[----:B------:R-:W3:Y:S04]  /*0540*/  @!P0 LDG.E R19, desc[UR36][R8.64+0x4] ;  /* 0x0000042408138981 */ /* 0x000ee8000c1e1900 */
[----:B------:R-:W4:Y:S04]  /*0550*/  @!P0 LDG.E R16, desc[UR36][R8.64+0x8] ;  /* 0x0000082408108981 */ /* 0x000f28000c1e1900 */
[----:B------:R-:W4:Y:S04]  /*0560*/  @!P0 LDG.E R18, desc[UR36][R8.64+0x10] ;  /* 0x0000102408128981 */ /* 0x000f28000c1e1900 */
[----:B------:R-:W4:Y:S04]  /*0570*/  @!P0 LDG.E R21, desc[UR36][R8.64+0xc] ;  /* 0x00000c2408158981 */ /* 0x000f28000c1e1900 */
[----:B------:R-:W4:Y:S04]  /*0580*/  @P1 LDG.E R23, desc[UR36][R8.64+0x14] ;  /* 0x0000142408171981 */ /* 0x000f28000c1e1900 */
        /* <DEDUP_REMOVED lines=22> */
[----:B------:R-:W4:Y:S01]  /*06f0*/  @P6 LDG.E R42, desc[UR36][R8.64+0x88] ;  /* 0x00008824082a6981 */ /* 0x000f22000c1e1900 */
[----:B--2---:R-:W-:-:S03]  /*0700*/  @!P0 LOP3.LUT R0, R0, R17, RZ, 0x3c, !PT ;  /* 0x0000001100008212 */ /* 0x004fc600078e3cff */
[----:B------:R-:W2:Y:S01]  /*0710*/  @P1 LDG.E R17, desc[UR36][R8.64+0x18] ;  /* 0x0000182408111981 */ /* 0x000ea2000c1e1900 */
[----:B---3--:R-:W-:-:S03]  /*0720*/  @!P0 LOP3.LUT R4, R4, R19, RZ, 0x3c, !PT ;  /* 0x0000001304048212 */ /* 0x008fc600078e3cff */
[----:B------:R-:W3:Y:S01]  /*0730*/  @P1 LDG.E R19, desc[UR36][R8.64+0x20] ;  /* 0x0000202408131981 */ /* 0x000ee2000c1e1900 */
[----:B----4-:R-:W-:-:S03]  /*0740*/  @!P0 LOP3.LUT R5, R5, R16, RZ, 0x3c, !PT ;  /* 0x0000001005058212 */ /* 0x010fc600078e3cff */
[----:B------:R-:W4:Y:S01]  /*0750*/  @P1 LDG.E R16, desc[UR36][R8.64+0x1c] ;  /* 0x00001c2408101981 */ /* 0x000f22000c1e1900 */
[----:B------:R-:W-:-:S03]  /*0760*/  @!P0 LOP3.LUT R3, R3, R18, RZ, 0x3c, !PT ;  /* 0x0000001203038212 */ /* 0x000fc600078e3cff */
[----:B------:R-:W4:Y:S01]  /*0770*/  @P1 LDG.E R18, desc[UR36][R8.64+0x24] ;  /* 0x0000242408121981 */ /* 0x000f22000c1e1900 */
[----:B------:R-:W-:-:S03]  /*0780*/  @!P0 LOP3.LUT R2, R2, R21, RZ, 0x3c, !PT ;  /* 0x0000001502028212 */ /* 0x000fc600078e3cff */
[----:B------:R-:W4:Y:S01]  /*0790*/  @P2 LDG.E R21, desc[UR36][R8.64+0x2c] ;  /* 0x00002c2408152981 */ /* 0x000f22000c1e1900 */
[----:B------:R-:W-:-:S03]  /*07a0*/  @P1 LOP3.LUT R0, R0, R23, RZ, 0x3c, !PT ;  /* 0x0000001700001212 */ /* 0x000fc600078e3cff */
[----:B------:R-:W4:Y:S01]  /*07b0*/  @P2 LDG.E R23, desc[UR36][R8.64+0x34] ;  /* 0x0000342408172981 */ /* 0x000f22000c1e1900 */
[----:B------:R-:W-:-:S13]  /*07c0*/  LOP3.LUT P0, RZ, R40, 0x80, RZ, 0xc0, !PT ;  /* 0x0000008028ff7812 */ /* 0x000fda000780c0ff */
[----:B------:R-:W4:Y:S04]  /*07d0*/  @P0 LDG.E R49, desc[UR36][R8.64+0x8c] ;  /* 0x00008c2408310981 */ /* 0x000f28000c1e1900 */
[----:B------:R-:W4:Y:S04]  /*07e0*/  @P0 LDG.E R51, desc[UR36][R8.64+0x90] ;  /* 0x0000902408330981 */ /* 0x000f28000c1e1900 */
[----:B------:R-:W4:Y:S04]  /*07f0*/  @P0 LDG.E R44, desc[UR36][R8.64+0x94] ;  /* 0x00009424082c0981 */ /* 0x000f28000c1e1900 */
[----:B------:R-:W4:Y:S04]  /*0800*/  @P0 LDG.E R53, desc[UR36][R8.64+0x98] ;  /* 0x0000982408350981 */ /* 0x000f28000c1e1900 */
[----:B------:R-:W4:Y:S01]  /*0810*/  @P0 LDG.E R46, desc[UR36][R8.64+0x9c] ;  /* 0x00009c24082e0981 */ /* 0x000f22000c1e1900 */
[----:B------:R-:W-:-:S04]  /*0820*/  @P2 LOP3.LUT R0, R0, R15, RZ, 0x3c, !PT ;  /* 0x0000000f00002212 */ /* 0x000fc800078e3cff */
[----:B------:R-:W-:-:S04]  /*0830*/  @P3 LOP3.LUT R0, R0, R25, RZ, 0x3c, !PT ;  /* 0x0000001900003212 */ /* 0x000fc800078e3cff */
[----:B------:R-:W-:-:S04]  /*0840*/  @P4 LOP3.LUT R0, R0, R31, RZ, 0x3c, !PT ;  /* 0x0000001f00004212 */ /* 0x000fc800078e3cff */
[----:B------:R-:W-:-:S04]  /*0850*/  @P5 LOP3.LUT R0, R0, R37, RZ, 0x3c, !PT ;  /* 0x0000002500005212 */ /* 0x000fc800078e3cff */
[----:B------:R-:W-:Y:S02]  /*0860*/  @P6 LOP3.LUT R0, R0, R43, RZ, 0x3c, !PT ;  /* 0x0000002b00006212 */ /* 0x000fe400078e3cff */
[----:B--2---:R-:W-:Y:S02]  /*0870*/  @P1 LOP3.LUT R4, R4, R17, RZ, 0x3c, !PT ;  /* 0x0000001104041212 */ /* 0x004fe400078e3cff */
[----:B---3--:R-:W-:Y:S02]  /*0880*/  @P1 LOP3.LUT R2, R2, R19, RZ, 0x3c, !PT ;  /* 0x0000001302021212 */ /* 0x008fe400078e3cff */
[----:B----4-:R-:W-:Y:S02]  /*0890*/  @P1 LOP3.LUT R5, R5, R16, RZ, 0x3c, !PT ;  /* 0x0000001005051212 */ /* 0x010fe400078e3cff */
[----:B------:R-:W-:Y:S02]  /*08a0*/  @P1 LOP3.LUT R3, R3, R18, RZ, 0x3c, !PT ;  /* 0x0000001203031212 */ /* 0x000fe400078e3cff */
[----:B------:R-:W-:-:S02]  /*08b0*/  @P2 LOP3.LUT R5, R5, R20, RZ, 0x3c, !PT ;  /* 0x0000001405052212 */ /* 0x000fc400078e3cff */
[----:B------:R-:W-:Y:S02]  /*08c0*/  @P2 LOP3.LUT R4, R4, R21, RZ, 0x3c, !PT ;  /* 0x0000001504042212 */ /* 0x000fe400078e3cff */
[----:B------:R-:W-:Y:S02]  /*08d0*/  @P2 LOP3.LUT R3, R3, R22, RZ, 0x3c, !PT ;  /* 0x0000001603032212 */ /* 0x000fe400078e3cff */
[----:B------:R-:W-:Y:S02]  /*08e0*/  @P2 LOP3.LUT R2, R2, R23, RZ, 0x3c, !PT ;  /* 0x0000001702022212 */ /* 0x000fe400078e3cff */
[----:B------:R-:W-:Y:S02]  /*08f0*/  @P3 LOP3.LUT R4, R4, R27, RZ, 0x3c, !PT ;  /* 0x0000001b04043212 */ /* 0x000fe400078e3cff */
        /* <DEDUP_REMOVED lines=20> */
[----:B------:R-:W-:-:S13]  /*0a40*/  R2P PR, R40.B1, 0x7f ;  /* 0x0000007f28007804 */ /* 0x000fda0000001000 */
[----:B------:R-:W2:Y:S04]  /*0a50*/  @P0 LDG.E R19, desc[UR36][R8.64+0xa0] ;  /* 0x0000a02408130981 */ /* 0x000ea8000c1e1900 */
[----:B------:R-:W3:Y:S04]  /*0a60*/  @P0 LDG.E R21, desc[UR36][R8.64+0xa4] ;  /* 0x0000a42408150981 */ /* 0x000ee8000c1e1900 */
        /* <DEDUP_REMOVED lines=27> */
[----:B--2---:R-:W-:-:S03]  /*0c20*/  @P0 LOP3.LUT R0, R0, R19, RZ, 0x3c, !PT ;  /* 0x0000001300000212 */ /* 0x004fc600078e3cff */
[----:B------:R-:W2:Y:S01]  /*0c30*/  @P1 LDG.E R19, desc[UR36][R8.64+0xb8] ;  /* 0x0000b82408131981 */ /* 0x000ea2000c1e1900 */
[----:B---3--:R-:W-:-:S03]  /*0c40*/  @P0 LOP3.LUT R4, R4, R21, RZ, 0x3c, !PT ;  /* 0x0000001504040212 */ /* 0x008fc600078e3cff */
[----:B------:R-:W3:Y:S01]  /*0c50*/  @P1 LDG.E R21, desc[UR36][R8.64+0xc0] ;  /* 0x0000c02408151981 */ /* 0x000ee2000c1e1900 */
[----:B----4-:R-:W-:-:S03]  /*0c60*/  @P0 LOP3.LUT R5, R5, R16, RZ, 0x3c, !PT ;  /* 0x0000001005050212 */ /* 0x010fc600078e3cff */
[----:B------:R-:W4:Y:S01]  /*0c70*/  @P1 LDG.E R16, desc[UR36][R8.64+0xbc] ;  /* 0x0000bc2408101981 */ /* 0x000f22000c1e1900 */
[----:B------:R-:W-:-:S03]  /*0c80*/  @P0 LOP3.LUT R3, R3, R18, RZ, 0x3c, !PT ;  /* 0x0000001203030212 */ /* 0x000fc600078e3cff */
[----:B------:R-:W4:Y:S01]  /*0c90*/  @P1 LDG.E R18, desc[UR36][R8.64+0xc4] ;  /* 0x0000c42408121981 */ /* 0x000f22000c1e1900 */
[----:B------:R-:W-:-:S03]  /*0ca0*/  @P0 LOP3.LUT R2, R2, R23, RZ, 0x3c, !PT ;  /* 0x0000001702020212 */ /* 0x000fc600078e3cff */
[----:B------:R-:W4:Y:S01]  /*0cb0*/  @P2 LDG.E R23, desc[UR36][R8.64+0xcc] ;  /* 0x0000cc2408172981 */ /* 0x000f22000c1e1900 */
[----:B------:R-:W-:-:S03]  /*0cc0*/  LOP3.LUT P0, RZ, R40, 0x8000, RZ, 0xc0, !PT ;  /* 0x0000800028ff7812 */ /* 0x000fc6000780c0ff */
[----:B------:R-:W4:Y:S10]  /*0cd0*/  @P6 LDG.E R40, desc[UR36][R8.64+0x128] ;  /* 0x0001282408286981 */ /* 0x000f34000c1e1900 */
[----:B------:R-:W4:Y:S04]  /*0ce0*/  @P0 LDG.E R51, desc[UR36][R8.64+0x12c] ;  /* 0x00012c2408330981 */ /* 0x000f28000c1e1900 */
[----:B------:R-:W4:Y:S04]  /*0cf0*/  @P0 LDG.E R53, desc[UR36][R8.64+0x130] ;  /* 0x0001302408350981 */ /* 0x000f28000c1e1900 */
[----:B------:R-:W4:Y:S04]  /*0d00*/  @P0 LDG.E R42, desc[UR36][R8.64+0x134] ;  /* 0x00013424082a0981 */ /* 0x000f28000c1e1900 */
[----:B------:R-:W4:Y:S04]  /*0d10*/  @P0 LDG.E R46, desc[UR36][R8.64+0x13c] ;  /* 0x00013c24082e0981 */ /* 0x000f28000c1e1900 */
[----:B------:R-:W4:Y:S01]  /*0d20*/  @P0 LDG.E R44, desc[UR36][R8.64+0x138] ;  /* 0x00013824082c0981 */ /* 0x000f22000c1e1900 */
[----:B------:R-:W-:Y:S01]  /*0d30*/  @P1 LOP3.LUT R0, R0, R15, RZ, 0x3c, !PT ;  /* 0x0000000f00001212 */ /* 0x000fe200078e3cff */
[----:B------:R-:W-:-:S03]  /*0d40*/  VIADD R14, R14, 0x10 ;  /* 0x000000100e0e7836 */ /* 0x000fc60000000000 */
        /* <DEDUP_REMOVED lines=17> */
[----:B------:R-:W-:Y:S02]  /*0e60*/  ISETP.NE.AND P1, PT, R14, 0x20, PT ;  /* 0x000000200e00780c */ /* 0x000fe40003f25270 */
        /* <DEDUP_REMOVED lines=16> */
[----:B------:R-:W-:Y:S01]  /*0f70*/  @P0 LOP3.LUT R2, R2, R44, RZ, 0x3c, !PT ;  /* 0x0000002c02020212 */ /* 0x000fe200078e3cff */
[----:B------:R-:W-:Y:S06]  /*0f80*/  @P1 BRA `(.L_x_8) ;  /* 0xfffffff4004c1947 */ /* 0x000fec000383ffff */
[----:B------:R-:W-:-:S04]  /*0f90*/  UIADD3 UR4, UPT, UPT, UR4, 0x1, URZ ;  /* 0x0000000104047890 */ /* 0x000fc8000fffe0ff */
[----:B------:R-:W-:-:S09]  /*0fa0*/  UISETP.NE.AND UP0, UPT, UR4, 0x5, UPT ;  /* 0x000000050400788c */ /* 0x000fd2000bf05270 */
[----:B------:R-:W-:Y:S05]  /*0fb0*/  BRA.U UP0, `(.L_x_9) ;  /* 0xfffffff500307547 */ /* 0x000fea000b83ffff */
[----:B------:R0:W-:Y:S01]  /*0fc0*/  STL [R1+0x1e4], R0 ;  /* 0x0001e40001007387 */ /* 0x0001e20000100800 */
[----:B------:R-:W-:-:S03]  /*0fd0*/  ISETP.NE.U32.AND P0, PT, R32, 0x1, PT ;  /* 0x000000012000780c */ /* 0x000fc60003f05070 */
[----:B------:R0:W-:Y:S01]  /*0fe0*/  STL.64 [R1+0x1e8], R4 ;  /* 0x0001e80401007387 */ /* 0x0001e20000100a00 */
[----:B------:R-:W-:-:S03]  /*0ff0*/  ISETP.NE.AND.EX P0, PT, RZ, RZ, PT, P0 ;  /* 0x000000ffff00720c */ /* 0x000fc60003f05300 */
[----:B------:R0:W-:Y:S10]  /*1000*/  STL.64 [R1+0x1f0], R2 ;  /* 0x0001f00201007387 */ /* 0x0001f40000100a00 */
[----:B------:R-:W-:Y:S05]  /*1010*/  @!P0 BRA `(.L_x_7) ;  /* 0x0000001400fc8947 */ /* 0x000fea0003800000 */
[----:B------:R-:W-:Y:S01]  /*1020*/  UMOV UR4, URZ ;  /* 0x000000ff00047c82 */ /* 0x000fe20008000000 */
[----:B------:R-:W-:Y:S01]  /*1030*/  UMOV UR5, URZ ;  /* 0x000000ff00057c82 */ /* 0x000fe20008000000 */
[----:B0-----:R-:W-:Y:S02]  /*1040*/  IMAD.MOV.U32 R0, RZ, RZ, RZ ;  /* 0x000000ffff007224 */ /* 0x001fe400078e00ff */
[----:B------:R-:W-:Y:S02]  /*1050*/  IMAD.U32 R3, RZ, RZ, UR4 ;  /* 0x00000004ff037e24 */ /* 0x000fe4000f8e00ff */
[----:B------:R-:W-:Y:S02]  /*1060*/  IMAD.U32 R2, RZ, RZ, UR5 ;  /* 0x00000005ff027e24 */ /* 0x000fe4000f8e00ff */
[----:B------:R-:W-:Y:S02]  /*1070*/  IMAD.U32 R5, RZ, RZ, UR4 ;  /* 0x00000004ff057e24 */ /* 0x000fe4000f8e00ff */
[----:B------:R-:W-:-:S07]  /*1080*/  IMAD.U32 R4, RZ, RZ, UR5 ;  /* 0x00000005ff047e24 */ /* 0x000fce000f8e00ff */
.L_x_11:
[----:B------:R-:W-:Y:S01]  /*1090*/  ULEA UR5, UR4, UR6, 0x2 ;  /* 0x0000000604057291 */ /* 0x000fe2000f8e10ff */
[----:B------:R-:W-:-:S08]  /*10a0*/  IMAD.MOV.U32 R14, RZ, RZ, RZ ;  /* 0x000000ffff0e7224 */ /* 0x000fd000078e00ff */
[----:B------:R-:W5:Y:S01]  /*10b0*/  LDL R13, [UR5+0x4] ;  /* 0x00000405ff0d7983 */ /* 0x000f620008100800 */
[----:B------:R-:W-:-:S12]  /*10c0*/  USHF.L.U32 UR5, UR4, 0x5, URZ ;  /* 0x0000000504057899 */ /* 0x000fd800080006ff */
.L_x_10:
        /* <DEDUP_REMOVED lines=181> */
[----:B------:R-:W-:Y:S05]  /*1c20*/  @P0 BRA `(.L_x_7) ;  /* 0x0000000800f80947 */ /* 0x000fea0003800000 */
[----:B------:R-:W-:Y:S01]  /*1c30*/  UMOV UR4, URZ ;  /* 0x000000ff00047c82 */ /* 0x000fe20008000000 */
[----:B------:R-:W-:Y:S01]  /*1c40*/  UMOV UR5, URZ ;  /* 0x000000ff00057c82 */ /* 0x000fe20008000000 */
[----:B-1----:R-:W-:Y:S02]  /*1c50*/  IMAD.MOV.U32 R0, RZ, RZ, RZ ;  /* 0x000000ffff007224 */ /* 0x002fe400078e00ff */
[----:B------:R-:W-:Y:S02]  /*1c60*/  IMAD.U32 R3, RZ, RZ, UR4 ;  /* 0x00000004ff037e24 */ /* 0x000fe4000f8e00ff */
[----:B------:R-:W-:Y:S02]  /*1c70*/  IMAD.U32 R2, RZ, RZ, UR5 ;  /* 0x00000005ff027e24 */ /* 0x000fe4000f8e00ff */
[----:B------:R-:W-:Y:S02]  /*1c80*/  IMAD.U32 R5, RZ, RZ, UR4 ;  /* 0x00000004ff057e24 */ /* 0x000fe4000f8e00ff */
[----:B------:R-:W-:-:S07]  /*1c90*/  IMAD.U32 R4, RZ, RZ, UR5 ;  /* 0x00000005ff047e24 */ /* 0x000fce000f8e00ff */
.L_x_13:
[----:B------:R-:W-:Y:S01]  /*1ca0*/  ULEA UR5, UR4, UR6, 0x2 ;  /* 0x0000000604057291 */ /* 0x000fe2000f8e10ff */
[----:B------:R-:W-:-:S08]  /*1cb0*/  IMAD.MOV.U32 R14, RZ, RZ, RZ ;  /* 0x000000ffff0e7224 */ /* 0x000fd000078e00ff */
[----:B------:R-:W5:Y:S01]  /*1cc0*/  LDL R13, [UR5+0x4] ;  /* 0x00000405ff0d7983 */ /* 0x000f620008100800 */
[----:B------:R-:W-:-:S12]  /*1cd0*/  USHF.L.U32 UR5, UR4, 0x5, URZ ;  /* 0x0000000504057899 */ /* 0x000fd800080006ff */
.L_x_12:
[----:B-----5:R-:W-:Y:S01]  /*1ce0*/  SHF.R.U32.HI R38, RZ, R14, R13 ;  /* 0x0000000eff267219 */ /* 0x020fe2000001160d */
[----:B------:R-:W-:-:S03]  /*1cf0*/  VIADD R8, R14, UR5 ;  /* 0x000000050e087c36 */ /* 0x000fc60008000000 */
[----:B------:R-:W-:-:S04]  /*1d00*/  LOP3.LUT R9, R38, 0x1, RZ, 0xc0, !PT ;  /* 0x0000000126097812 */ /* 0x000fc800078ec0ff */
[----:B------:R-:W-:Y:S01]  /*1d10*/  ISETP.NE.U32.AND P0, PT, R9, 0x1, PT ;  /* 0x000000010900780c */ /* 0x000fe20003f05070 */
[----:B------:R-:W-:-:S04]  /*1d20*/  IMAD R9, R8, 0x5, RZ ;  /* 0x0000000508097824 */ /* 0x000fc800078e02ff */
[----:B------:R-:W-:-:S08]  /*1d30*/  IMAD.WIDE.U32 R8, R9, 0x4, R6 ;  /* 0x0000000409087825 */ /* 0x000fd000078e0006 */
[----:B------:R-:W2:Y:S04]  /*1d40*/  @!P0 LDG.E R19, desc[UR36][R8.64] ;  /* 0x0000002408138981 */ /* 0x000ea8000c1e1900 */
[----:B------:R-:W3:Y:S04]  /*1d50*/  @!P0 LDG.E R21, desc[UR36][R8.64+0x4] ;  /* 0x0000042408158981 */ /* 0x000ee8000c1e1900 */
[----:B------:R-:W4:Y:S04]  /*1d60*/  @!P0 LDG.E R16, desc[UR36][R8.64+0x8] ;  /* 0x0000082408108981 */ /* 0x000f28000c1e1900 */
[----:B------:R-:W4:Y:S04]  /*1d70*/  @!P0 LDG.E R18, desc[UR36][R8.64+0x10] ;  /* 0x0000102408128981 */ /* 0x000f28000c1e1900 */
[----:B------:R-:W4:Y:S01]  /*1d80*/  @!P0 LDG.E R23, desc[UR36][R8.64+0xc] ;  /* 0x00000c2408178981 */ /* 0x000f22000c1e1900 */
[----:B------:R-:W-:-:S13]  /*1d90*/  R2P PR, R38, 0x7e ;  /* 0x0000007e26007804 */ /* 0x000fda0000000000 */
        /* <DEDUP_REMOVED lines=164> */
[----:B------:R2:W-:Y:S04]  /*27e0*/  STL [R1+0x1e4], R0 ;  /* 0x0001e40001007387 */ /* 0x0005e80000100800 */
[----:B------:R2:W-:Y:S04]  /*27f0*/  STL.64 [R1+0x1e8], R4 ;  /* 0x0001e80401007387 */ /* 0x0005e80000100a00 */
[----:B------:R2:W-:Y:S02]  /*2800*/  STL.64 [R1+0x1f0], R2 ;  /* 0x0001f00201007387 */ /* 0x0005e40000100a00 */
.L_x_7:
[----:B------:R-:W-:Y:S05]  /*2810*/  BSYNC.RECONVERGENT B1 ;  /* 0x0000000000017941 */ /* 0x000fea0003800200 */
.L_x_6:
[----:B------:R-:W-:Y:S01]  /*2820*/  ISETP.GT.U32.AND P0, PT, R10, 0x3, PT ;  /* 0x000000030a00780c */ /* 0x000fe20003f04070 */
[----:B------:R-:W-:Y:S01]  /*2830*/  VIADD R12, R12, 0x1 ;  /* 0x000000010c0c7836 */ /* 0x000fe20000000000 */
[--C-:B------:R-:W-:Y:S02]  /*2840*/  SHF.R.U64 R10, R10, 0x2, R11.reuse ;  /* 0x000000020a0a7819 */ /* 0x100fe4000000120b */
[----:B------:R-:W-:Y:S02]  /*2850*/  ISETP.GT.U32.AND.EX P0, PT, R11, RZ, PT, P0 ;  /* 0x000000ff0b00720c */ /* 0x000fe40003f04100 */
[----:B------:R-:W-:-:S11]  /*2860*/  SHF.R.U32.HI R11, RZ, 0x2, R11 ;  /* 0x00000002ff0b7819 */ /* 0x000fd6000001160b */
[----:B------:R-:W-:Y:S05]  /*2870*/  @P0 BRA `(.L_x_14) ;  /* 0xffffffd800d40947 */ /* 0x000fea000383ffff */
.L_x_5:
[----:B------:R-:W-:Y:S05]  /*2880*/  BSYNC.RECONVERGENT B0 ;  /* 0x0000000000007941 */ /* 0x000fea0003800200 */
.L_x_4:
[----:B------:R-:W3:Y:S02]  /*2890*/  LDC.64 R6, c[0x4][0x40] ;  /* 0x01001000ff067b82 */ /* 0x000ee40000000a00 */
[----:B---3--:R-:W3:Y:S04]  /*28a0*/  LDG.E R6, desc[UR36][R6.64] ;  /* 0x0000002406067981 */ /* 0x008ee8000c1e1900 */
[----:B------:R4:W-:Y:S04]  /*28b0*/  STL.64 [R1+0x1f8], RZ ;  /* 0x0001f8ff01007387 */ /* 0x0009e80000100a00 */
[----:B------:R4:W-:Y:S04]  /*28c0*/  STL [R1+0x200], RZ ;  /* 0x000200ff01007387 */ /* 0x0009e80000100800 */
[----:B------:R4:W-:Y:S01]  /*28d0*/  STL.64 [R1+0x208], RZ ;  /* 0x000208ff01007387 */ /* 0x0009e20000100a00 */
[----:B---3--:R-:W-:-:S13]  /*28e0*/  ISETP.NE.AND P0, PT, R6, RZ, PT ;  /* 0x000000ff0600720c */ /* 0x008fda0003f05270 */
[----:B----4-:R-:W-:Y:S05]  /*28f0*/  @P0 EXIT ;  /* 0x000000000000094d */ /* 0x010fea0003800000 */
[----:B------:R-:W-:Y:S01]  /*2900*/  IMAD.MOV.U32 R19, RZ, RZ, R2 ;  /* 0x000000ffff137224 */ /* 0x000fe200078e0002 */
[----:B------:R-:W-:Y:S01]  /*2910*/  UIADD3 UR41, UPT, UPT, UR7, 0x20, URZ ;  /* 0x0000002007297890 */ /* 0x000fe2000fffe0ff */
[----:B------:R-:W-:Y:S01]  /*2920*/  IMAD.MOV.U32 R16, RZ, RZ, R5 ;  /* 0x000000ffff107224 */ /* 0x000fe200078e0005 */
[----:B------:R-:W-:Y:S01]  /*2930*/  UMOV UR40, 0x2abc4dd5 ;  /* 0x2abc4dd500287882 */ /* 0x000fe20000000000 */
[----:B------:R-:W-:Y:S02]  /*2940*/  IMAD.MOV.U32 R17, RZ, RZ, R4 ;  /* 0x000000ffff117224 */ /* 0x000fe400078e0004 */
[----:B------:R-:W-:Y:S02]  /*2950*/  IMAD.MOV.U32 R18, RZ, RZ, R3 ;  /* 0x000000ffff127224 */ /* 0x000fe400078e0003 */
[----:B012---:R-:W-:-:S07]  /*2960*/  IMAD.MOV.U32 R2, RZ, RZ, R0 ;  /* 0x000000ffff027224 */ /* 0x007fce00078e0000 */
.L_x_171:
[----:B------:R-:W-:Y:S01]  /*2970*/  IMAD.MOV.U32 R5, RZ, RZ, R2 ;  /* 0x000000ffff057224 */ /* 0x000fe200078e0002 */
[----:B------:R-:W-:Y:S01]  /*2980*/  BSSY.RECONVERGENT B0, `(.L_x_15) ;  /* 0x000000c000007945 */ /* 0x000fe20003800200 */
[----:B------:R-:W-:Y:S02]  /*2990*/  IMAD.MOV.U32 R2, RZ, RZ, R17 ;  /* 0x000000ffff027224 */ /* 0x000fe400078e0011 */
[----:B------:R-:W-:Y:S02]  /*29a0*/  IMAD.MOV.U32 R17, RZ, RZ, R16 ;  /* 0x000000ffff117224 */ /* 0x000fe400078e0010 */
[----:B------:R-:W-:Y:S02]  /*29b0*/  IMAD.MOV.U32 R16, RZ, RZ, R19 ;  /* 0x000000ffff107224 */ /* 0x000fe400078e0013 */
[----:B------:R-:W-:Y:S02]  /*29c0*/  IMAD.MOV.U32 R0, RZ, RZ, -0x1 ;  /* 0xffffffffff007424 */ /* 0x000fe400078e00ff */
[----:B------:R-:W-:-:S07]  /*29d0*/  IMAD.MOV.U32 R19, RZ, RZ, R18 ;  /* 0x000000ffff137224 */ /* 0x000fce00078e0012 */
.L_x_16:
[----:B------:R-:W2:Y:S01]  /*29e0*/  LDL.U8 R3, [R0+UR41+0x1f1] ;  /* 0x0001f12900037983 */ /* 0x000ea20008100000 */
[----:B------:R-:W-:Y:S01]  /*29f0*/  IMAD.MOV.U32 R4, RZ, RZ, R0 ;  /* 0x000000ffff047224 */ /* 0x000fe200078e0000 */
[----:B--2---:R-:W-:Y:S01]  /*2a00*/  ISETP.NE.AND P0, PT, R3, RZ, PT ;  /* 0x000000ff0300720c */ /* 0x004fe20003f05270 */
[----:B------:R-:W-:-:S04]  /*2a10*/  VIADD R3, R0, 0x1 ;  /* 0x0000000100037836 */ /* 0x000fc80000000000 */
[----:B------:R-:W-:-:S08]  /*2a20*/  IMAD.MOV.U32 R0, RZ, RZ, R3 ;  /* 0x000000ffff007224 */ /* 0x000fd000078e0003 */
[----:B------:R-:W-:Y:S05]  /*2a30*/  @P0 BRA `(.L_x_16) ;  /* 0xfffffffc00e80947 */ /* 0x000fea000383ffff */
[----:B------:R-:W-:Y:S05]  /*2a40*/  BSYNC.RECONVERGENT B0 ;  /* 0x0000000000007941 */ /* 0x000fea0003800200 */
.L_x_15:
[----:B------:R-:W-:-:S13]  /*2a50*/  ISETP.GT.AND P0, PT, R4, 0x12, PT ;  /* 0x000000120400780c */ /* 0x000fda0003f04270 */
[----:B------:R-:W-:Y:S05]  /*2a60*/  @P0 EXIT ;  /* 0x000000000000094d */ /* 0x000fea0003800000 */
[----:B------:R-:W-:Y:S01]  /*2a70*/  BSSY.RECONVERGENT B0, `(.L_x_17) ;  /* 0x0000008000007945 */ /* 0x000fe20003800200 */
[----:B------:R-:W-:-:S07]  /*2a80*/  IMAD.MOV.U32 R0, RZ, RZ, -0x1 ;  /* 0xffffffffff007424 */ /* 0x000fce00078e00ff */
.L_x_18:
[----:B------:R-:W2:Y:S01]  /*2a90*/  LDL.U8 R3, [R0+UR41+0x1f1] ;  /* 0x0001f12900037983 */ /* 0x000ea20008100000 */
[C---:B------:R-:W-:Y:S01]  /*2aa0*/  VIADD R6, R0.reuse, UR41 ;  /* 0x0000002900067c36 */ /* 0x040fe20008000000 */
[----:B--2---:R-:W-:Y:S01]  /*2ab0*/  ISETP.NE.AND P0, PT, R3, RZ, PT ;  /* 0x000000ff0300720c */ /* 0x004fe20003f05270 */
[----:B------:R-:W-:-:S04]  /*2ac0*/  VIADD R3, R0, 0x1 ;  /* 0x0000000100037836 */ /* 0x000fc80000000000 */
[----:B------:R-:W-:-:S08]  /*2ad0*/  IMAD.MOV.U32 R0, RZ, RZ, R3 ;  /* 0x000000ffff007224 */ /* 0x000fd000078e0003 */
[----:B------:R-:W-:Y:S05]  /*2ae0*/  @P0 BRA `(.L_x_18) ;  /* 0xfffffffc00e80947 */ /* 0x000fea000383ffff */
[----:B------:R-:W-:Y:S05]  /*2af0*/  BSYNC.RECONVERGENT B0 ;  /* 0x0000000000007941 */ /* 0x000fea0003800200 */
.L_x_17:
[----:B------:R-:W-:Y:S01]  /*2b00*/  SHF.R.U32.HI R0, RZ, 0x2, R5 ;  /* 0x00000002ff007819 */ /* 0x000fe20000011605 */
[----:B------:R-:W-:Y:S01]  /*2b10*/  IMAD.SHL.U32 R3, R19, 0x10, RZ ;  /* 0x0000001013037824 */ /* 0x000fe200078e00ff */
[----:B------:R-:W-:Y:S01]  /*2b20*/  UIADD3 UR40, UPT, UPT, UR40, 0x587c5, URZ ;  /* 0x000587c528287890 */ /* 0x000fe2000fffe0ff */
[----:B------:R0:W-:Y:S01]  /*2b30*/  STL.U8 [R6+0x1f2], RZ ;  /* 0x0001f2ff06007387 */ /* 0x0001e20000100000 */
[----:B------:R-:W-:Y:S01]  /*2b40*/  LOP3.LUT R0, R0, R5, RZ, 0x3c, !PT ;  /* 0x0000000500007212 */ /* 0x000fe200078e3cff */
[----:B------:R-:W-:Y:S01]  /*2b50*/  BSSY.RECONVERGENT B0, `(.L_x_19) ;  /* 0x0000018000007945 */ /* 0x000fe20003800200 */
[----:B------:R-:W-:-:S03]  /*2b60*/  IMAD.MOV.U32 R5, RZ, RZ, RZ ;  /* 0x000000ffff057224 */ /* 0x000fc600078e00ff */
[----:B------:R-:W-:-:S05]  /*2b70*/  IMAD.SHL.U32 R4, R0, 0x2, RZ ;  /* 0x0000000200047824 */ /* 0x000fca00078e00ff */
[----:B------:R-:W-:-:S04]  /*2b80*/  LOP3.LUT R4, R0, R4, R3, 0x96, !PT ;  /* 0x0000000400047212 */ /* 0x000fc800078e9603 */
[----:B------:R-:W-:-:S05]  /*2b90*/  LOP3.LUT R18, R4, R19, RZ, 0x3c, !PT ;  /* 0x0000001304127212 */ /* 0x000fca00078e3cff */
[----:B------:R-:W-:-:S04]  /*2ba0*/  VIADD R0, R18, UR40 ;  /* 0x0000002812007c36 */ /* 0x000fc80008000000 */
[----:B------:R-:W-:-:S04]  /*2bb0*/  IMAD.HI.U32 R3, R0, 0x2040811, RZ ;  /* 0x0204081100037827 */ /* 0x000fc800078e00ff */
[----:B------:R-:W-:-:S05]  /*2bc0*/  IMAD.IADD R4, R0, 0x1, -R3 ;  /* 0x0000000100047824 */ /* 0x000fca00078e0a03 */
[----:B------:R-:W-:-:S04]  /*2bd0*/  LEA.HI R4, R4, R3, RZ, 0x1f ;  /* 0x0000000304047211 */ /* 0x000fc800078ff8ff */
[----:B------:R-:W-:Y:S01]  /*2be0*/  SHF.R.U32.HI R3, RZ, 0x6, R4 ;  /* 0x00000006ff037819 */ /* 0x000fe20000011604 */
[----:B------:R-:W-:-:S04]  /*2bf0*/  IMAD.MOV.U32 R4, RZ, RZ, 0x8 ;  /* 0x00000008ff047424 */ /* 0x000fc800078e00ff */
[----:B------:R-:W-:Y:S02]  /*2c00*/  IMAD R3, R3, -0x7f, R0 ;  /* 0xffffff8103037824 */ /* 0x000fe400078e0200 */
[----:B------:R-:W-:-:S03]  /*2c10*/  IMAD.MOV.U32 R0, RZ, RZ, -0x1 ;  /* 0xffffffffff007424 */ /* 0x000fc600078e00ff */
[----:B------:R0:W-:Y:S04]  /*2c20*/  STL.U8 [R6+0x1f1], R3 ;  /* 0x0001f10306007387 */ /* 0x0001e80000100000 */
.L_x_20:
[----:B0-----:R0:W2:Y:S01]  /*2c30*/  LDL.U8 R3, [R0+UR41+0x1f1] ;  /* 0x0001f12900037983 */ /* 0x0010a20008100000 */
[----:B------:R-:W-:Y:S01]  /*2c40*/  IMAD.MOV.U32 R22, RZ, RZ, R4 ;  /* 0x000000ffff167224 */ /* 0x000fe200078e0004 */
[----:B------:R-:W-:Y:S01]  /*2c50*/  IADD3 R4, P1, PT, R4, 0x1, RZ ;  /* 0x0000000104047810 */ /* 0x000fe20007f3e0ff */
[----:B------:R-:W-:Y:S02]  /*2c60*/  VIADD R44, R0, 0x1 ;  /* 0x00000001002c7836 */ /* 0x000fe40000000000 */
[----:B------:R-:W-:Y:S02]  /*2c70*/  IMAD.MOV.U32 R45, RZ, RZ, R0 ;  /* 0x000000ffff2d7224 */ /* 0x000fe400078e0000 */
[--C-:B------:R-:W-:Y:S02]  /*2c80*/  IMAD.MOV.U32 R27, RZ, RZ, R5.reuse ;  /* 0x000000ffff1b7224 */ /* 0x100fe400078e0005 */
[----:B0-----:R-:W-:Y:S02]  /*2c90*/  IMAD.MOV.U32 R0, RZ, RZ, R44 ;  /* 0x000000ffff007224 */ /* 0x001fe400078e002c */
[----:B------:R-:W-:Y:S01]  /*2ca0*/  IMAD.X R5, RZ, RZ, R5, P1 ;  /* 0x000000ffff057224 */ /* 0x000fe200008e0605 */
[----:B--2---:R-:W-:-:S13]  /*2cb0*/  ISETP.NE.AND P0, PT, R3, RZ, PT ;  /* 0x000000ff0300720c */ /* 0x004fda0003f05270 */
[----:B------:R-:W-:Y:S05]  /*2cc0*/  @P0 BRA `(.L_x_20) ;  /* 0xfffffffc00d80947 */ /* 0x000fea000383ffff */
[----:B------:R-:W-:Y:S05]  /*2cd0*/  BSYNC.RECONVERGENT B0 ;  /* 0x0000000000007941 */ /* 0x000fea0003800200 */
.L_x_19:
[----:B------:R-:W-:Y:S01]  /*2ce0*/  SHF.R.S32.HI R3, RZ, 0x1f, R44 ;  /* 0x0000001fff037819 */ /* 0x000fe2000001142c */
[----:B------:R-:W-:Y:S01]  /*2cf0*/  IMAD.U32 R11, RZ, RZ, UR41 ;  /* 0x00000029ff0b7e24 */ /* 0x000fe2000f8e00ff */
[C---:B------:R-:W-:Y:S01]  /*2d00*/  IADD3 R25, P0, PT, R44.reuse, 0x8, RZ ;  /* 0x000000082c197810 */ /* 0x040fe20007f1e0ff */
[----:B------:R-:W-:Y:S01]  /*2d10*/  IMAD.MOV.U32 R4, RZ, RZ, 0x80 ;  /* 0x00000080ff047424 */ /* 0x000fe200078e00ff */
[----:B------:R-:W-:Y:S01]  /*2d20*/  CS2R R6, SRZ ;  /* 0x0000000000067805 */ /* 0x000fe2000001ff00 */
[----:B------:R-:W-:Y:S01]  /*2d30*/  IMAD.MOV.U32 R5, RZ, RZ, RZ ;  /* 0x000000ffff057224 */ /* 0x000fe200078e00ff */
[--C-:B------:R-:W-:Y:S01]  /*2d40*/  SHF.R.U32.HI R21, RZ, 0x15, R3.reuse ;  /* 0x00000015ff157819 */ /* 0x100fe20000011603 */
[--C-:B------:R-:W-:Y:S01]  /*2d50*/  IMAD.X R0, RZ, RZ, R3.reuse, P0 ;  /* 0x000000ffff007224 */ /* 0x100fe200000e0603 */
[----:B------:R-:W-:Y:S01]  /*2d60*/  SHF.R.U32.HI R20, RZ, 0xd, R3 ;  /* 0x0000000dff147819 */ /* 0x000fe20000011603 */
[----:B------:R-:W-:Y:S01]  /*2d70*/  STL.128 [R1+0x170], RZ ;  /* 0x000170ff01007387 */ /* 0x000fe20000100c00 */
[----:B------:R-:W-:Y:S01]  /*2d80*/  IMAD.SHL.U32 R23, R44, 0x8, RZ ;  /* 0x000000082c177824 */ /* 0x000fe200078e00ff */
[----:B------:R-:W-:Y:S01]  /*2d90*/  BSSY.RECONVERGENT B0, `(.L_x_21) ;  /* 0x000060f000007945 */ /* 0x000fe20003800200 */
[----:B------:R-:W-:Y:S01]  /*2da0*/  SHF.R.U64 R25, R25, 0x6, R0 ;  /* 0x0000000619197819 */ /* 0x000fe20000001200 */
[----:B------:R0:W-:Y:S01]  /*2db0*/  STL.128 [R1+0x160], R4 ;  /* 0x0001600401007387 */ /* 0x0001e20000100c00 */
[----:B------:R-:W-:-:S03]  /*2dc0*/  IMAD.MOV.U32 R48, RZ, RZ, -0x3c2d1e10 ;  /* 0xc3d2e1f0ff307424 */ /* 0x000fc600078e00ff */
[----:B------:R-:W-:Y:S01]  /*2dd0*/  VIADD R25, R25, 0x1 ;  /* 0x0000000119197836 */ /* 0x000fe20000000000 */
[----:B------:R-:W-:Y:S03]  /*2de0*/  STL.128 [R1+0x180], RZ ;  /* 0x000180ff01007387 */ /* 0x000fe60000100c00 */
[C---:B------:R-:W-:Y:S01]  /*2df0*/  IMAD R0, R25.reuse, 0x40, -R44 ;  /* 0x0000004019007824 */ /* 0x040fe200078e0a2c */
[----:B------:R-:W-:Y:S01]  /*2e00*/  STL.128 [R1+0x190], RZ ;  /* 0x000190ff01007387 */ /* 0x000fe20000100c00 */
[----:B------:R-:W-:-:S03]  /*2e10*/  ISETP.NE.AND P0, PT, R25, RZ, PT ;  /* 0x000000ff1900720c */ /* 0x000fc60003f05270 */
[C-C-:B------:R-:W-:Y:S01]  /*2e20*/  IADD3 R10, PT, PT, R11.reuse, -0x8, R0.reuse ;  /* 0xfffffff80b0a7810 */ /* 0x140fe20007ffe000 */
[----:B------:R-:W-:Y:S01]  /*2e30*/  STL.128 [R1+0x1a0], RZ ;  /* 0x0001a0ff01007387 */ /* 0x000fe20000100c00 */
[C-C-:B------:R-:W-:Y:S02]  /*2e40*/  IADD3 R9, PT, PT, R11.reuse, -0x7, R0.reuse ;  /* 0xfffffff90b097810 */ /* 0x140fe40007ffe000 */
[C-C-:B------:R-:W-:Y:S01]  /*2e50*/  IADD3 R8, PT, PT, R11.reuse, -0x6, R0.reuse ;  /* 0xfffffffa0b087810 */ /* 0x140fe20007ffe000 */
[----:B------:R-:W-:Y:S01]  /*2e60*/  STL.128 [R1+0x1b0], RZ ;  /* 0x0001b0ff01007387 */ /* 0x000fe20000100c00 */
[C-C-:B------:R-:W-:Y:S02]  /*2e70*/  IADD3 R15, PT, PT, R11.reuse, -0x5, R0.reuse ;  /* 0xfffffffb0b0f7810 */ /* 0x140fe40007ffe000 */
[C-C-:B------:R-:W-:Y:S01]  /*2e80*/  IADD3 R14, PT, PT, R11.reuse, -0x4, R0.reuse ;  /* 0xfffffffc0b0e7810 */ /* 0x140fe20007ffe000 */
[----:B------:R-:W-:Y:S01]  /*2e90*/  STL.128 [R1+0x1c0], RZ ;  /* 0x0001c0ff01007387 */ /* 0x000fe20000100c00 */
[----:B------:R-:W-:-:S02]  /*2ea0*/  IADD3 R13, PT, PT, R11, -0x3, R0 ;  /* 0xfffffffd0b0d7810 */ /* 0x000fc40007ffe000 */
[C-C-:B------:R-:W-:Y:S01]  /*2eb0*/  IADD3 R12, PT, PT, R11.reuse, -0x2, R0.reuse ;  /* 0xfffffffe0b0c7810 */ /* 0x140fe20007ffe000 */
[----:B------:R-:W-:Y:S01]  /*2ec0*/  STL.128 [R1+0x1d0], RZ ;  /* 0x0001d0ff01007387 */ /* 0x000fe20000100c00 */
[----:B------:R-:W-:Y:S02]  /*2ed0*/  IADD3 R0, PT, PT, R11, -0x1, R0 ;  /* 0xffffffff0b007810 */ /* 0x000fe40007ffe000 */
[--C-:B------:R-:W-:Y:S01]  /*2ee0*/  SHF.R.U32.HI R11, RZ, 0x5, R3.reuse ;  /* 0x00000005ff0b7819 */ /* 0x100fe20000011603 */
[----:B------:R1:W-:Y:S01]  /*2ef0*/  STL.U8 [R10+0x140], R21 ;  /* 0x000140150a007387 */ /* 0x0003e20000100000 */
[C-C-:B0-----:R-:W-:Y:S02]  /*2f00*/  SHF.R.U64 R6, R44.reuse, 0x1d, R3.reuse ;  /* 0x0000001d2c067819 */ /* 0x141fe40000001203 */
[C-C-:B------:R-:W-:Y:S01]  /*2f10*/  SHF.R.U64 R7, R44.reuse, 0x15, R3.reuse ;  /* 0x000000152c077819 */ /* 0x140fe20000001203 */
[----:B------:R0:W-:Y:S01]  /*2f20*/  STL.U8 [R9+0x140], R20 ;  /* 0x0001401409007387 */ /* 0x0001e20000100000 */
[----:B------:R-:W-:-:S02]  /*2f30*/  SHF.R.U64 R4, R44, 0xd, R3 ;  /* 0x0000000d2c047819 */ /* 0x000fc40000001203 */
[----:B------:R-:W-:Y:S01]  /*2f40*/  SHF.R.U64 R5, R44, 0x5, R3 ;  /* 0x000000052c057819 */ /* 0x000fe20000001203 */
[----:B------:R2:W-:Y:S01]  /*2f50*/  STL.U8 [R8+0x140], R11 ;  /* 0x0001400b08007387 */ /* 0x0005e20000100000 */
[----:B-1----:R-:W-:-:S03]  /*2f60*/  IMAD.MOV.U32 R10, RZ, RZ, -0x67452302 ;  /* 0x98badcfeff0a7424 */ /* 0x002fc600078e00ff */
[----:B------:R1:W-:Y:S01]  /*2f70*/  STL.U8 [R15+0x140], R6 ;  /* 0x000140060f007387 */ /* 0x0003e20000100000 */
[----:B0-----:R-:W-:-:S03]  /*2f80*/  IMAD.MOV.U32 R9, RZ, RZ, -0x10325477 ;  /* 0xefcdab89ff097424 */ /* 0x001fc600078e00ff */
[----:B------:R1:W-:Y:S01]  /*2f90*/  STL.U8 [R14+0x140], R7 ;  /* 0x000140070e007387 */ /* 0x0003e20000100000 */
[----:B--2---:R-:W-:-:S03]  /*2fa0*/  IMAD.MOV.U32 R8, RZ, RZ, 0x67452301 ;  /* 0x67452301ff087424 */ /* 0x004fc600078e00ff */
[----:B------:R1:W-:Y:S01]  /*2fb0*/  STL.U8 [R13+0x140], R4 ;  /* 0x000140040d007387 */ /* 0x0003e20000100000 */
[----:B------:R-:W-:-:S03]  /*2fc0*/  IMAD.MOV.U32 R11, RZ, RZ, 0x10325476 ;  /* 0x10325476ff0b7424 */ /* 0x000fc600078e00ff */
[----:B------:R1:W-:Y:S04]  /*2fd0*/  STL.U8 [R12+0x140], R5 ;  /* 0x000140050c007387 */ /* 0x0003e80000100000 */
[----:B------:R1:W-:Y:S01]  /*2fe0*/  STL.U8 [R0+0x140], R23 ;  /* 0x0001401700007387 */ /* 0x0003e20000100000 */
[----:B------:R-:W-:Y:S05]  /*2ff0*/  @!P0 BRA `(.L_x_22) ;  /* 0x0000005c00a08947 */ /* 0x000fea0003800000 */
[----:B-1----:R-:W-:Y:S01]  /*3000*/  SHF.R.U64 R0, R22, 0x6, R27 ;  /* 0x0000000616007819 */ /* 0x002fe2000000121b */
[----:B------:R-:W-:Y:S01]  /*3010*/  IMAD.MOV.U32 R48, RZ, RZ, -0x3c2d1e10 ;  /* 0xc3d2e1f0ff307424 */ /* 0x000fe200078e00ff */
[----:B------:R-:W-:Y:S01]  /*3020*/  CS2R R46, SRZ ;  /* 0x00000000002e7805 */ /* 0x000fe2000001ff00 */
[----:B------:R-:W-:Y:S02]  /*3030*/  IMAD.MOV.U32 R11, RZ, RZ, 0x10325476 ;  /* 0x10325476ff0b7424 */ /* 0x000fe400078e00ff */
[----:B------:R-:W-:Y:S02]  /*3040*/  IMAD.MOV.U32 R10, RZ, RZ, -0x67452302 ;  /* 0x98badcfeff0a7424 */ /* 0x000fe400078e00ff */
[----:B------:R-:W-:Y:S02]  /*3050*/  IMAD.MOV.U32 R9, RZ, RZ, -0x10325477 ;  /* 0xefcdab89ff097424 */ /* 0x000fe400078e00ff */
[----:B------:R-:W-:-:S07]  /*3060*/  IMAD.MOV.U32 R8, RZ, RZ, 0x67452301 ;  /* 0x67452301ff087424 */ /* 0x000fce00078e00ff */
.L_x_162:
[----:B------:R0:W-:Y:S01]  /*3070*/  STL.128 [R1+0x20], RZ ;  /* 0x000020ff01007387 */ /* 0x0001e20000100c00 */
[----:B------:R-:W-:Y:S01]  /*3080*/  ISETP.GT.U32.AND P0, PT, R44, R46, PT ;  /* 0x0000002e2c00720c */ /* 0x000fe20003f04070 */
[----:B------:R-:W-:Y:S01]  /*3090*/  BSSY.RECONVERGENT B1, `(.L_x_23) ;  /* 0x0000037000017945 */ /* 0x000fe20003800200 */
[----:B------:R-:W-:Y:S01]  /*30a0*/  IMAD.MOV.U32 R4, RZ, RZ, 0x18 ;  /* 0x00000018ff047424 */ /* 0x000fe200078e00ff */
[----:B------:R0:W-:Y:S01]  /*30b0*/  STL.128 [R1+0x30], RZ ;  /* 0x000030ff01007387 */ /* 0x0001e20000100c00 */
[----:B------:R-:W-:Y:S01]  /*30c0*/  ISETP.GT.U32.AND.EX P0, PT, R3, RZ, PT, P0 ;  /* 0x000000ff0300720c */ /* 0x000fe20003f04100 */
[----:B------:R-:W-:Y:S02]  /*30d0*/  IMAD.MOV.U32 R22, RZ, RZ, RZ ;  /* 0x000000ffff167224 */ /* 0x000fe400078e00ff */
[----:B------:R0:W-:Y:S01]  /*30e0*/  STL.128 [R1+0x40], RZ ;  /* 0x000040ff01007387 */ /* 0x0001e20000100c00 */
[----:B------:R-:W-:-:S03]  /*30f0*/  IMAD.MOV.U32 R6, RZ, RZ, R46 ;  /* 0x000000ffff067224 */ /* 0x000fc600078e002e */
[----:B------:R0:W-:Y:S04]  /*3100*/  STL.128 [R1+0x50], RZ ;  /* 0x000050ff01007387 */ /* 0x0001e80000100c00 */
        /* <DEDUP_REMOVED lines=15> */
[----:B------:R0:W-:Y:S01]  /*3200*/  STL.128 [R1+0x150], RZ ;  /* 0x000150ff01007387 */ /* 0x0001e20000100c00 */
[----:B------:R-:W-:Y:S05]  /*3210*/  @!P0 BRA `(.L_x_24) ;  /* 0x0000000000788947 */ /* 0x000fea0003800000 */
[----:B------:R-:W2:Y:S01]  /*3220*/  LDL.U8 R22, [R46+UR41+0x1f0] ;  /* 0x0001f0292e167983 */ /* 0x000ea20008100000 */
[----:B------:R-:W-:Y:S01]  /*3230*/  VIADD R5, R46, 0x1 ;  /* 0x000000012e057836 */ /* 0x000fe20000000000 */
[----:B------:R-:W-:Y:S01]  /*3240*/  BSSY.RECONVERGENT B2, `(.L_x_25) ;  /* 0x000001a000027945 */ /* 0x000fe20003800200 */
[----:B------:R-:W-:Y:S02]  /*3250*/  IMAD.MOV.U32 R4, RZ, RZ, 0x10 ;  /* 0x00000010ff047424 */ /* 0x000fe400078e00ff */
[----:B------:R-:W-:Y:S01]  /*3260*/  IMAD.MOV.U32 R6, RZ, RZ, R5 ;  /* 0x000000ffff067224 */ /* 0x000fe200078e0005 */
[----:B------:R-:W-:-:S04]  /*3270*/  ISETP.GT.U32.AND P0, PT, R44, R5, PT ;  /* 0x000000052c00720c */ /* 0x000fc80003f04070 */
[----:B------:R-:W-:Y:S01]  /*3280*/  ISETP.GT.U32.AND.EX P0, PT, R3, RZ, PT, P0 ;  /* 0x000000ff0300720c */ /* 0x000fe20003f04100 */
[----:B--2---:R-:W-:-:S12]  /*3290*/  IMAD.SHL.U32 R22, R22, 0x1000000, RZ ;  /* 0x0100000016167824 */ /* 0x004fd800078e00ff */
[----:B------:R-:W-:Y:S05]  /*32a0*/  @!P0 BRA `(.L_x_26) ;  /* 0x00000000004c8947 */ /* 0x000fea0003800000 */
[----:B------:R-:W2:Y:S01]  /*32b0*/  LDL.U8 R5, [R5+UR41+0x1f0] ;  /* 0x0001f02905057983 */ /* 0x000ea20008100000 */
[----:B------:R-:W-:Y:S02]  /*32c0*/  VIADD R13, R46, 0x2 ;  /* 0x000000022e0d7836 */ /* 0x000fe40000000000 */
[----:B------:R-:W-:Y:S02]  /*32d0*/  IMAD.MOV.U32 R4, RZ, RZ, 0x8 ;  /* 0x00000008ff047424 */ /* 0x000fe400078e00ff */
[----:B------:R-:W-:Y:S01]  /*32e0*/  IMAD.MOV.U32 R6, RZ, RZ, R13 ;  /* 0x000000ffff067224 */ /* 0x000fe200078e000d */
[----:B------:R-:W-:-:S04]  /*32f0*/  ISETP.GT.U32.AND P0, PT, R44, R13, PT ;  /* 0x0000000d2c00720c */ /* 0x000fc80003f04070 */
[----:B------:R-:W-:Y:S01]  /*3300*/  ISETP.GT.U32.AND.EX P0, PT, R3, RZ, PT, P0 ;  /* 0x000000ff0300720c */ /* 0x000fe20003f04100 */
[----:B--2---:R-:W-:-:S12]  /*3310*/  IMAD R22, R5, 0x10000, R22 ;  /* 0x0001000005167824 */ /* 0x004fd800078e0216 */
[----:B------:R-:W-:Y:S05]  /*3320*/  @!P0 BRA `(.L_x_26) ;  /* 0x00000000002c8947 */ /* 0x000fea0003800000 */
[----:B------:R-:W-:Y:S01]  /*3330*/  VIADD R15, R46, 0x3 ;  /* 0x000000032e0f7836 */ /* 0x000fe20000000000 */
[----:B------:R-:W2:Y:S04]  /*3340*/  LDL.U8 R5, [R13+UR41+0x1f0] ;  /* 0x0001f0290d057983 */ /* 0x000ea80008100000 */
[----:B------:R-:W-:-:S04]  /*3350*/  ISETP.GT.U32.AND P0, PT, R44, R15, PT ;  /* 0x0000000f2c00720c */ /* 0x000fc80003f04070 */
[----:B------:R-:W-:-:S13]  /*3360*/  ISETP.GT.U32.AND.EX P0, PT, R3, RZ, PT, P0 ;  /* 0x000000ff0300720c */ /* 0x000fda0003f04100 */
[----:B------:R-:W3:Y:S01]  /*3370*/  @P0 LDL.U8 R7, [R15+UR41+0x1f0] ;  /* 0x0001f0290f070983 */ /* 0x000ee20008100000 */
[----:B------:R-:W-:Y:S02]  /*3380*/  IMAD.MOV.U32 R6, RZ, RZ, R15 ;  /* 0x000000ffff067224 */ /* 0x000fe400078e000f */
[----:B------:R-:W-:Y:S02]  /*3390*/  IMAD.MOV.U32 R4, RZ, RZ, RZ ;  /* 0x000000ffff047224 */ /* 0x000fe400078e00ff */
[----:B------:R-:W-:Y:S02]  /*33a0*/  @P0 VIADD R6, R46, 0x4 ;  /* 0x000000042e060836 */ /* 0x000fe40000000000 */
[----:B------:R-:W-:Y:S02]  /*33b0*/  @P0 IMAD.MOV.U32 R4, RZ, RZ, -0x8 ;  /* 0xfffffff8ff040424 */ /* 0x000fe400078e00ff */
[----:B--2---:R-:W-:-:S04]  /*33c0*/  IMAD R22, R5, 0x100, R22 ;  /* 0x0000010005167824 */ /* 0x004fc800078e0216 */
[----:B---3--:R-:W-:-:S07]  /*33d0*/  @P0 IMAD.IADD R22, R22, 0x1, R7 ;  /* 0x0000000116160824 */ /* 0x008fce00078e0207 */
.L_x_26:
[----:B------:R-:W-:Y:S05]  /*33e0*/  BSYNC.RECONVERGENT B2 ;  /* 0x0000000000027941 */ /* 0x000fea0003800200 */
.L_x_25:
[----:B------:R1:W-:Y:S02]  /*33f0*/  STL [R1+0x20], R22 ;  /* 0x0000201601007387 */ /* 0x0003e40000100800 */
.L_x_24:
[----:B------:R-:W-:Y:S05]  /*3400*/  BSYNC.RECONVERGENT B1 ;  /* 0x0000000000017941 */ /* 0x000fea0003800200 */
.L_x_23:
[----:B------:R-:W-:Y:S01]  /*3410*/  ISETP.GT.AND P0, PT, R4, -0x1, PT ;  /* 0xffffffff0400780c */ /* 0x000fe20003f04270 */
[----:B------:R-:W-:Y:S01]  /*3420*/  BSSY.RECONVERGENT B1, `(.L_x_27) ;  /* 0x0000022000017945 */ /* 0x000fe20003800200 */
[----:B------:R-:W-:-:S11]  /*3430*/  IMAD.MOV.U32 R12, RZ, RZ, R6 ;  /* 0x000000ffff0c7224 */ /* 0x000fd600078e0006 */
[----:B------:R-:W-:Y:S05]  /*3440*/  @!P0 BRA `(.L_x_28) ;  /* 0x00000000007c8947 */ /* 0x000fea0003800000 */
[----:B------:R-:W-:-:S05]  /*3450*/  IADD3 R7, PT, PT, R6, UR41, -R45 ;  /* 0x0000002906077c10 */ /* 0x000fca000fffe82d */
[----:B------:R-:W2:Y:S01]  /*3460*/  LDL.U8 R5, [R7+0x13f] ;  /* 0x00013f0007057983 */ /* 0x000ea20000100000 */
[----:B------:R-:W-:Y:S01]  /*3470*/  ISETP.GE.U32.AND P0, PT, R4, 0x8, PT ;  /* 0x000000080400780c */ /* 0x000fe20003f06070 */
[----:B------:R-:W-:Y:S01]  /*3480*/  BSSY.RECONVERGENT B2, `(.L_x_29) ;  /* 0x000001a000027945 */ /* 0x000fe20003800200 */
[----:B------:R-:W-:Y:S01]  /*3490*/  VIADD R12, R6, 0x1 ;  /* 0x00000001060c7836 */ /* 0x000fe20000000000 */
[----:B--2---:R-:W-:-:S05]  /*34a0*/  SHF.L.U32 R5, R5, R4, RZ ;  /* 0x0000000405057219 */ /* 0x004fca00000006ff */
[----:B-1----:R-:W-:-:S05]  /*34b0*/  IMAD.IADD R22, R22, 0x1, R5 ;  /* 0x0000000116167824 */ /* 0x002fca00078e0205 */
[----:B------:R-:W-:Y:S05]  /*34c0*/  @!P0 BRA `(.L_x_30) ;  /* 0x0000000000548947 */ /* 0x000fea0003800000 */
[----:B------:R-:W-:-:S05]  /*34d0*/  IADD3 R7, PT, PT, R12, UR41, -R45 ;  /* 0x000000290c077c10 */ /* 0x000fca000fffe82d */
[----:B------:R-:W2:Y:S01]  /*34e0*/  LDL.U8 R12, [R7+0x13f] ;  /* 0x00013f00070c7983 */ /* 0x000ea20000100000 */
[C---:B------:R-:W-:Y:S01]  /*34f0*/  ISETP.GE.U32.AND P0, PT, R4.reuse, 0x10, PT ;  /* 0x000000100400780c */ /* 0x040fe20003f06070 */
[----:B------:R-:W-:-:S05]  /*3500*/  VIADD R5, R4, 0xfffffff8 ;  /* 0xfffffff804057836 */ /* 0x000fca0000000000 */
[----:B--2---:R-:W-:Y:S01]  /*3510*/  SHF.L.U32 R5, R12, R5, RZ ;  /* 0x000000050c057219 */ /* 0x004fe200000006ff */
[----:B------:R-:W-:-:S04]  /*3520*/  VIADD R12, R6, 0x2 ;  /* 0x00000002060c7836 */ /* 0x000fc80000000000 */
[----:B------:R-:W-:Y:S02]  /*3530*/  IMAD.IADD R22, R22, 0x1, R5 ;  /* 0x0000000116167824 */ /* 0x000fe400078e0205 */
[----:B------:R-:W-:Y:S05]  /*3540*/  @!P0 BRA `(.L_x_30) ;  /* 0x0000000000348947 */ /* 0x000fea0003800000 */
[----:B------:R-:W-:Y:S02]  /*3550*/  ISETP.GE.U32.AND P0, PT, R4, 0x18, PT ;  /* 0x000000180400780c */ /* 0x000fe40003f06070 */
[----:B------:R-:W-:Y:S01]  /*3560*/  IADD3 R7, PT, PT, R12, UR41, -R45 ;  /* 0x000000290c077c10 */ /* 0x000fe2000fffe82d */
[----:B------:R-:W-:-:S04]  /*3570*/  VIADD R12, R6, 0x3 ;  /* 0x00000003060c7836 */ /* 0x000fc80000000000 */
[----:B------:R-:W2:Y:S06]  /*3580*/  LDL.U8 R14, [R7+0x13f] ;  /* 0x00013f00070e7983 */ /* 0x000eac0000100000 */
[----:B------:R-:W-:-:S06]  /*3590*/  @P0 IADD3 R13, PT, PT, R12, UR41, -R45 ;  /* 0x000000290c0d0c10 */ /* 0x000fcc000fffe82d */
[----:B------:R-:W3:Y:S01]  /*35a0*/  @P0 LDL.U8 R13, [R13+0x13f] ;  /* 0x00013f000d0d0983 */ /* 0x000ee20000100000 */
[C---:B------:R-:W-:Y:S02]  /*35b0*/  VIADD R5, R4.reuse, 0xfffffff0 ;  /* 0xfffffff004057836 */ /* 0x040fe40000000000 */
[----:B------:R-:W-:Y:S02]  /*35c0*/  @P0 VIADD R4, R4, 0xffffffe8 ;  /* 0xffffffe804040836 */ /* 0x000fe40000000000 */
[----:B------:R-:W-:Y:S01]  /*35d0*/  @P0 VIADD R12, R6, 0x4 ;  /* 0x00000004060c0836 */ /* 0x000fe20000000000 */
[----:B--2---:R-:W-:-:S05]  /*35e0*/  SHF.L.U32 R5, R14, R5, RZ ;  /* 0x000000050e057219 */ /* 0x004fca00000006ff */
[----:B------:R-:W-:Y:S01]  /*35f0*/  IMAD.IADD R22, R22, 0x1, R5 ;  /* 0x0000000116167824 */ /* 0x000fe200078e0205 */
[----:B---3--:R-:W-:-:S05]  /*3600*/  @P0 SHF.L.U32 R5, R13, R4, RZ ;  /* 0x000000040d050219 */ /* 0x008fca00000006ff */
[----:B------:R-:W-:-:S07]  /*3610*/  @P0 IMAD.IADD R22, R22, 0x1, R5 ;  /* 0x0000000116160824 */ /* 0x000fce00078e0205 */
.L_x_30:
[----:B------:R-:W-:Y:S05]  /*3620*/  BSYNC.RECONVERGENT B2 ;  /* 0x0000000000027941 */ /* 0x000fea0003800200 */
.L_x_29:
[----:B------:R2:W-:Y:S02]  /*3630*/  STL [R1+0x20], R22 ;  /* 0x0000201601007387 */ /* 0x0005e40000100800 */
.L_x_28:
[----:B------:R-:W-:Y:S05]  /*3640*/  BSYNC.RECONVERGENT B1 ;  /* 0x0000000000017941 */ /* 0x000fea0003800200 */
.L_x_27:
[----:B------:R-:W-:Y:S01]  /*3650*/  ISETP.GT.U32.AND P0, PT, R44, R12, PT ;  /* 0x0000000c2c00720c */ /* 0x000fe20003f04070 */
[----:B------:R-:W-:Y:S01]  /*3660*/  BSSY.RECONVERGENT B1, `(.L_x_31) ;  /* 0x0000024000017945 */ /* 0x000fe20003800200 */
[----:B------:R-:W-:Y:S02]  /*3670*/  IMAD.MOV.U32 R4, RZ, RZ, 0x18 ;  /* 0x00000018ff047424 */ /* 0x000fe400078e00ff */
[----:B------:R-:W-:Y:S01]  /*3680*/  ISETP.GT.U32.AND.EX P0, PT, R3, RZ, PT, P0 ;  /* 0x000000ff0300720c */ /* 0x000fe20003f04100 */
[----:B------:R-:W-:Y:S02]  /*3690*/  IMAD.MOV.U32 R24, RZ, RZ, RZ ;  /* 0x000000ffff187224 */ /* 0x000fe400078e00ff */
[----:B------:R-:W-:-:S10]  /*36a0*/  IMAD.MOV.U32 R6, RZ, RZ, R12 ;  /* 0x000000ffff067224 */ /* 0x000fd400078e000c */
[----:B------:R-:W-:Y:S05]  /*36b0*/  @!P0 BRA `(.L_x_32) ;  /* 0x0000000000788947 */ /* 0x000fea0003800000 */
[----:B------:R-:W3:Y:S01]  /*36c0*/  LDL.U8 R24, [R12+UR41+0x1f0] ;  /* 0x0001f0290c187983 */ /* 0x000ee20008100000 */
[----:B------:R-:W-:Y:S01]  /*36d0*/  VIADD R5, R12, 0x1 ;  /* 0x000000010c057836 */ /* 0x000fe20000000000 */
[----:B------:R-:W-:Y:S01]  /*36e0*/  BSSY.RECONVERGENT B2, `(.L_x_33) ;  /* 0x000001a000027945 */ /* 0x000fe20003800200 */
[----:B------:R-:W-:Y:S02]  /*36f0*/  IMAD.MOV.U32 R4, RZ, RZ, 0x10 ;  /* 0x00000010ff047424 */ /* 0x000fe400078e00ff */
[----:B------:R-:W-:Y:S01]  /*3700*/  IMAD.MOV.U32 R6, RZ, RZ, R5 ;  /* 0x000000ffff067224 */ /* 0x000fe200078e0005 */
[----:B------:R-:W-:-:S04]  /*3710*/  ISETP.GT.U32.AND P0, PT, R44, R5, PT ;  /* 0x000000052c00720c */ /* 0x000fc80003f04070 */
[----:B------:R-:W-:Y:S01]  /*3720*/  ISETP.GT.U32.AND.EX P0, PT, R3, RZ, PT, P0 ;  /* 0x000000ff0300720c */ /* 0x000fe20003f04100 */
[----:B---3--:R-:W-:-:S12]  /*3730*/  IMAD.SHL.U32 R24, R24, 0x1000000, RZ ;  /* 0x0100000018187824 */ /* 0x008fd800078e00ff */
[----:B------:R-:W-:Y:S05]  /*3740*/  @!P0 BRA `(.L_x_34) ;  /* 0x00000000004c8947 */ /* 0x000fea0003800000 */
[----:B------:R-:W3:Y:S01]  /*3750*/  LDL.U8 R5, [R5+UR41+0x1f0] ;  /* 0x0001f02905057983 */ /* 0x000ee20008100000 */
[----:B------:R-:W-:Y:S02]  /*3760*/  VIADD R13, R12, 0x2 ;  /* 0x000000020c0d7836 */ /* 0x000fe40000000000 */
[----:B------:R-:W-:Y:S02]  /*3770*/  IMAD.MOV.U32 R4, RZ, RZ, 0x8 ;  /* 0x00000008ff047424 */ /* 0x000fe400078e00ff */
[----:B------:R-:W-:Y:S01]  /*3780*/  IMAD.MOV.U32 R6, RZ, RZ, R13 ;  /* 0x000000ffff067224 */ /* 0x000fe200078e000d */
[----:B------:R-:W-:-:S04]  /*3790*/  ISETP.GT.U32.AND P0, PT, R44, R13, PT ;  /* 0x0000000d2c00720c */ /* 0x000fc80003f04070 */
[----:B------:R-:W-:Y:S01]  /*37a0*/  ISETP.GT.U32.AND.EX P0, PT, R3, RZ, PT, P0 ;  /* 0x000000ff0300720c */ /* 0x000fe20003f04100 */
[----:B---3--:R-:W-:-:S12]  /*37b0*/  IMAD R24, R5, 0x10000, R24 ;  /* 0x0001000005187824 */ /* 0x008fd800078e0218 */
[----:B------:R-:W-:Y:S05]  /*37c0*/  @!P0 BRA `(.L_x_34) ;  /* 0x00000000002c8947 */ /* 0x000fea0003800000 */
[----:B------:R-:W-:Y:S01]  /*37d0*/  VIADD R15, R12, 0x3 ;  /* 0x000000030c0f7836 */ /* 0x000fe20000000000 */
[----:B------:R-:W3:Y:S04]  /*37e0*/  LDL.U8 R5, [R13+UR41+0x1f0] ;  /* 0x0001f0290d057983 */ /* 0x000ee80008100000 */
[----:B------:R-:W-:-:S04]  /*37f0*/  ISETP.GT.U32.AND P0, PT, R44, R15, PT ;  /* 0x0000000f2c00720c */ /* 0x000fc80003f04070 */
[----:B------:R-:W-:-:S13]  /*3800*/  ISETP.GT.U32.AND.EX P0, PT, R3, RZ, PT, P0 ;  /* 0x000000ff0300720c */ /* 0x000fda0003f04100 */
[----:B------:R-:W4:Y:S01]  /*3810*/  @P0 LDL.U8 R7, [R15+UR41+0x1f0] ;  /* 0x0001f0290f070983 */ /* 0x000f220008100000 */
[----:B------:R-:W-:Y:S02]  /*3820*/  IMAD.MOV.U32 R6, RZ, RZ, R15 ;  /* 0x000000ffff067224 */ /* 0x000fe400078e000f */
[----:B------:R-:W-:Y:S02]  /*3830*/  IMAD.MOV.U32 R4, RZ, RZ, RZ ;  /* 0x000000ffff047224 */ /* 0x000fe400078e00ff */
[----:B------:R-:W-:Y:S02]  /*3840*/  @P0 VIADD R6, R12, 0x4 ;  /* 0x000000040c060836 */ /* 0x000fe40000000000 */
[----:B------:R-:W-:Y:S02]  /*3850*/  @P0 IMAD.MOV.U32 R4, RZ, RZ, -0x8 ;  /* 0xfffffff8ff040424 */ /* 0x000fe400078e00ff */
[----:B---3--:R-:W-:-:S04]  /*3860*/  IMAD R24, R5, 0x100, R24 ;  /* 0x0000010005187824 */ /* 0x008fc800078e0218 */
[----:B----4-:R-:W-:-:S07]  /*3870*/  @P0 IMAD.IADD R24, R24, 0x1, R7 ;  /* 0x0000000118180824 */ /* 0x010fce00078e0207 */
.L_x_34:
[----:B------:R-:W-:Y:S05]  /*3880*/  BSYNC.RECONVERGENT B2 ;  /* 0x0000000000027941 */ /* 0x000fea0003800200 */
.L_x_33:
[----:B------:R3:W-:Y:S02]  /*3890*/  STL [R1+0x24], R24 ;  /* 0x0000241801007387 */ /* 0x0007e40000100800 */
.L_x_32:
[----:B------:R-:W-:Y:S05]  /*38a0*/  BSYNC.RECONVERGENT B1 ;  /* 0x0000000000017941 */ /* 0x000fea0003800200 */
.L_x_31:
[----:B------:R-:W-:Y:S01]  /*38b0*/  ISETP.GE.AND P0, PT, R4, RZ, PT ;  /* 0x000000ff0400720c */ /* 0x000fe20003f06270 */
[----:B------:R-:W-:Y:S01]  /*38c0*/  BSSY.RECONVERGENT B1, `(.L_x_35) ;  /* 0x0000022000017945 */ /* 0x000fe20003800200 */
[----:B------:R-:W-:-:S11]  /*38d0*/  IMAD.MOV.U32 R12, RZ, RZ, R6 ;  /* 0x000000ffff0c7224 */ /* 0x000fd600078e0006 */
[----:B------:R-:W-:Y:S05]  /*38e0*/  @!P0 BRA `(.L_x_36) ;  /* 0x00000000007c8947 */ /* 0x000fea0003800000 */
[----:B------:R-:W-:-:S05]  /*38f0*/  IADD3 R7, PT, PT, R6, UR41, -R45 ;  /* 0x0000002906077c10 */ /* 0x000fca000fffe82d */
[----:B------:R-:W4:Y:S01]  /*3900*/  LDL.U8 R5, [R7+0x13f] ;  /* 0x00013f0007057983 */ /* 0x000f220000100000 */
[----:B------:R-:W-:Y:S01]  /*3910*/  ISETP.GE.U32.AND P0, PT, R4, 0x8, PT ;  /* 0x000000080400780c */ /* 0x000fe20003f06070 */
[----:B------:R-:W-:Y:S01]  /*3920*/  BSSY.RECONVERGENT B2, `(.L_x_37) ;  /* 0x000001a000027945 */ /* 0x000fe20003800200 */
[----:B------:R-:W-:Y:S01]  /*3930*/  VIADD R12, R6, 0x1 ;  /* 0x00000001060c7836 */ /* 0x000fe20000000000 */
[----:B----4-:R-:W-:-:S05]  /*3940*/  SHF.L.U32 R5, R5, R4, RZ ;  /* 0x0000000405057219 */ /* 0x010fca00000006ff */
[----:B---3--:R-:W-:-:S05]  /*3950*/  IMAD.IADD R24, R24, 0x1, R5 ;  /* 0x0000000118187824 */ /* 0x008fca00078e0205 */
[----:B------:R-:W-:Y:S05]  /*3960*/  @!P0 BRA `(.L_x_38) ;  /* 0x0000000000548947 */ /* 0x000fea0003800000 */
[----:B------:R-:W-:-:S05]  /*3970*/  IADD3 R7, PT, PT, R12, UR41, -R45 ;  /* 0x000000290c077c10 */ /* 0x000fca000fffe82d */
[----:B------:R-:W3:Y:S01]  /*3980*/  LDL.U8 R12, [R7+0x13f] ;  /* 0x00013f00070c7983 */ /* 0x000ee20000100000 */
[C---:B------:R-:W-:Y:S01]  /*3990*/  ISETP.GE.U32.AND P0, PT, R4.reuse, 0x10, PT ;  /* 0x000000100400780c */ /* 0x040fe20003f06070 */
[----:B------:R-:W-:-:S05]  /*39a0*/  VIADD R5, R4, 0xfffffff8 ;  /* 0xfffffff804057836 */ /* 0x000fca0000000000 */
[----:B---3--:R-:W-:Y:S01]  /*39b0*/  SHF.L.U32 R5, R12, R5, RZ ;  /* 0x000000050c057219 */ /* 0x008fe200000006ff */
[----:B------:R-:W-:-:S04]  /*39c0*/  VIADD R12, R6, 0x2 ;  /* 0x00000002060c7836 */ /* 0x000fc80000000000 */
[----:B------:R-:W-:Y:S02]  /*39d0*/  IMAD.IADD R24, R24, 0x1, R5 ;  /* 0x0000000118187824 */ /* 0x000fe400078e0205 */
[----:B------:R-:W-:Y:S05]  /*39e0*/  @!P0 BRA `(.L_x_38) ;  /* 0x0000000000348947 */ /* 0x000fea0003800000 */
[----:B------:R-:W-:Y:S02]  /*39f0*/  ISETP.GE.U32.AND P0, PT, R4, 0x18, PT ;  /* 0x000000180400780c */ /* 0x000fe40003f06070 */
[----:B------:R-:W-:Y:S01]  /*3a00*/  IADD3 R7, PT, PT, R12, UR41, -R45 ;  /* 0x000000290c077c10 */ /* 0x000fe2000fffe82d */
[----:B------:R-:W-:-:S04]  /*3a10*/  VIADD R12, R6, 0x3 ;  /* 0x00000003060c7836 */ /* 0x000fc80000000000 */
[----:B------:R-:W3:Y:S06]  /*3a20*/  LDL.U8 R14, [R7+0x13f] ;  /* 0x00013f00070e7983 */ /* 0x000eec0000100000 */
[----:B------:R-:W-:-:S06]  /*3a30*/  @P0 IADD3 R13, PT, PT, R12, UR41, -R45 ;  /* 0x000000290c0d0c10 */ /* 0x000fcc000fffe82d */
[----:B------:R-:W4:Y:S01]  /*3a40*/  @P0 LDL.U8 R13, [R13+0x13f] ;  /* 0x00013f000d0d0983 */ /* 0x000f220000100000 */
[C---:B------:R-:W-:Y:S02]  /*3a50*/  VIADD R5, R4.reuse, 0xfffffff0 ;  /* 0xfffffff004057836 */ /* 0x040fe40000000000 */
[----:B------:R-:W-:Y:S02]  /*3a60*/  @P0 VIADD R4, R4, 0xffffffe8 ;  /* 0xffffffe804040836 */ /* 0x000fe40000000000 */
[----:B------:R-:W-:Y:S01]  /*3a70*/  @P0 VIADD R12, R6, 0x4 ;  /* 0x00000004060c0836 */ /* 0x000fe20000000000 */
[----:B---3--:R-:W-:-:S05]  /*3a80*/  SHF.L.U32 R5, R14, R5, RZ ;  /* 0x000000050e057219 */ /* 0x008fca00000006ff */
[----:B------:R-:W-:Y:S01]  /*3a90*/  IMAD.IADD R24, R24, 0x1, R5 ;  /* 0x0000000118187824 */ /* 0x000fe200078e0205 */
[----:B----4-:R-:W-:-:S05]  /*3aa0*/  @P0 SHF.L.U32 R5, R13, R4, RZ ;  /* 0x000000040d050219 */ /* 0x010fca00000006ff */
[----:B------:R-:W-:-:S07]  /*3ab0*/  @P0 IMAD.IADD R24, R24, 0x1, R5 ;  /* 0x0000000118180824 */ /* 0x000fce00078e0205 */
.L_x_38:
[----:B------:R-:W-:Y:S05]  /*3ac0*/  BSYNC.RECONVERGENT B2 ;  /* 0x0000000000027941 */ /* 0x000fea0003800200 */
.L_x_37:
[----:B------:R4:W-:Y:S02]  /*3ad0*/  STL [R1+0x24], R24 ;  /* 0x0000241801007387 */ /* 0x0009e40000100800 */
.L_x_36:
[----:B------:R-:W-:Y:S05]  /*3ae0*/  BSYNC.RECONVERGENT B1 ;  /* 0x0000000000017941 */ /* 0x000fea0003800200 */
.L_x_35:
[----:B------:R-:W-:Y:S01]  /*3af0*/  ISETP.GT.U32.AND P0, PT, R44, R12, PT ;  /* 0x0000000c2c00720c */ /* 0x000fe20003f04070 */
[----:B------:R-:W-:Y:S01]  /*3b00*/  BSSY.RECONVERGENT B1, `(.L_x_39) ;  /* 0x0000024000017945 */ /* 0x000fe20003800200 */
[----:B------:R-:W-:Y:S02]  /*3b10*/  IMAD.MOV.U32 R4, RZ, RZ, 0x18 ;  /* 0x00000018ff047424 */ /* 0x000fe400078e00ff */
[----:B------:R-:W-:Y:S01]  /*3b20*/  ISETP.GT.U32.AND.EX P0, PT, R3, RZ, PT, P0 ;  /* 0x000000ff0300720c */ /* 0x000fe20003f04100 */
[----:B------:R-:W-:Y:S02]  /*3b30*/  IMAD.MOV.U32 R52, RZ, RZ, RZ ;  /* 0x000000ffff347224 */ /* 0x000fe400078e00ff */
[----:B------:R-:W-:-:S10]  /*3b40*/  IMAD.MOV.U32 R6, RZ, RZ, R12 ;  /* 0x000000ffff067224 */ /* 0x000fd400078e000c */
[----:B------:R-:W-:Y:S05]  /*3b50*/  @!P0 BRA `(.L_x_40) ;  /* 0x0000000000788947 */ /* 0x000fea0003800000 */
[----:B------:R-:W5:Y:S01]  /*3b60*/  LDL.U8 R52, [R12+UR41+0x1f0] ;  /* 0x0001f0290c347983 */ /* 0x000f620008100000 */
[----:B------:R-:W-:Y:S01]  /*3b70*/  VIADD R5, R12, 0x1 ;  /* 0x000000010c057836 */ /* 0x000fe20000000000 */
[----:B------:R-:W-:Y:S01]  /*3b80*/  BSSY.RECONVERGENT B2, `(.L_x_41) ;  /* 0x000001a000027945 */ /* 0x000fe20003800200 */
[----:B------:R-:W-:Y:S02]  /*3b90*/  IMAD.MOV.U32 R4, RZ, RZ, 0x10 ;  /* 0x00000010ff047424 */ /* 0x000fe400078e00ff */
[----:B------:R-:W-:Y:S01]  /*3ba0*/  IMAD.MOV.U32 R6, RZ, RZ, R5 ;  /* 0x000000ffff067224 */ /* 0x000fe200078e0005 */
[----:B------:R-:W-:-:S04]  /*3bb0*/  ISETP.GT.U32.AND P0, PT, R44, R5, PT ;  /* 0x000000052c00720c */ /* 0x000fc80003f04070 */
[----:B------:R-:W-:Y:S01]  /*3bc0*/  ISETP.GT.U32.AND.EX P0, PT, R3, RZ, PT, P0 ;  /* 0x000000ff0300720c */ /* 0x000fe20003f04100 */
[----:B-----5:R-:W-:-:S12]  /*3bd0*/  IMAD.SHL.U32 R52, R52, 0x1000000, RZ ;  /* 0x0100000034347824 */ /* 0x020fd800078e00ff */
[----:B------:R-:W-:Y:S05]  /*3be0*/  @!P0 BRA `(.L_x_42) ;  /* 0x00000000004c8947 */ /* 0x000fea0003800000 */
[----:B------:R-:W5:Y:S01]  /*3bf0*/  LDL.U8 R5, [R5+UR41+0x1f0] ;  /* 0x0001f02905057983 */ /* 0x000f620008100000 */
[----:B------:R-:W-:Y:S02]  /*3c00*/  VIADD R13, R12, 0x2 ;  /* 0x000000020c0d7836 */ /* 0x000fe40000000000 */
[----:B------:R-:W-:Y:S02]  /*3c10*/  IMAD.MOV.U32 R4, RZ, RZ, 0x8 ;  /* 0x00000008ff047424 */ /* 0x000fe400078e00ff */
[----:B------:R-:W-:Y:S01]  /*3c20*/  IMAD.MOV.U32 R6, RZ, RZ, R13 ;  /* 0x000000ffff067224 */ /* 0x000fe200078e000d */
[----:B------:R-:W-:-:S04]  /*3c30*/  ISETP.GT.U32.AND P0, PT, R44, R13, PT ;  /* 0x0000000d2c00720c */ /* 0x000fc80003f04070 */
[----:B------:R-:W-:Y:S01]  /*3c40*/  ISETP.GT.U32.AND.EX P0, PT, R3, RZ, PT, P0 ;  /* 0x000000ff0300720c */ /* 0x000fe20003f04100 */
[----:B-----5:R-:W-:-:S12]  /*3c50*/  IMAD R52, R5, 0x10000, R52 ;  /* 0x0001000005347824 */ /* 0x020fd800078e0234 */
[----:B------:R-:W-:Y:S05]  /*3c60*/  @!P0 BRA `(.L_x_42) ;  /* 0x00000000002c8947 */ /* 0x000fea0003800000 */
[----:B------:R-:W-:Y:S01]  /*3c70*/  VIADD R15, R12, 0x3 ;  /* 0x000000030c0f7836 */ /* 0x000fe20000000000 */
[----:B------:R-:W5:Y:S04]  /*3c80*/  LDL.U8 R5, [R13+UR41+0x1f0] ;  /* 0x0001f0290d057983 */ /* 0x000f680008100000 */
[----:B------:R-:W-:-:S04]  /*3c90*/  ISETP.GT.U32.AND P0, PT, R44, R15, PT ;  /* 0x0000000f2c00720c */ /* 0x000fc80003f04070 */
[----:B------:R-:W-:-:S13]  /*3ca0*/  ISETP.GT.U32.AND.EX P0, PT, R3, RZ, PT, P0 ;  /* 0x000000ff0300720c */ /* 0x000fda0003f04100 */
[----:B------:R-:W2:Y:S01]  /*3cb0*/  @P0 LDL.U8 R7, [R15+UR41+0x1f0] ;  /* 0x0001f0290f070983 */ /* 0x000ea20008100000 */
[----:B------:R-:W-:Y:S02]  /*3cc0*/  IMAD.MOV.U32 R6, RZ, RZ, R15 ;  /* 0x000000ffff067224 */ /* 0x000fe400078e000f */
[----:B------:R-:W-:Y:S02]  /*3cd0*/  IMAD.MOV.U32 R4, RZ, RZ, RZ ;  /* 0x000000ffff047224 */ /* 0x000fe400078e00ff */
[----:B------:R-:W-:Y:S02]  /*3ce0*/  @P0 VIADD R6, R12, 0x4 ;  /* 0x000000040c060836 */ /* 0x000fe40000000000 */
[----:B------:R-:W-:Y:S02]  /*3cf0*/  @P0 IMAD.MOV.U32 R4, RZ, RZ, -0x8 ;  /* 0xfffffff8ff040424 */ /* 0x000fe400078e00ff */
[----:B-----5:R-:W-:-:S04]  /*3d00*/  IMAD R52, R5, 0x100, R52 ;  /* 0x0000010005347824 */ /* 0x020fc800078e0234 */
[----:B--2---:R-:W-:-:S07]  /*3d10*/  @P0 IMAD.IADD R52, R52, 0x1, R7 ;  /* 0x0000000134340824 */ /* 0x004fce00078e0207 */
.L_x_42:
[----:B------:R-:W-:Y:S05]  /*3d20*/  BSYNC.RECONVERGENT B2 ;  /* 0x0000000000027941 */ /* 0x000fea0003800200 */
.L_x_41:
[----:B------:R0:W-:Y:S02]  /*3d30*/  STL [R1+0x28], R52 ;  /* 0x0000283401007387 */ /* 0x0001e40000100800 */
.L_x_40:
[----:B------:R-:W-:Y:S05]  /*3d40*/  BSYNC.RECONVERGENT B1 ;  /* 0x0000000000017941 */ /* 0x000fea0003800200 */
.L_x_39:
[----:B------:R-:W-:Y:S01]  /*3d50*/  ISETP.GE.AND P0, PT, R4, RZ, PT ;  /* 0x000000ff0400720c */ /* 0x000fe20003f06270 */
[----:B------:R-:W-:Y:S01]  /*3d60*/  BSSY.RECONVERGENT B1, `(.L_x_43) ;  /* 0x0000022000017945 */ /* 0x000fe20003800200 */
[----:B------:R-:W-:-:S11]  /*3d70*/  IMAD.MOV.U32 R12, RZ, RZ, R6 ;  /* 0x000000ffff0c7224 */ /* 0x000fd600078e0006 */
[----:B------:R-:W-:Y:S05]  /*3d80*/  @!P0 BRA `(.L_x_44) ;  /* 0x00000000007c8947 */ /* 0x000fea0003800000 */
[----:B------:R-:W-:-:S05]  /*3d90*/  IADD3 R7, PT, PT, R6, UR41, -R45 ;  /* 0x0000002906077c10 */ /* 0x000fca000fffe82d */
[----:B------:R-:W5:Y:S01]  /*3da0*/  LDL.U8 R5, [R7+0x13f] ;  /* 0x00013f0007057983 */ /* 0x000f620000100000 */
[----:B------:R-:W-:Y:S01]  /*3db0*/  ISETP.GE.U32.AND P0, PT, R4, 0x8, PT ;  /* 0x000000080400780c */ /* 0x000fe20003f06070 */
[----:B------:R-:W-:Y:S01]  /*3dc0*/  BSSY.RECONVERGENT B2, `(.L_x_45) ;  /* 0x000001a000027945 */ /* 0x000fe20003800200 */
[----:B------:R-:W-:Y:S01]  /*3dd0*/  VIADD R12, R6, 0x1 ;  /* 0x00000001060c7836 */ /* 0x000fe20000000000 */
[----:B-----5:R-:W-:-:S05]  /*3de0*/  SHF.L.U32 R5, R5, R4, RZ ;  /* 0x0000000405057219 */ /* 0x020fca00000006ff */
[----:B0-----:R-:W-:-:S05]  /*3df0*/  IMAD.IADD R52, R52, 0x1, R5 ;  /* 0x0000000134347824 */ /* 0x001fca00078e0205 */
[----:B------:R-:W-:Y:S05]  /*3e00*/  @!P0 BRA `(.L_x_46) ;  /* 0x0000000000548947 */ /* 0x000fea0003800000 */
[----:B------:R-:W-:-:S05]  /*3e10*/  IADD3 R7, PT, PT, R12, UR41, -R45 ;  /* 0x000000290c077c10 */ /* 0x000fca000fffe82d */
[----:B------:R-:W5:Y:S01]  /*3e20*/  LDL.U8 R12, [R7+0x13f] ;  /* 0x00013f00070c7983 */ /* 0x000f620000100000 */
[C---:B------:R-:W-:Y:S01]  /*3e30*/  ISETP.GE.U32.AND P0, PT, R4.reuse, 0x10, PT ;  /* 0x000000100400780c */ /* 0x040fe20003f06070 */
[----:B------:R-:W-:-:S05]  /*3e40*/  VIADD R5, R4, 0xfffffff8 ;  /* 0xfffffff804057836 */ /* 0x000fca0000000000 */
[----:B-----5:R-:W-:Y:S01]  /*3e50*/  SHF.L.U32 R5, R12, R5, RZ ;  /* 0x000000050c057219 */ /* 0x020fe200000006ff */
[----:B------:R-:W-:-:S04]  /*3e60*/  VIADD R12, R6, 0x2 ;  /* 0x00000002060c7836 */ /* 0x000fc80000000000 */
[----:B------:R-:W-:Y:S02]  /*3e70*/  IMAD.IADD R52, R52, 0x1, R5 ;  /* 0x0000000134347824 */ /* 0x000fe400078e0205 */
[----:B------:R-:W-:Y:S05]  /*3e80*/  @!P0 BRA `(.L_x_46) ;  /* 0x0000000000348947 */ /* 0x000fea0003800000 */
[----:B------:R-:W-:Y:S02]  /*3e90*/  ISETP.GE.U32.AND P0, PT, R4, 0x18, PT ;  /* 0x000000180400780c */ /* 0x000fe40003f06070 */
[----:B------:R-:W-:Y:S01]  /*3ea0*/  IADD3 R7, PT, PT, R12, UR41, -R45 ;  /* 0x000000290c077c10 */ /* 0x000fe2000fffe82d */
[----:B------:R-:W-:-:S04]  /*3eb0*/  VIADD R12, R6, 0x3 ;  /* 0x00000003060c7836 */ /* 0x000fc80000000000 */
[----:B------:R-:W5:Y:S06]  /*3ec0*/  LDL.U8 R14, [R7+0x13f] ;  /* 0x00013f00070e7983 */ /* 0x000f6c0000100000 */
[----:B------:R-:W-:-:S06]  /*3ed0*/  @P0 IADD3 R13, PT, PT, R12, UR41, -R45 ;  /* 0x000000290c0d0c10 */ /* 0x000fcc000fffe82d */
[----:B------:R-:W2:Y:S01]  /*3ee0*/  @P0 LDL.U8 R13, [R13+0x13f] ;  /* 0x00013f000d0d0983 */ /* 0x000ea20000100000 */
[C---:B------:R-:W-:Y:S02]  /*3ef0*/  VIADD R5, R4.reuse, 0xfffffff0 ;  /* 0xfffffff004057836 */ /* 0x040fe40000000000 */
[----:B------:R-:W-:Y:S02]  /*3f00*/  @P0 VIADD R4, R4, 0xffffffe8 ;  /* 0xffffffe804040836 */ /* 0x000fe40000000000 */
[----:B------:R-:W-:Y:S01]  /*3f10*/  @P0 VIADD R12, R6, 0x4 ;  /* 0x00000004060c0836 */ /* 0x000fe20000000000 */
[----:B-----5:R-:W-:-:S05]  /*3f20*/  SHF.L.U32 R5, R14, R5, RZ ;  /* 0x000000050e057219 */ /* 0x020fca00000006ff */
[----:B------:R-:W-:Y:S01]  /*3f30*/  IMAD.IADD R52, R52, 0x1, R5 ;  /* 0x0000000134347824 */ /* 0x000fe200078e0205 */
[----:B--2---:R-:W-:-:S05]  /*3f40*/  @P0 SHF.L.U32 R5, R13, R4, RZ ;  /* 0x000000040d050219 */ /* 0x004fca00000006ff */
[----:B------:R-:W-:-:S07]  /*3f50*/  @P0 IMAD.IADD R52, R52, 0x1, R5 ;  /* 0x0000000134340824 */ /* 0x000fce00078e0205 */
.L_x_46:
[----:B------:R-:W-:Y:S05]  /*3f60*/  BSYNC.RECONVERGENT B2 ;  /* 0x0000000000027941 */ /* 0x000fea0003800200 */
.L_x_45:
[----:B------:R0:W-:Y:S02]  /*3f70*/  STL [R1+0x28], R52 ;  /* 0x0000283401007387 */ /* 0x0001e40000100800 */
.L_x_44:
[----:B------:R-:W-:Y:S05]  /*3f80*/  BSYNC.RECONVERGENT B1 ;  /* 0x0000000000017941 */ /* 0x000fea0003800200 */
.L_x_43:
        /* <DEDUP_REMOVED lines=18> */
[----:B------:R-:W-:-:S03]  /*40b0*/  IMAD.MOV.U32 R4, RZ, RZ, 0x8 ;  /* 0x00000008ff047424 */ /* 0x000fc600078e00ff */
[----:B------:R-:W-:-:S04]  /*40c0*/  ISETP.GT.U32.AND P0, PT, R44, R7, PT ;  /* 0x000000072c00720c */ /* 0x000fc80003f04070 */
[----:B------:R-:W-:Y:S01]  /*40d0*/  ISETP.GT.U32.AND.EX P0, PT, R3, RZ, PT, P0 ;  /* 0x000000ff0300720c */ /* 0x000fe20003f04100 */
[----:B-----5:R-:W-:Y:S02]  /*40e0*/  IMAD R25, R6, 0x10000, R25 ;  /* 0x0001000006197824 */ /* 0x020fe400078e0219 */
[----:B------:R-:W-:-:S10]  /*40f0*/  IMAD.MOV.U32 R6, RZ, RZ, R7 ;  /* 0x000000ffff067224 */ /* 0x000fd400078e0007 */
        /* <DEDUP_REMOVED lines=12> */
.L_x_50:
[----:B------:R-:W-:Y:S05]  /*41c0*/  BSYNC.RECONVERGENT B2 ;  /* 0x0000000000027941 */ /* 0x000fea0003800200 */
.L_x_49:
[----:B------:R0:W-:Y:S02]  /*41d0*/  STL [R1+0x2c], R25 ;  /* 0x00002c1901007387 */ /* 0x0001e40000100800 */
.L_x_48:
[----:B------:R-:W-:Y:S05]  /*41e0*/  BSYNC.RECONVERGENT B1 ;  /* 0x0000000000017941 */ /* 0x000fea0003800200 */
.L_x_47:
[----:B------:R-:W-:Y:S01]  /*41f0*/  ISETP.GE.AND P0, PT, R4, RZ, PT ;  /* 0x000000ff0400720c */ /* 0x000fe20003f06270 */
[----:B------:R-:W-:Y:S01]  /*4200*/  BSSY.RECONVERGENT B1, `(.L_x_51) ;  /* 0x0000022000017945 */ /* 0x000fe20003800200 */
[----:B------:R-:W-:-:S11]  /*4210*/  IMAD.MOV.U32 R12, RZ, RZ, R6 ;  /* 0x000000ffff0c7224 */ /* 0x000fd600078e0006 */
[----:B------:R-:W-:Y:S05]  /*4220*/  @!P0 BRA `(.L_x_52) ;  /* 0x00000000007c8947 */ /* 0x000fea0003800000 */
[----:B------:R-:W-:-:S06]  /*4230*/  IADD3 R5, PT, PT, R6, UR41, -R45 ;  /* 0x0000002906057c10 */ /* 0x000fcc000fffe82d */
        /* <DEDUP_REMOVED lines=28> */
.L_x_54:
[----:B------:R-:W-:Y:S05]  /*4400*/  BSYNC.RECONVERGENT B2 ;  /* 0x0000000000027941 */ /* 0x000fea0003800200 */
.L_x_53:
[----:B------:R0:W-:Y:S02]  /*4410*/  STL [R1+0x2c], R25 ;  /* 0x00002c1901007387 */ /* 0x0001e40000100800 */
.L_x_52:
[----:B------:R-:W-:Y:S05]  /*4420*/  BSYNC.RECONVERGENT B1 ;  /* 0x0000000000017941 */ /* 0x000fea0003800200 */
.L_x_51:
        /* <DEDUP_REMOVED lines=35> */
.L_x_58:
[----:B------:R-:W-:Y:S05]  /*4660*/  BSYNC.RECONVERGENT B2 ;  /* 0x0000000000027941 */ /* 0x000fea0003800200 */
.L_x_57:
[----:B------:R0:W-:Y:S02]  /*4670*/  STL [R1+0x30], R27 ;  /* 0x0000301b01007387 */ /* 0x0001e40000100800 */
.L_x_56:
[----:B------:R-:W-:Y:S05]  /*4680*/  BSYNC.RECONVERGENT B1 ;  /* 0x0000000000017941 */ /* 0x000fea0003800200 */
.L_x_55:
        /* <DEDUP_REMOVED lines=33> */
.L_x_62:
[----:B------:R-:W-:Y:S05]  /*48a0*/  BSYNC.RECONVERGENT B2 ;  /* 0x0000000000027941 */ /* 0x000fea0003800200 */
.L_x_61:
[----:B------:R0:W-:Y:S02]  /*48b0*/  STL [R1+0x30], R27 ;  /* 0x0000301b01007387 */ /* 0x0001e40000100800 */
.L_x_60:
[----:B------:R-:W-:Y:S05]  /*48c0*/  BSYNC.RECONVERGENT B1 ;  /* 0x0000000000017941 */ /* 0x000fea0003800200 */
.L_x_59:
        /* <DEDUP_REMOVED lines=35> */
.L_x_66:
[----:B------:R-:W-:Y:S05]  /*4b00*/  BSYNC.RECONVERGENT B2 ;  /* 0x0000000000027941 */ /* 0x000fea0003800200 */
.L_x_65:
[----:B------:R0:W-:Y:S02]  /*4b10*/  STL [R1+0x34], R28 ;  /* 0x0000341c01007387 */ /* 0x0001e40000100800 */
.L_x_64:
[----:B------:R-:W-:Y:S05]  /*4b20*/  BSYNC.RECONVERGENT B1 ;  /* 0x0000000000017941 */ /* 0x000fea0003800200 */
.L_x_63:
        /* <DEDUP_REMOVED lines=33> */
.L_x_70:
[----:B------:R-:W-:Y:S05]  /*4d40*/  BSYNC.RECONVERGENT B2 ;  /* 0x0000000000027941 */ /* 0x000fea0003800200 */
.L_x_69:
[----:B------:R0:W-:Y:S02]  /*4d50*/  STL [R1+0x34], R28 ;  /* 0x0000341c01007387 */ /* 0x0001e40000100800 */
.L_x_68:
[----:B------:R-:W-:Y:S05]  /*4d60*/  BSYNC.RECONVERGENT B1 ;  /* 0x0000000000017941 */ /* 0x000fea0003800200 */
.L_x_67:
        /* <DEDUP_REMOVED lines=35> */
.L_x_74:
[----:B------:R-:W-:Y:S05]  /*4fa0*/  BSYNC.RECONVERGENT B2 ;  /* 0x0000000000027941 */ /* 0x000fea0003800200 */
.L_x_73:
[----:B------:R0:W-:Y:S02]  /*4fb0*/  STL [R1+0x38], R23 ;  /* 0x0000381701007387 */ /* 0x0001e40000100800 */
.L_x_72:
[----:B------:R-:W-:Y:S05]  /*4fc0*/  BSYNC.RECONVERGENT B1 ;  /* 0x0000000000017941 */ /* 0x000fea0003800200 */
.L_x_71:
        /* <DEDUP_REMOVED lines=33> */
.L_x_78:
[----:B------:R-:W-:Y:S05]  /*51e0*/  BSYNC.RECONVERGENT B2 ;  /* 0x0000000000027941 */ /* 0x000fea0003800200 */
.L_x_77:
[----:B------:R0:W-:Y:S02]  /*51f0*/  STL [R1+0x38], R23 ;  /* 0x0000381701007387 */ /* 0x0001e40000100800 */
.L_x_76:
[----:B------:R-:W-:Y:S05]  /*5200*/  BSYNC.RECONVERGENT B1 ;  /* 0x0000000000017941 */ /* 0x000fea0003800200 */
.L_x_75:
        /* <DEDUP_REMOVED lines=35> */
.L_x_82:
[----:B------:R-:W-:Y:S05]  /*5440*/  BSYNC.RECONVERGENT B2 ;  /* 0x0000000000027941 */ /* 0x000fea0003800200 */
.L_x_81:
[----:B------:R0:W-:Y:S02]  /*5450*/  STL [R1+0x3c], R26 ;  /* 0x00003c1a01007387 */ /* 0x0001e40000100800 */
.L_x_80:
[----:B------:R-:W-:Y:S05]  /*5460*/  BSYNC.RECONVERGENT B1 ;  /* 0x0000000000017941 */ /* 0x000fea0003800200 */
.L_x_79:
        /* <DEDUP_REMOVED lines=33> */
.L_x_86:
[----:B------:R-:W-:Y:S05]  /*5680*/  BSYNC.RECONVERGENT B2 ;  /* 0x0000000000027941 */ /* 0x000fea0003800200 */
.L_x_85:
[----:B------:R0:W-:Y:S02]  /*5690*/  STL [R1+0x3c], R26 ;  /* 0x00003c1a01007387 */ /* 0x0001e40000100800 */
.L_x_84:
[----:B------:R-:W-:Y:S05]  /*56a0*/  BSYNC.RECONVERGENT B1 ;  /* 0x0000000000017941 */ /* 0x000fea0003800200 */
.L_x_83:
        /* <DEDUP_REMOVED lines=35> */
.L_x_90:
[----:B------:R-:W-:Y:S05]  /*58e0*/  BSYNC.RECONVERGENT B2 ;  /* 0x0000000000027941 */ /* 0x000fea0003800200 */
.L_x_89:
[----:B------:R0:W-:Y:S02]  /*58f0*/  STL [R1+0x40], R31 ;  /* 0x0000401f01007387 */ /* 0x0001e40000100800 */
.L_x_88:
[----:B------:R-:W-:Y:S05]  /*5900*/  BSYNC.RECONVERGENT B1 ;  /* 0x0000000000017941 */ /* 0x000fea0003800200 */
.L_x_87:
        /* <DEDUP_REMOVED lines=33> */
.L_x_94:
[----:B------:R-:W-:Y:S05]  /*5b20*/  BSYNC.RECONVERGENT B2 ;  /* 0x0000000000027941 */ /* 0x000fea0003800200 */
.L_x_93:
[----:B------:R0:W-:Y:S02]  /*5b30*/  STL [R1+0x40], R31 ;  /* 0x0000401f01007387 */ /* 0x0001e40000100800 */
.L_x_92:
[----:B------:R-:W-:Y:S05]  /*5b40*/  BSYNC.RECONVERGENT B1 ;  /* 0x0000000000017941 */ /* 0x000fea0003800200 */
.L_x_91:
        /* <DEDUP_REMOVED lines=35> */
.L_x_98:
[----:B------:R-:W-:Y:S05]  /*5d80*/  BSYNC.RECONVERGENT B2 ;  /* 0x0000000000027941 */ /* 0x000fea0003800200 */
.L_x_97:
[----:B------:R0:W-:Y:S02]  /*5d90*/  STL [R1+0x44], R30 ;  /* 0x0000441e01007387 */ /* 0x0001e40000100800 */
.L_x_96:
[----:B------:R-:W-:Y:S05]  /*5da0*/  BSYNC.RECONVERGENT B1 ;  /* 0x0000000000017941 */ /* 0x000fea0003800200 */
.L_x_95:
        /* <DEDUP_REMOVED lines=33> */
.L_x_102:
[----:B------:R-:W-:Y:S05]  /*5fc0*/  BSYNC.RECONVERGENT B2 ;  /* 0x0000000000027941 */ /* 0x000fea0003800200 */
.L_x_101:
[----:B------:R0:W-:Y:S02]  /*5fd0*/  STL [R1+0x44], R30 ;  /* 0x0000441e01007387 */ /* 0x0001e40000100800 */
.L_x_100:
[----:B------:R-:W-:Y:S05]  /*5fe0*/  BSYNC.RECONVERGENT B1 ;  /* 0x0000000000017941 */ /* 0x000fea0003800200 */
.L_x_99:
        /* <DEDUP_REMOVED lines=35> */
.L_x_106:
[----:B------:R-:W-:Y:S05]  /*6220*/  BSYNC.RECONVERGENT B2 ;  /* 0x0000000000027941 */ /* 0x000fea0003800200 */
.L_x_105:
[----:B------:R0:W-:Y:S02]  /*6230*/  STL [R1+0x48], R29 ;  /* 0x0000481d01007387 */ /* 0x0001e40000100800 */
.L_x_104:
[----:B------:R-:W-:Y:S05]  /*6240*/  BSYNC.RECONVERGENT B1 ;  /* 0x0000000000017941 */ /* 0x000fea0003800200 */
.L_x_103:
        /* <DEDUP_REMOVED lines=33> */
.L_x_110:
[----:B------:R-:W-:Y:S05]  /*6460*/  BSYNC.RECONVERGENT B2 ;  /* 0x0000000000027941 */ /* 0x000fea0003800200 */
.L_x_109:
[----:B------:R0:W-:Y:S02]  /*6470*/  STL [R1+0x48], R29 ;  /* 0x0000481d01007387 */ /* 0x0001e40000100800 */
.L_x_108:
[----:B------:R-:W-:Y:S05]  /*6480*/  BSYNC.RECONVERGENT B1 ;  /* 0x0000000000017941 */ /* 0x000fea0003800200 */
.L_x_107:
        /* <DEDUP_REMOVED lines=35> */
.L_x_114:
[----:B------:R-:W-:Y:S05]  /*66c0*/  BSYNC.RECONVERGENT B2 ;  /* 0x0000000000027941 */ /* 0x000fea0003800200 */
.L_x_113:
[----:B------:R0:W-:Y:S02]  /*66d0*/  STL [R1+0x4c], R38 ;  /* 0x00004c2601007387 */ /* 0x0001e40000100800 */
.L_x_112:
[----:B------:R-:W-:Y:S05]  /*66e0*/  BSYNC.RECONVERGENT B1 ;  /* 0x0000000000017941 */ /* 0x000fea0003800200 */
.L_x_111:
        /* <DEDUP_REMOVED lines=33> */
.L_x_118:
[----:B------:R-:W-:Y:S05]  /*6900*/  BSYNC.RECONVERGENT B2 ;  /* 0x0000000000027941 */ /* 0x000fea0003800200 */
.L_x_117:
[----:B------:R0:W-:Y:S02]  /*6910*/  STL [R1+0x4c], R38 ;  /* 0x00004c2601007387 */ /* 0x0001e40000100800 */
.L_x_116:
[----:B------:R-:W-:Y:S05]  /*6920*/  BSYNC.RECONVERGENT B1 ;  /* 0x0000000000017941 */ /* 0x000fea0003800200 */
.L_x_115:
        /* <DEDUP_REMOVED lines=35> */
.L_x_122:
[----:B------:R-:W-:Y:S05]  /*6b60*/  BSYNC.RECONVERGENT B2 ;  /* 0x0000000000027941 */ /* 0x000fea0003800200 */
.L_x_121:
[----:B------:R0:W-:Y:S02]  /*6b70*/  STL [R1+0x50], R50 ;  /* 0x0000503201007387 */ /* 0x0001e40000100800 */
.L_x_120:
[----:B------:R-:W-:Y:S05]  /*6b80*/  BSYNC.RECONVERGENT B1 ;  /* 0x0000000000017941 */ /* 0x000fea0003800200 */
.L_x_119:
        /* <DEDUP_REMOVED lines=33> */
.L_x_126:
[----:B------:R-:W-:Y:S05]  /*6da0*/  BSYNC.RECONVERGENT B2 ;  /* 0x0000000000027941 */ /* 0x000fea0003800200 */
.L_x_125:
[----:B------:R0:W-:Y:S02]  /*6db0*/  STL [R1+0x50], R50 ;  /* 0x0000503201007387 */ /* 0x0001e40000100800 */
.L_x_124:
[----:B------:R-:W-:Y:S05]  /*6dc0*/  BSYNC.RECONVERGENT B1 ;  /* 0x0000000000017941 */ /* 0x000fea0003800200 */
.L_x_123:
        /* <DEDUP_REMOVED lines=35> */
.L_x_130:
[----:B------:R-:W-:Y:S05]  /*7000*/  BSYNC.RECONVERGENT B2 ;  /* 0x0000000000027941 */ /* 0x000fea0003800200 */
.L_x_129:
[----:B------:R0:W-:Y:S02]  /*7010*/  STL [R1+0x54], R32 ;  /* 0x0000542001007387 */ /* 0x0001e40000100800 */
.L_x_128:
[----:B------:R-:W-:Y:S05]  /*7020*/  BSYNC.RECONVERGENT B1 ;  /* 0x0000000000017941 */ /* 0x000fea0003800200 */
.L_x_127:
        /* <DEDUP_REMOVED lines=33> */
.L_x_134:
[----:B------:R-:W-:Y:S05]  /*7240*/  BSYNC.RECONVERGENT B2 ;  /* 0x0000000000027941 */ /* 0x000fea0003800200 */
.L_x_133:
[----:B------:R0:W-:Y:S02]  /*7250*/  STL [R1+0x54], R32 ;  /* 0x0000542001007387 */ /* 0x0001e40000100800 */
.L_x_132:
[----:B------:R-:W-:Y:S05]  /*7260*/  BSYNC.RECONVERGENT B1 ;  /* 0x0000000000017941 */ /* 0x000fea0003800200 */
.L_x_131:
        /* <DEDUP_REMOVED lines=35> */
.L_x_138:
[----:B------:R-:W-:Y:S05]  /*74a0*/  BSYNC.RECONVERGENT B2 ;  /* 0x0000000000027941 */ /* 0x000fea0003800200 */
.L_x_137:
[----:B------:R0:W-:Y:S02]  /*74b0*/  STL [R1+0x58], R34 ;  /* 0x0000582201007387 */ /* 0x0001e40000100800 */
.L_x_136:
[----:B------:R-:W-:Y:S05]  /*74c0*/  BSYNC.RECONVERGENT B1 ;  /* 0x0000000000017941 */ /* 0x000fea0003800200 */
.L_x_135:
        /* <DEDUP_REMOVED lines=33> */
.L_x_142:
[----:B------:R-:W-:Y:S05]  /*76e0*/  BSYNC.RECONVERGENT B2 ;  /* 0x0000000000027941 */ /* 0x000fea0003800200 */
.L_x_141:
[----:B------:R0:W-:Y:S02]  /*76f0*/  STL [R1+0x58], R34 ;  /* 0x0000582201007387 */ /* 0x0001e40000100800 */
.L_x_140:
[----:B------:R-:W-:Y:S05]  /*7700*/  BSYNC.RECONVERGENT B1 ;  /* 0x0000000000017941 */ /* 0x000fea0003800200 */
.L_x_139:
        /* <DEDUP_REMOVED lines=35> */
.L_x_146:
[----:B------:R-:W-:Y:S05]  /*7940*/  BSYNC.RECONVERGENT B2 ;  /* 0x0000000000027941 */ /* 0x000fea0003800200 */
.L_x_145:
[----:B------:R0:W-:Y:S02]  /*7950*/  STL [R1+0x5c], R36 ;  /* 0x00005c2401007387 */ /* 0x0001e40000100800 */
.L_x_144:
[----:B------:R-:W-:Y:S05]  /*7960*/  BSYNC.RECONVERGENT B1 ;  /* 0x0000000000017941 */ /* 0x000fea0003800200 */
.L_x_143:
        /* <DEDUP_REMOVED lines=12> */
[----:B------:R-:W-:-:S06]  /*7a30*/  IADD3 R12, PT, PT, R46, UR41, -R45 ;  /* 0x000000292e0c7c10 */ /* 0x000fcc000fffe82d */
[----:B------:R-:W5:Y:S01]  /*7a40*/  LDL.U8 R12, [R12+0x13f] ;  /* 0x00013f000c0c7983 */ /* 0x000f620000100000 */
[C---:B------:R-:W-:Y:S01]  /*7a50*/  ISETP.GE.U32.AND P0, PT, R4.reuse, 0x10, PT ;  /* 0x000000100400780c */ /* 0x040fe20003f06070 */
[----:B------:R-:W-:Y:S02]  /*7a60*/  VIADD R5, R4, 0xfffffff8 ;  /* 0xfffffff804057836 */ /* 0x000fe40000000000 */
[----:B------:R-:W-:-:S03]  /*7a70*/  VIADD R46, R6, 0x2 ;  /* 0x00000002062e7836 */ /* 0x000fc60000000000 */
[----:B-----5:R-:W-:-:S05]  /*7a80*/  SHF.L.U32 R5, R12, R5, RZ ;  /* 0x000000050c057219 */ /* 0x020fca00000006ff */
        /* <DEDUP_REMOVED lines=15> */
.L_x_150:
[----:B------:R-:W-:Y:S05]  /*7b80*/  BSYNC.RECONVERGENT B2 ;  /* 0x0000000000027941 */ /* 0x000fea0003800200 */
.L_x_149:
[----:B------:R0:W-:Y:S02]  /*7b90*/  STL [R1+0x5c], R36 ;  /* 0x00005c2401007387 */ /* 0x0001e40000100800 */
.L_x_148:
[----:B------:R-:W-:Y:S05]  /*7ba0*/  BSYNC.RECONVERGENT B1 ;  /* 0x0000000000017941 */ /* 0x000fea0003800200 */
.L_x_147:
[----:B------:R-:W-:Y:S02]  /*7bb0*/  LOP3.LUT R5, R52, R31, R32, 0x96, !PT ;  /* 0x0000001f34057212 */ /* 0x000fe400078e9620 */
[----:B------:R-:W-:Y:S02]  /*7bc0*/  LOP3.LUT R7, R25, R30, R34, 0x96, !PT ;  /* 0x0000001e19077212 */ /* 0x000fe400078e9622 */
[----:B------:R-:W-:Y:S02]  /*7bd0*/  LOP3.LUT R5, R5, R22, RZ, 0x3c, !PT ;  /* 0x0000001605057212 */ /* 0x000fe400078e3cff */
[----:B------:R-:W-:Y:S02]  /*7be0*/  LOP3.LUT R13, R27, R29, R36, 0x96, !PT ;  /* 0x0000001d1b0d7212 */ /* 0x000fe400078e9624 */
[----:B------:R-:W-:Y:S02]  /*7bf0*/  SHF.L.W.U32.HI R4, R5, 0x1, R5 ;  /* 0x0000000105047819 */ /* 0x000fe40000010e05 */
[----:B------:R-:W-:-:S02]  /*7c00*/  LOP3.LUT R7, R7, R24, RZ, 0x3c, !PT ;  /* 0x0000001807077212 */ /* 0x000fc400078e3cff */
[----:B------:R-:W-:Y:S02]  /*7c10*/  LOP3.LUT R13, R13, R52, RZ, 0x3c, !PT ;  /* 0x000000340d0d7212 */ /* 0x000fe400078e3cff */
[----:B------:R-:W-:Y:S02]  /*7c20*/  LOP3.LUT R12, R28, R38, R4, 0x96, !PT ;  /* 0x000000261c0c7212 */ /* 0x000fe400078e9604 */
[----:B------:R-:W-:Y:S02]  /*7c30*/  SHF.L.W.U32.HI R5, R7, 0x1, R7 ;  /* 0x0000000107057819 */ /* 0x000fe40000010e07 */
[----:B------:R-:W-:Y:S02]  /*7c40*/  SHF.L.W.U32.HI R6, R13, 0x1, R13 ;  /* 0x000000010d067819 */ /* 0x000fe40000010e0d */
[----:B------:R-:W-:Y:S02]  /*7c50*/  LOP3.LUT R12, R12, R25, RZ, 0x3c, !PT ;  /* 0x000000190c0c7212 */ /* 0x000fe400078e3cff */
[----:B------:R-:W-:-:S02]  /*7c60*/  LOP3.LUT R14, R23, R50, R5, 0x96, !PT ;  /* 0x00000032170e7212 */ /* 0x000fc400078e9605 */
[----:B------:R-:W-:Y:S02]  /*7c70*/  LOP3.LUT R13, R26, R32, R6, 0x96, !PT ;  /* 0x000000201a0d7212 */ /* 0x000fe400078e9606 */
[----:B------:R-:W-:Y:S02]  /*7c80*/  SHF.L.W.U32.HI R7, R12, 0x1, R12 ;  /* 0x000000010c077819 */ /* 0x000fe40000010e0c */
[----:B------:R-:W-:Y:S02]  /*7c90*/  LOP3.LUT R14, R14, R27, RZ, 0x3c, !PT ;  /* 0x0000001b0e0e7212 */ /* 0x000fe400078e3cff */
[----:B------:R-:W-:Y:S01]  /*7ca0*/  LOP3.LUT R13, R13, R28, RZ, 0x3c, !PT ;  /* 0x0000001c0d0d7212 */ /* 0x000fe200078e3cff */
[----:B------:R5:W-:Y:S01]  /*7cb0*/  STL.128 [R1+0x60], R4 ;  /* 0x0000600401007387 */ /* 0x000be20000100c00 */
[----:B------:R-:W-:Y:S02]  /*7cc0*/  LOP3.LUT R12, R31, R34, R7, 0x96, !PT ;  /* 0x000000221f0c7212 */ /* 0x000fe400078e9607 */
[----:B------:R-:W-:-:S02]  /*7cd0*/  SHF.L.W.U32.HI R40, R14, 0x1, R14 ;  /* 0x000000010e287819 */ /* 0x000fc40000010e0e */
[----:B------:R-:W-:Y:S02]  /*7ce0*/  SHF.L.W.U32.HI R41, R13, 0x1, R13 ;  /* 0x000000010d297819 */ /* 0x000fe40000010e0d */
[----:B------:R-:W-:Y:S02]  /*7cf0*/  LOP3.LUT R12, R12, R23, RZ, 0x3c, !PT ;  /* 0x000000170c0c7212 */ /* 0x000fe400078e3cff */
[----:B------:R-:W-:Y:S02]  /*7d00*/  LOP3.LUT R13, R30, R36, R40, 0x96, !PT ;  /* 0x000000241e0d7212 */ /* 0x000fe400078e9628 */
[----:B------:R-:W-:Y:S02]  /*7d10*/  LOP3.LUT R14, R29, R4, R41, 0x96, !PT ;  /* 0x000000041d0e7212 */ /* 0x000fe400078e9629 */
[----:B------:R-:W-:Y:S02]  /*7d20*/  SHF.L.W.U32.HI R42, R12, 0x1, R12 ;  /* 0x000000010c2a7819 */ /* 0x000fe40000010e0c */
[----:B------:R-:W-:-:S02]  /*7d30*/  LOP3.LUT R13, R13, R26, RZ, 0x3c, !PT ;  /* 0x0000001a0d0d7212 */ /* 0x000fc400078e3cff */
[----:B------:R-:W-:Y:S02]  /*7d40*/  LOP3.LUT R14, R14, R31, RZ, 0x3c, !PT ;  /* 0x0000001f0e0e7212 */ /* 0x000fe400078e3cff */
[----:B------:R-:W-:Y:S02]  /*7d50*/  LOP3.LUT R15, R38, R5, R42, 0x96, !PT ;  /* 0x00000005260f7212 */ /* 0x000fe400078e962a */
[----:B------:R-:W-:Y:S02]  /*7d60*/  SHF.L.W.U32.HI R43, R13, 0x1, R13 ;  /* 0x000000010d2b7819 */ /* 0x000fe40000010e0d */
[----:B------:R-:W-:Y:S02]  /*7d70*/  SHF.L.W.U32.HI R12, R14, 0x1, R14 ;  /* 0x000000010e0c7819 */ /* 0x000fe40000010e0e */
[----:B------:R-:W-:Y:S01]  /*7d80*/  LOP3.LUT R15, R15, R30, RZ, 0x3c, !PT ;  /* 0x0000001e0f0f7212 */ /* 0x000fe200078e3cff */
[----:B------:R5:W-:Y:S01]  /*7d90*/  STL.128 [R1+0x70], R40 ;  /* 0x0000702801007387 */ /* 0x000be20000100c00 */
[----:B------:R-:W-:-:S02]  /*7da0*/  LOP3.LUT R14, R50, R6, R43, 0x96, !PT ;  /* 0x00000006320e7212 */ /* 0x000fc400078e962b */
[----:B------:R-:W-:Y:S02]  /*7db0*/  LOP3.LUT R21, R32, R7, R12, 0x96, !PT ;  /* 0x0000000720157212 */ /* 0x000fe400078e960c */
[----:B------:R-:W-:Y:S02]  /*7dc0*/  SHF.L.W.U32.HI R13, R15, 0x1, R15 ;  /* 0x000000010f0d7819 */ /* 0x000fe40000010e0f */
[----:B------:R-:W-:Y:S02]  /*7dd0*/  LOP3.LUT R14, R14, R29, RZ, 0x3c, !PT ;  /* 0x0000001d0e0e7212 */ /* 0x000fe400078e3cff */
[----:B------:R-:W-:Y:S02]  /*7de0*/  LOP3.LUT R21, R21, R38, RZ, 0x3c, !PT ;  /* 0x0000002615157212 */ /* 0x000fe400078e3cff */
[----:B------:R-:W-:Y:S02]  /*7df0*/  LOP3.LUT R33, R34, R40, R13, 0x96, !PT ;  /* 0x0000002822217212 */ /* 0x000fe400078e960d */
[----:B------:R-:W-:-:S02]  /*7e00*/  SHF.L.W.U32.HI R14, R14, 0x1, R14 ;  /* 0x000000010e0e7819 */ /* 0x000fc40000010e0e */
[----:B------:R-:W-:Y:S02]  /*7e10*/  SHF.L.W.U32.HI R15, R21, 0x1, R21 ;  /* 0x00000001150f7819 */ /* 0x000fe40000010e15 */
[----:B------:R-:W-:Y:S02]  /*7e20*/  LOP3.LUT R33, R33, R50, RZ, 0x3c, !PT ;  /* 0x0000003221217212 */ /* 0x000fe400078e3cff */
[--C-:B------:R-:W-:Y:S01]  /*7e30*/  LOP3.LUT R21, R27, R4, R14.reuse, 0x96, !PT ;  /* 0x000000041b157212 */ /* 0x100fe200078e960e */
[----:B------:R5:W-:Y:S01]  /*7e40*/  STL.128 [R1+0x80], R12 ;  /* 0x0000800c01007387 */ /* 0x000be20000100c00 */
[----:B------:R-:W-:Y:S02]  /*7e50*/  SHF.L.W.U32.HI R20, R33, 0x1, R33 ;  /* 0x0000000121147819 */ /* 0x000fe40000010e21 */
[----:B------:R-:W-:Y:S02]  /*7e60*/  LOP3.LUT R33, R21, R22, RZ, 0x3c, !PT ;  /* 0x0000001615217212 */ /* 0x000fe400078e3cff */
[----:B------:R-:W-:-:S02]  /*7e70*/  LOP3.LUT R21, R36, R41, R14, 0x96, !PT ;  /* 0x0000002924157212 */ /* 0x000fc400078e960e */
[----:B------:R-:W-:Y:S02]  /*7e80*/  LOP3.LUT R37, R28, R5, R15, 0x96, !PT ;  /* 0x000000051c257212 */ /* 0x000fe400078e960f */
[----:B------:R-:W-:Y:S02]  /*7e90*/  LOP3.LUT R21, R21, R32, RZ, 0x3c, !PT ;  /* 0x0000002015157212 */ /* 0x000fe400078e3cff */
[----:B------:R-:W-:Y:S02]  /*7ea0*/  LOP3.LUT R35, R23, R6, R20, 0x96, !PT ;  /* 0x0000000617237212 */ /* 0x000fe400078e9614 */
[----:B------:R-:W-:Y:S02]  /*7eb0*/  SHF.L.W.U32.HI R21, R21, 0x1, R21 ;  /* 0x0000000115157819 */ /* 0x000fe40000010e15 */
[----:B------:R-:W-:Y:S02]  /*7ec0*/  LOP3.LUT R37, R37, R24, RZ, 0x3c, !PT ;  /* 0x0000001825257212 */ /* 0x000fe400078e3cff */
[----:B0-----:R-:W-:-:S02]  /*7ed0*/  LOP3.LUT R52, R35, R52, RZ, 0x3c, !PT ;  /* 0x0000003423347212 */ /* 0x001fc400078e3cff */
[----:B------:R-:W-:Y:S02]  /*7ee0*/  LOP3.LUT R35, R4, R42, R15, 0x96, !PT ;  /* 0x0000002a04237212 */ /* 0x000fe400078e960f */
[----:B---34-:R-:W-:Y:S02]  /*7ef0*/  LOP3.LUT R24, R26, R7, R21, 0x96, !PT ;  /* 0x000000071a187212 */ /* 0x018fe400078e9615 */
[----:B------:R-:W-:Y:S02]  /*7f00*/  LOP3.LUT R35, R35, R34, RZ, 0x3c, !PT ;  /* 0x0000002223237212 */ /* 0x000fe400078e3cff */
[----:B------:R-:W-:Y:S02]  /*7f10*/  LOP3.LUT R39, R24, R25, RZ, 0x3c, !PT ;  /* 0x0000001918277212 */ /* 0x000fe400078e3cff */
[----:B------:R-:W-:Y:S02]  /*7f20*/  SHF.L.W.U32.HI R24, R33, 0x2, R33 ;  /* 0x0000000221187819 */ /* 0x000fe40000010e21 */
[----:B-12---:R-:W-:-:S02]  /*7f30*/  SHF.L.W.U32.HI R22, R35, 0x1, R35 ;  /* 0x0000000123167819 */ /* 0x006fc40000010e23 */
[----:B------:R-:W-:Y:S02]  /*7f40*/  LOP3.LUT R35, R29, R42, R24, 0x96, !PT ;  /* 0x0000002a1d237212 */ /* 0x000fe400078e9618 */
[----:B------:R-:W-:Y:S02]  /*7f50*/  SHF.L.W.U32.HI R25, R37, 0x2, R37 ;  /* 0x0000000225197819 */ /* 0x000fe40000010e25 */
[----:B------:R-:W-:Y:S02]  /*7f60*/  LOP3.LUT R35, R35, R23, RZ, 0x3c, !PT ;  /* 0x0000001723237212 */ /* 0x000fe400078e3cff */
[-C--:B------:R-:W-:Y:S02]  /*7f70*/  LOP3.LUT R23, R5, R43.reuse, R20, 0x96, !PT ;  /* 0x0000002b05177212 */ /* 0x080fe400078e9614 */
[----:B------:R-:W-:Y:S02]  /*7f80*/  LOP3.LUT R49, R38, R43, R25, 0x96, !PT ;  /* 0x0000002b26317212 */ /* 0x000fe400078e9619 */
[----:B------:R-:W-:-:S02]  /*7f90*/  LOP3.LUT R23, R23, R36, RZ, 0x3c, !PT ;  /* 0x0000002417177212 */ /* 0x000fc400078e3cff */
[----:B------:R-:W-:Y:S02]  /*7fa0*/  LOP3.LUT R49, R49, R26, RZ, 0x3c, !PT ;  /* 0x0000001a31317212 */ /* 0x000fe400078e3cff */
[----:B------:R-:W-:Y:S02]  /*7fb0*/  SHF.L.W.U32.HI R23, R23, 0x1, R23 ;  /* 0x0000000117177819 */ /* 0x000fe40000010e17 */
[----:B------:R-:W-:Y:S02]  /*7fc0*/  SHF.L.W.U32.HI R26, R52, 0x2, R52 ;  /* 0x00000002341a7819 */ /* 0x000fe40000010e34 */
[----:B------:R-:W-:Y:S01]  /*7fd0*/  LOP3.LUT R37, R30, R41, R23, 0x96, !PT ;  /* 0x000000291e257212 */ /* 0x000fe200078e9617 */
[----:B------:R0:W-:Y:S01]  /*7fe0*/  STL.128 [R1+0x90], R20 ;  /* 0x0000901401007387 */ /* 0x0001e20000100c00 */
[----:B------:R-:W-:Y:S02]  /*7ff0*/  LOP3.LUT R33, R31, R40, R22, 0x96, !PT ;  /* 0x000000281f217212 */ /* 0x000fe400078e9616 */
[----:B------:R-:W-:-:S02]  /*8000*/  LOP3.LUT R37, R37, R28, RZ, 0x3c, !PT ;  /* 0x0000001c25257212 */ /* 0x000fc400078e3cff */
[----:B------:R-:W-:Y:S02]  /*8010*/  LOP3.LUT R28, R50, R12, R26, 0x96, !PT ;  /* 0x0000000c321c7212 */ /* 0x000fe400078e961a */
[----:B------:R-:W-:Y:S02]  /*8020*/  LOP3.LUT R33, R33, R27, RZ, 0x3c, !PT ;  /* 0x0000001b21217212 */ /* 0x000fe400078e3cff */
[----:B------:R-:W-:Y:S02]  /*8030*/  SHF.L.W.U32.HI R27, R39, 0x2, R39 ;  /* 0x00000002271b7819 */ /* 0x000fe40000010e27 */
[----:B------:R-:W-:Y:S02]  /*8040*/  LOP3.LUT R39, R28, R31, RZ, 0x3c, !PT ;  /* 0x0000001f1c277212 */ /* 0x000fe400078e3cff */
[----:B------:R-:W-:Y:S01]  /*8050*/  SHF.L.W.U32.HI R28, R33, 0x2, R33 ;  /* 0x00000002211c7819 */ /* 0x000fe20000010e21 */
[----:B------:R-:W-:Y:S01]  /*8060*/  STL.128 [R1+0xa0], R24 ;  /* 0x0000a01801007387 */ /* 0x000fe20000100c00 */
[----:B------:R-:W-:-:S02]  /*8070*/  LOP3.LUT R33, R32, R13, R27, 0x96, !PT ;  /* 0x0000000d20217212 */ /* 0x000fc400078e961b */
[----:B------:R-:W-:Y:S02]  /*8080*/  LOP3.LUT R52, R34, R14, R28, 0x96, !PT ;  /* 0x0000000e22347212 */ /* 0x000fe400078e961c */
[----:B------:R-:W-:Y:S02]  /*8090*/  LOP3.LUT R33, R33, R30, RZ, 0x3c, !PT ;  /* 0x0000001e21217212 */ /* 0x000fe400078e3cff */
[----:B------:R-:W-:Y:S02]  /*80a0*/  SHF.L.W.U32.HI R30, R35, 0x2, R35 ;  /* 0x00000002231e7819 */ /* 0x000fe40000010e23 */
[----:B------:R-:W-:Y:S02]  /*80b0*/  SHF.L.W.U32.HI R31, R49, 0x2, R49 ;  /* 0x00000002311f7819 */ /* 0x000fe40000010e31 */
[----:B------:R-:W-:Y:S02]  /*80c0*/  LOP3.LUT R35, R52, R29, RZ, 0x3c, !PT ;  /* 0x0000001d34237212 */ /* 0x000fe400078e3cff */
[----:B------:R-:W-:-:S02]  /*80d0*/  LOP3.LUT R29, R4, R20, R30, 0x96, !PT ;  /* 0x00000014041d7212 */ /* 0x000fc400078e961e */
        /* <DEDUP_REMOVED lines=8> */
[----:B------:R-:W-:Y:S02]  /*8160*/  SHF.L.W.U32.HI R33, R33, 0x2, R33 ;  /* 0x0000000221217819 */ /* 0x000fe40000010e21 */
[----:B------:R-:W-:Y:S02]  /*8170*/  LOP3.LUT R49, R49, R38, RZ, 0x3c, !PT ;  /* 0x0000002631317212 */ /* 0x000fe400078e3cff */
[----:B------:R-:W-:Y:S02]  /*8180*/  LOP3.LUT R38, R39, R34, RZ, 0x3c, !PT ;  /* 0x0000002227267212 */ /* 0x000fe400078e3cff */
[----:B------:R-:W-:Y:S02]  /*8190*/  SHF.L.W.U32.HI R34, R35, 0x2, R35 ;  /* 0x0000000223227819 */ /* 0x000fe40000010e23 */
[----:B------:R-:W-:-:S02]  /*81a0*/  LOP3.LUT R39, R7, R23, R33, 0x96, !PT ;  /* 0x0000001707277212 */ /* 0x000fc400078e9621 */
[----:B------:R-:W-:Y:S02]  /*81b0*/  LOP3.LUT R35, R40, R24, R34, 0x96, !PT ;  /* 0x0000001828237212 */ /* 0x000fe400078e9622 */
[----:B------:R-:W-:Y:S02]  /*81c0*/  LOP3.LUT R39, R39, R36, RZ, 0x3c, !PT ;  /* 0x0000002427277212 */ /* 0x000fe400078e3cff */
[----:B------:R-:W-:Y:S02]  /*81d0*/  SHF.L.W.U32.HI R36, R50, 0x2, R50 ;  /* 0x0000000232247819 */ /* 0x000fe40000010e32 */
[----:B------:R-:W-:Y:S02]  /*81e0*/  LOP3.LUT R50, R35, R4, RZ, 0x3c, !PT ;  /* 0x0000000423327212 */ /* 0x000fe400078e3cff */
[----:B------:R-:W-:Y:S02]  /*81f0*/  LOP3.LUT R35, R42, R26, R36, 0x96, !PT ;  /* 0x0000001a2a237212 */ /* 0x000fe400078e9624 */
[----:B------:R-:W-:-:S02]  /*8200*/  SHF.L.W.U32.HI R37, R37, 0x2, R37 ;  /* 0x0000000225257819 */ /* 0x000fc40000010e25 */
[----:B------:R-:W-:Y:S02]  /*8210*/  LOP3.LUT R52, R35, R6, RZ, 0x3c, !PT ;  /* 0x0000000623347212 */ /* 0x000fe400078e3cff */
[----:B------:R-:W-:Y:S02]  /*8220*/  SHF.L.W.U32.HI R35, R49, 0x2, R49 ;  /* 0x0000000231237819 */ /* 0x000fe40000010e31 */
[----:B------:R-:W-:Y:S02]  /*8230*/  LOP3.LUT R53, R43, R27, R37, 0x96, !PT ;  /* 0x0000001b2b357212 */ /* 0x000fe400078e9625 */
[----:B------:R-:W-:Y:S01]  /*8240*/  LOP3.LUT R51, R41, R25, R35, 0x96, !PT ;  /* 0x0000001929337212 */ /* 0x000fe200078e9623 */
[----:B------:R-:W-:Y:S01]  /*8250*/  STL.128 [R1+0xc0], R32 ;  /* 0x0000c02001007387 */ /* 0x000fe20000100c00 */
[----:B-----5:R-:W-:Y:S02]  /*8260*/  SHF.L.W.U32.HI R4, R50, 0x2, R50 ;  /* 0x0000000232047819 */ /* 0x020fe40000010e32 */
[----:B------:R-:W-:-:S02]  /*8270*/  SHF.L.W.U32.HI R38, R38, 0x2, R38 ;  /* 0x0000000226267819 */ /* 0x000fc40000010e26 */
[----:B------:R-:W-:Y:S02]  /*8280*/  LOP3.LUT R53, R53, R7, RZ, 0x3c, !PT ;  /* 0x0000000735357212 */ /* 0x000fe400078e3cff */
[----:B------:R-:W-:Y:S02]  /*8290*/  LOP3.LUT R51, R51, R5, RZ, 0x3c, !PT ;  /* 0x0000000533337212 */ /* 0x000fe400078e3cff */
[----:B------:R-:W-:Y:S02]  /*82a0*/  SHF.L.W.U32.HI R39, R39, 0x2, R39 ;  /* 0x0000000227277819 */ /* 0x000fe40000010e27 */
[----:B------:R-:W-:Y:S02]  /*82b0*/  LOP3.LUT R5, R14, R30, R4, 0x96, !PT ;  /* 0x0000001e0e057212 */ /* 0x000fe400078e9604 */
[----:B------:R-:W-:Y:S01]  /*82c0*/  SHF.L.W.U32.HI R6, R52, 0x2, R52 ;  /* 0x0000000234067819 */ /* 0x000fe20000010e34 */
[----:B------:R-:W-:Y:S01]  /*82d0*/  STL.128 [R1+0xd0], R36 ;  /* 0x0000d02401007387 */ /* 0x000fe20000100c00 */
[----:B------:R-:W-:-:S02]  /*82e0*/  LOP3.LUT R49, R12, R28, R38, 0x96, !PT ;  /* 0x0000001c0c317212 */ /* 0x000fc400078e9626 */
[----:B------:R-:W-:Y:S02]  /*82f0*/  SHF.L.W.U32.HI R7, R53, 0x2, R53 ;  /* 0x0000000235077819 */ /* 0x000fe40000010e35 */
[----:B------:R-:W-:Y:S02]  /*8300*/  LOP3.LUT R50, R13, R29, R39, 0x96, !PT ;  /* 0x0000001d0d327212 */ /* 0x000fe400078e9627 */
[----:B------:R-:W-:Y:S02]  /*8310*/  LOP3.LUT R52, R5, R42, RZ, 0x3c, !PT ;  /* 0x0000002a05347212 */ /* 0x000fe400078e3cff */
[----:B------:R-:W-:Y:S02]  /*8320*/  LOP3.LUT R5, R20, R32, R6, 0x96, !PT ;  /* 0x0000002014057212 */ /* 0x000fe400078e9606 */
[----:B------:R-:W-:Y:S02]  /*8330*/  LOP3.LUT R49, R49, R40, RZ, 0x3c, !PT ;  /* 0x0000002831317212 */ /* 0x000fe400078e3cff */
[----:B------:R-:W-:-:S02]  /*8340*/  LOP3.LUT R40, R21, R33, R7, 0x96, !PT ;  /* 0x0000002115287212 */ /* 0x000fc400078e9607 */
[----:B------:R-:W-:Y:S02]  /*8350*/  LOP3.LUT R50, R50, R41, RZ, 0x3c, !PT ;  /* 0x0000002932327212 */ /* 0x000fe400078e3cff */
[----:B------:R-:W-:Y:S02]  /*8360*/  LOP3.LUT R41, R5, R12, RZ, 0x3c, !PT ;  /* 0x0000000c05297212 */ /* 0x000fe400078e3cff */
[----:B------:R-:W-:Y:S02]  /*8370*/  SHF.L.W.U32.HI R5, R51, 0x2, R51 ;  /* 0x0000000233057819 */ /* 0x000fe40000010e33 */
[----:B------:R-:W-:Y:S02]  /*8380*/  LOP3.LUT R51, R40, R13, RZ, 0x3c, !PT ;  /* 0x0000000d28337212 */ /* 0x000fe400078e3cff */
[----:B------:R-:W-:Y:S01]  /*8390*/  SHF.L.W.U32.HI R40, R49, 0x2, R49 ;  /* 0x0000000231287819 */ /* 0x000fe20000010e31 */
[----:B------:R-:W-:Y:S01]  /*83a0*/  STL.128 [R1+0xe0], R4 ;  /* 0x0000e00401007387 */ /* 0x000fe20000100c00 */
[----:B------:R-:W-:-:S02]  /*83b0*/  SHF.L.W.U32.HI R12, R41, 0x2, R41 ;  /* 0x00000002290c7819 */ /* 0x000fc40000010e29 */
[----:B------:R-:W-:Y:S02]  /*83c0*/  LOP3.LUT R42, R15, R31, R5, 0x96, !PT ;  /* 0x0000001f0f2a7212 */ /* 0x000fe400078e9605 */
[----:B------:R-:W-:Y:S02]  /*83d0*/  LOP3.LUT R49, R22, R34, R40, 0x96, !PT ;  /* 0x0000002216317212 */ /* 0x000fe400078e9628 */
[----:B------:R-:W-:Y:S02]  /*83e0*/  LOP3.LUT R13, R26, R38, R12, 0x96, !PT ;  /* 0x000000261a0d7212 */ /* 0x000fe400078e960c */
[----:B------:R-:W-:Y:S02]  /*83f0*/  SHF.L.W.U32.HI R41, R50, 0x2, R50 ;  /* 0x0000000232297819 */ /* 0x000fe40000010e32 */
[----:B------:R-:W-:Y:S02]  /*8400*/  LOP3.LUT R43, R42, R43, RZ, 0x3c, !PT ;  /* 0x0000002b2a2b7212 */ /* 0x000fe400078e3cff */
[----:B------:R-:W-:-:S02]  /*8410*/  SHF.L.W.U32.HI R42, R52, 0x2, R52 ;  /* 0x00000002342a7819 */ /* 0x000fc40000010e34 */
[----:B------:R-:W-:Y:S02]  /*8420*/  LOP3.LUT R52, R49, R14, RZ, 0x3c, !PT ;  /* 0x0000000e31347212 */ /* 0x000fe400078e3cff */
[----:B------:R-:W-:Y:S02]  /*8430*/  LOP3.LUT R50, R13, R22, RZ, 0x3c, !PT ;  /* 0x000000160d327212 */ /* 0x000fe400078e3cff */
[----:B------:R-:W-:Y:S02]  /*8440*/  LOP3.LUT R14, R23, R35, R41, 0x96, !PT ;  /* 0x00000023170e7212 */ /* 0x000fe400078e9629 */
[----:B------:R-:W-:Y:S02]  /*8450*/  SHF.L.W.U32.HI R13, R51, 0x2, R51 ;  /* 0x00000002330d7819 */ /* 0x000fe40000010e33 */
[----:B------:R-:W-:Y:S02]  /*8460*/  LOP3.LUT R15, R14, R15, RZ, 0x3c, !PT ;  /* 0x0000000f0e0f7212 */ /* 0x000fe400078e3cff */
[----:B------:R-:W-:-:S02]  /*8470*/  LOP3.LUT R14, R27, R39, R13, 0x96, !PT ;  /* 0x000000271b0e7212 */ /* 0x000fc400078e960d */
[----:B0-----:R-:W-:Y:S02]  /*8480*/  SHF.L.W.U32.HI R22, R50, 0x2, R50 ;  /* 0x0000000232167819 */ /* 0x001fe40000010e32 */
[----:B------:R-:W-:Y:S02]  /*8490*/  LOP3.LUT R49, R24, R36, R42, 0x96, !PT ;  /* 0x0000002418317212 */ /* 0x000fe400078e962a */
[----:B------:R-:W-:Y:S02]  /*84a0*/  SHF.L.W.U32.HI R43, R43, 0x2, R43 ;  /* 0x000000022b2b7819 */ /* 0x000fe40000010e2b */
[----:B------:R-:W-:Y:S02]  /*84b0*/  LOP3.LUT R53, R14, R23, RZ, 0x3c, !PT ;  /* 0x000000170e357212 */ /* 0x000fe400078e3cff */
[----:B------:R-:W-:Y:S01]  /*84c0*/  LOP3.LUT R23, R32, R40, R22, 0x96, !PT ;  /* 0x0000002820177212 */ /* 0x000fe200078e9616 */
[----:B------:R0:W-:Y:S01]  /*84d0*/  STL.128 [R1+0xf0], R40 ;  /* 0x0000f02801007387 */ /* 0x0001e20000100c00 */
[----:B------:R-:W-:-:S02]  /*84e0*/  LOP3.LUT R49, R49, R20, RZ, 0x3c, !PT ;  /* 0x0000001431317212 */ /* 0x000fc400078e3cff */
[----:B------:R-:W-:Y:S02]  /*84f0*/  LOP3.LUT R20, R25, R37, R43, 0x96, !PT ;  /* 0x0000002519147212 */ /* 0x000fe400078e962b */
[----:B------:R-:W-:Y:S02]  /*8500*/  SHF.L.W.U32.HI R14, R52, 0x2, R52 ;  /* 0x00000002340e7819 */ /* 0x000fe40000010e34 */
[----:B------:R-:W-:Y:S02]  /*8510*/  LOP3.LUT R50, R23, R28, RZ, 0x3c, !PT ;  /* 0x0000001c17327212 */ /* 0x000fe400078e3cff */
[----:B------:R-:W-:Y:S02]  /*8520*/  SHF.L.W.U32.HI R15, R15, 0x2, R15 ;  /* 0x000000020f0f7819 */ /* 0x000fe40000010e0f */
[----:B------:R-:W-:Y:S02]  /*8530*/  SHF.L.W.U32.HI R23, R53, 0x2, R53 ;  /* 0x0000000235177819 */ /* 0x000fe40000010e35 */
[----:B------:R-:W-:Y:S01]  /*8540*/  LOP3.LUT R21, R20, R21, RZ, 0x3c, !PT ;  /* 0x0000001514157212 */ /* 0x000fe200078e3cff */
[----:B------:R1:W-:Y:S01]  /*8550*/  STL.128 [R1+0x100], R12 ;  /* 0x0001000c01007387 */ /* 0x0003e20000100c00 */
[----:B------:R-:W-:-:S02]  /*8560*/  LOP3.LUT R51, R28, R4, R14, 0x96, !PT ;  /* 0x000000041c337212 */ /* 0x000fc400078e960e */
[----:B0-----:R-:W-:Y:S02]  /*8570*/  LOP3.LUT R40, R29, R5, R15, 0x96, !PT ;  /* 0x000000051d287212 */ /* 0x001fe400078e960f */
[----:B------:R-:W-:Y:S02]  /*8580*/  LOP3.LUT R52, R33, R41, R23, 0x96, !PT ;  /* 0x0000002921347212 */ /* 0x000fe400078e9617 */
[----:B------:R-:W-:Y:S02]  /*8590*/  SHF.L.W.U32.HI R20, R49, 0x2, R49 ;  /* 0x0000000231147819 */ /* 0x000fe40000010e31 */
[----:B------:R-:W-:Y:S02]  /*85a0*/  SHF.L.W.U32.HI R21, R21, 0x2, R21 ;  /* 0x0000000215157819 */ /* 0x000fe40000010e15 */
[----:B------:R-:W-:Y:S02]  /*85b0*/  LOP3.LUT R51, R51, R24, RZ, 0x3c, !PT ;  /* 0x0000001833337212 */ /* 0x000fe400078e3cff */
[----:B------:R-:W-:Y:S01]  /*85c0*/  LOP3.LUT R25, R40, R25, RZ, 0x3c, !PT ;  /* 0x0000001928197212 */ /* 0x000fe200078e3cff */
[----:B------:R0:W-:Y:S01]  /*85d0*/  STL.128 [R1+0x110], R20 ;  /* 0x0001101401007387 */ /* 0x0001e20000100c00 */
[----:B------:R-:W-:-:S02]  /*85e0*/  LOP3.LUT R40, R52, R29, RZ, 0x3c, !PT ;  /* 0x0000001d34287212 */ /* 0x000fc400078e3cff */
[----:B------:R-:W-:Y:S02]  /*85f0*/  LOP3.LUT R29, R30, R6, R20, 0x96, !PT ;  /* 0x000000061e1d7212 */ /* 0x000fe400078e9614 */
[----:B------:R-:W-:Y:S02]  /*8600*/  LOP3.LUT R28, R31, R7, R21, 0x96, !PT ;  /* 0x000000071f1c7212 */ /* 0x000fe400078e9615 */
[----:B------:R-:W-:Y:S02]  /*8610*/  SHF.L.W.U32.HI R24, R51, 0x2, R51 ;  /* 0x0000000233187819 */ /* 0x000fe40000010e33 */
[----:B------:R-:W-:Y:S02]  /*8620*/  SHF.L.W.U32.HI R25, R25, 0x2, R25 ;  /* 0x0000000219197819 */ /* 0x000fe40000010e19 */
[----:B------:R-:W-:Y:S02]  /*8630*/  LOP3.LUT R26, R29, R26, RZ, 0x3c, !PT ;  /* 0x0000001a1d1a7212 */ /* 0x000fe400078e3cff */
[----:B------:R-:W-:-:S02]  /*8640*/  LOP3.LUT R27, R28, R27, RZ, 0x3c, !PT ;  /* 0x0000001b1c1b7212 */ /* 0x000fc400078e3cff */
[----:B------:R-:W-:Y:S02]  /*8650*/  LOP3.LUT R41, R34, R42, R24, 0x96, !PT ;  /* 0x0000002a22297212 */ /* 0x000fe400078e9618 */
[----:B------:R-:W-:Y:S02]  /*8660*/  LOP3.LUT R42, R35, R43, R25, 0x96, !PT ;  /* 0x0000002b232a7212 */ /* 0x000fe400078e9619 */
[----:B------:R-:W-:Y:S02]  /*8670*/  SHF.L.W.U32.HI R26, R26, 0x2, R26 ;  /* 0x000000021a1a7819 */ /* 0x000fe40000010e1a */
[----:B------:R-:W-:Y:S02]  /*8680*/  SHF.L.W.U32.HI R27, R27, 0x2, R27 ;  /* 0x000000021b1b7819 */ /* 0x000fe40000010e1b */
[----:B------:R-:W-:Y:S02]  /*8690*/  LOP3.LUT R41, R41, R30, RZ, 0x3c, !PT ;  /* 0x0000001e29297212 */ /* 0x000fe400078e3cff */
[----:B------:R-:W-:Y:S01]  /*86a0*/  LOP3.LUT R42, R42, R31, RZ, 0x3c, !PT ;  /* 0x0000001f2a2a7212 */ /* 0x000fe200078e3cff */
[----:B------:R0:W-:Y:S01]  /*86b0*/  STL.128 [R1+0x120], R24 ;  /* 0x0001201801007387 */ /* 0x0001e20000100c00 */
[----:B------:R-:W-:-:S02]  /*86c0*/  LOP3.LUT R31, R36, R12, R26, 0x96, !PT ;  /* 0x0000000c241f7212 */ /* 0x000fc400078e961a */
[----:B------:R-:W-:Y:S02]  /*86d0*/  LOP3.LUT R30, R37, R13, R27, 0x96, !PT ;  /* 0x0000000d251e7212 */ /* 0x000fe400078e961b */
[----:B------:R-:W-:Y:S02]  /*86e0*/  SHF.L.W.U32.HI R28, R50, 0x2, R50 ;  /* 0x00000002321c7819 */ /* 0x000fe40000010e32 */
[----:B------:R-:W-:Y:S02]  /*86f0*/  SHF.L.W.U32.HI R29, R40, 0x2, R40 ;  /* 0x00000002281d7819 */ /* 0x000fe40000010e28 */
[----:B------:R-:W-:Y:S02]  /*8700*/  LOP3.LUT R40, R31, R32, RZ, 0x3c, !PT ;  /* 0x000000201f287212 */ /* 0x000fe400078e3cff */
[----:B-1----:R-:W-:Y:S02]  /*8710*/  LOP3.LUT R13, R30, R33, RZ, 0x3c, !PT ;  /* 0x000000211e0d7212 */ /* 0x002fe400078e3cff */
[----:B------:R-:W-:-:S02]  /*8720*/  LOP3.LUT R43, R38, R14, R28, 0x96, !PT ;  /* 0x0000000e262b7212 */ /* 0x000fc400078e961c */
[----:B------:R-:W-:Y:S02]  /*8730*/  SHF.L.W.U32.HI R30, R41, 0x2, R41 ;  /* 0x00000002291e7819 */ /* 0x000fe40000010e29 */
[----:B------:R-:W-:Y:S02]  /*8740*/  SHF.L.W.U32.HI R31, R42, 0x2, R42 ;  /* 0x000000022a1f7819 */ /* 0x000fe40000010e2a */
[----:B------:R-:W-:Y:S02]  /*8750*/  SHF.L.W.U32.HI R12, R40, 0x2, R40 ;  /* 0x00000002280c7819 */ /* 0x000fe40000010e28 */
[----:B------:R-:W-:Y:S01]  /*8760*/  SHF.L.W.U32.HI R13, R13, 0x2, R13 ;  /* 0x000000020d0d7819 */ /* 0x000fe20000010e0d */
[----:B------:R0:W-:Y:S01]  /*8770*/  STL.128 [R1+0x130], R28 ;  /* 0x0001301c01007387 */ /* 0x0001e20000100c00 */
[----:B------:R-:W-:Y:S02]  /*8780*/  LOP3.LUT R14, R43, R34, RZ, 0x3c, !PT ;  /* 0x000000222b0e7212 */ /* 0x000fe400078e3cff */
[----:B------:R-:W-:-:S02]  /*8790*/  LOP3.LUT R50, R39, R15, R29, 0x96, !PT ;  /* 0x0000000f27327212 */ /* 0x000fc400078e961d */
[----:B------:R-:W-:Y:S02]  /*87a0*/  LOP3.LUT R41, R4, R20, R30, 0x96, !PT ;  /* 0x0000001404297212 */ /* 0x000fe400078e961e */
[----:B------:R-:W-:Y:S02]  /*87b0*/  LOP3.LUT R32, R5, R21, R31, 0x96, !PT ;  /* 0x0000001505207212 */ /* 0x000fe400078e961f */
[----:B------:R-:W-:Y:S02]  /*87c0*/  LOP3.LUT R33, R6, R22, R12, 0x96, !PT ;  /* 0x0000001606217212 */ /* 0x000fe400078e960c */
[----:B------:R-:W-:Y:S02]  /*87d0*/  LOP3.LUT R34, R7, R23, R13, 0x96, !PT ;  /* 0x0000001707227212 */ /* 0x000fe400078e960d */
[----:B------:R-:W-:Y:S01]  /*87e0*/  LOP3.LUT R15, R50, R35, RZ, 0x3c, !PT ;  /* 0x00000023320f7212 */ /* 0x000fe200078e3cff */
[----:B------:R-:W-:Y:S01]  /*87f0*/  IMAD.MOV.U32 R35, RZ, RZ, R10 ;  /* 0x000000ffff237224 */ /* 0x000fe200078e000a */
[----:B------:R-:W-:Y:S01]  /*8800*/  LOP3.LUT R41, R41, R36, RZ, 0x3c, !PT ;  /* 0x0000002429297212 */ /* 0x000fe200078e3cff */
[----:B------:R-:W-:Y:S01]  /*8810*/  IMAD.MOV.U32 R36, RZ, RZ, R11 ;  /* 0x000000ffff247224 */ /* 0x000fe200078e000b */
[----:B------:R-:W-:Y:S01]  /*8820*/  LOP3.LUT R32, R32, R37, RZ, 0x3c, !PT ;  /* 0x0000002520207212 */ /* 0x000fe200078e3cff */
[----:B------:R-:W-:Y:S01]  /*8830*/  IMAD.MOV.U32 R37, RZ, RZ, R48 ;  /* 0x000000ffff257224 */ /* 0x000fe200078e0030 */
[----:B------:R-:W-:-:S02]  /*8840*/  LOP3.LUT R33, R33, R38, RZ, 0x3c, !PT ;  /* 0x0000002621217212 */ /* 0x000fc400078e3cff */
[----:B------:R-:W-:Y:S02]  /*8850*/  LOP3.LUT R34, R34, R39, RZ, 0x3c, !PT ;  /* 0x0000002722227212 */ /* 0x000fe400078e3cff */
[----:B------:R-:W-:Y:S02]  /*8860*/  SHF.L.W.U32.HI R14, R14, 0x2, R14 ;  /* 0x000000020e0e7819 */ /* 0x000fe40000010e0e */
[----:B------:R-:W-:Y:S02]  /*8870*/  SHF.L.W.U32.HI R15, R15, 0x2, R15 ;  /* 0x000000020f0f7819 */ /* 0x000fe40000010e0f */
[----:B------:R-:W-:Y:S02]  /*8880*/  SHF.L.W.U32.HI R4, R41, 0x2, R41 ;  /* 0x0000000229047819 */ /* 0x000fe40000010e29 */
[----:B------:R-:W-:Y:S01]  /*8890*/  SHF.L.W.U32.HI R5, R32, 0x2, R32 ;  /* 0x0000000220057819 */ /* 0x000fe20000010e20 */
[----:B------:R0:W-:Y:S01]  /*88a0*/  STL.128 [R1+0x140], R12 ;  /* 0x0001400c01007387 */ /* 0x0001e20000100c00 */
[----:B------:R-:W-:Y:S01]  /*88b0*/  SHF.L.W.U32.HI R6, R33, 0x2, R33 ;  /* 0x0000000221067819 */ /* 0x000fe20000010e21 */
[----:B------:R-:W-:Y:S01]  /*88c0*/  IMAD.MOV.U32 R32, RZ, RZ, RZ ;  /* 0x000000ffff207224 */ /* 0x000fe200078e00ff */
[----:B------:R-:W-:Y:S01]  /*88d0*/  SHF.L.W.U32.HI R7, R34, 0x2, R34 ;  /* 0x0000000222077819 */ /* 0x000fe20000010e22 */
[----:B------:R-:W-:-:S02]  /*88e0*/  IMAD.MOV.U32 R33, RZ, RZ, R8 ;  /* 0x000000ffff217224 */ /* 0x000fc400078e0008 */
[----:B------:R-:W-:Y:S02]  /*88f0*/  IMAD.MOV.U32 R34, RZ, RZ, R9 ;  /* 0x000000ffff227224 */ /* 0x000fe400078e0009 */
[----:B------:R0:W-:Y:S05]  /*8900*/  STL.128 [R1+0x150], R4 ;  /* 0x0001500401007387 */ /* 0x0001ea0000100c00 */
.L_x_161:
[----:B0-----:R-:W-:-:S06]  /*8910*/  LEA R4, R32, UR41, 0x2 ;  /* 0x0000002920047c11 */ /* 0x001fcc000f8e10ff */
[----:B------:R-:W5:Y:S01]  /*8920*/  LDL.128 R4, [R4] ;  /* 0x0000000004047983 */ /* 0x000f620000100c00 */
[C---:B------:R-:W-:Y:S02]  /*8930*/  ISETP.GT.U32.AND P0, PT, R32.reuse, 0x13, PT ;  /* 0x000000132000780c */ /* 0x040fe40003f04070 */
[----:B------:R-:W-:Y:S02]  /*8940*/  ISETP.GE.U32.AND P1, PT, R32, 0x13, PT ;  /* 0x000000132000780c */ /* 0x000fe40003f26070 */
[----:B------:R-:W-:-:S09]  /*8950*/  LEA.HI R14, R33, R37, R33, 0x5 ;  /* 0x00000025210e7211 */ /* 0x000fd200078f2821 */
[----:B------:R-:W-:Y:S01]  /*8960*/  @!P0 LOP3.LUT R12, R36, R34, R35, 0xb8, !PT ;  /* 0x00000022240c8212 */ /* 0x000fe200078eb823 */
[----:B------:R-:W-:Y:S01]  /*8970*/  @!P0 IMAD.MOV.U32 R13, RZ, RZ, 0x5a827999 ;  /* 0x5a827999ff0d8424 */ /* 0x000fe200078e00ff */
[----:B------:R-:W-:Y:S06]  /*8980*/  @!P0 BRA `(.L_x_151) ;  /* 0x0000000000248947 */ /* 0x000fec0003800000 */
[----:B------:R-:W-:-:S13]  /*8990*/  ISETP.GT.U32.AND P0, PT, R32, 0x27, PT ;  /* 0x000000272000780c */ /* 0x000fda0003f04070 */
[----:B------:R-:W-:Y:S01]  /*89a0*/  @!P0 LOP3.LUT R12, R34, R35, R36, 0x96, !PT ;  /* 0x00000023220c8212 */ /* 0x000fe200078e9624 */
[----:B------:R-:W-:Y:S01]  /*89b0*/  @!P0 IMAD.MOV.U32 R13, RZ, RZ, 0x6ed9eba1 ;  /* 0x6ed9eba1ff0d8424 */ /* 0x000fe200078e00ff */
[----:B------:R-:W-:Y:S06]  /*89c0*/  @!P0 BRA `(.L_x_151) ;  /* 0x0000000000148947 */ /* 0x000fec0003800000 */
[----:B------:R-:W-:-:S13]  /*89d0*/  ISETP.GT.U32.AND P0, PT, R32, 0x3b, PT ;  /* 0x0000003b2000780c */ /* 0x000fda0003f04070 */
[----:B------:R-:W-:Y:S01]  /*89e0*/  @!P0 LOP3.LUT R12, R35, R36, R34, 0xe8, !PT ;  /* 0x00000024230c8212 */ /* 0x000fe200078ee822 */
[----:B------:R-:W-:Y:S01]  /*89f0*/  @!P0 IMAD.MOV.U32 R13, RZ, RZ, -0x70e44324 ;  /* 0x8f1bbcdcff0d8424 */ /* 0x000fe200078e00ff */
[----:B------:R-:W-:Y:S01]  /*8a00*/  @P0 LOP3.LUT R12, R34, R35, R36, 0x96, !PT ;  /* 0x00000023220c0212 */ /* 0x000fe200078e9624 */
[----:B------:R-:W-:-:S07]  /*8a10*/  @P0 IMAD.MOV.U32 R13, RZ, RZ, -0x359d3e2a ;  /* 0xca62c1d6ff0d0424 */ /* 0x000fce00078e00ff */
.L_x_151:
[----:B------:R-:W-:Y:S02]  /*8a20*/  IADD3 R13, PT, PT, R12, R14, R13 ;  /* 0x0000000e0c0d7210 */ /* 0x000fe40007ffe00d */
[----:B------:R-:W-:-:S03]  /*8a30*/  SHF.L.W.U32.HI R20, R34, 0x1e, R34 ;  /* 0x0000001e22147819 */ /* 0x000fc60000010e22 */
[----:B-----5:R-:W-:Y:S01]  /*8a40*/  IMAD.IADD R14, R4, 0x1, R13 ;  /* 0x00000001040e7824 */ /* 0x020fe200078e020d */
[----:B------:R-:W-:Y:S06]  /*8a50*/  @!P1 BRA `(.L_x_152) ;  /* 0x00000000002c9947 */ /* 0x000fec0003800000 */
[----:B------:R-:W-:-:S13]  /*8a60*/  ISETP.GE.U32.AND P0, PT, R32, 0x27, PT ;  /* 0x000000272000780c */ /* 0x000fda0003f06070 */
[----:B------:R-:W-:Y:S05]  /*8a70*/  @!P0 BRA `(.L_x_153) ;  /* 0x0000000000188947 */ /* 0x000fea0003800000 */
[----:B------:R-:W-:-:S13]  /*8a80*/  ISETP.GE.U32.AND P0, PT, R32, 0x3b, PT ;  /* 0x0000003b2000780c */ /* 0x000fda0003f06070 */
[----:B------:R-:W-:Y:S01]  /*8a90*/  @P0 LOP3.LUT R4, R33, R20, R35, 0x96, !PT ;  /* 0x0000001421040212 */ /* 0x000fe200078e9623 */
[----:B------:R-:W-:Y:S01]  /*8aa0*/  @P0 IMAD.MOV.U32 R13, RZ, RZ, -0x359d3e2a ;  /* 0xca62c1d6ff0d0424 */ /* 0x000fe200078e00ff */
[----:B------:R-:W-:Y:S01]  /*8ab0*/  @!P0 LOP3.LUT R4, R20, R35, R33, 0xe8, !PT ;  /* 0x0000002314048212 */ /* 0x000fe200078ee821 */
[----:B------:R-:W-:Y:S01]  /*8ac0*/  @!P0 IMAD.MOV.U32 R13, RZ, RZ, -0x70e44324 ;  /* 0x8f1bbcdcff0d8424 */ /* 0x000fe200078e00ff */
[----:B------:R-:W-:Y:S06]  /*8ad0*/  BRA `(.L_x_154) ;  /* 0x0000000000147947 */ /* 0x000fec0003800000 */
.L_x_153:
[----:B------:R-:W-:Y:S01]  /*8ae0*/  LOP3.LUT R4, R33, R20, R35, 0x96, !PT ;  /* 0x0000001421047212 */ /* 0x000fe200078e9623 */
[----:B------:R-:W-:Y:S01]  /*8af0*/  IMAD.MOV.U32 R13, RZ, RZ, 0x6ed9eba1 ;  /* 0x6ed9eba1ff0d7424 */ /* 0x000fe200078e00ff */
[----:B------:R-:W-:Y:S06]  /*8b00*/  BRA `(.L_x_154) ;  /* 0x0000000000087947 */ /* 0x000fec0003800000 */
.L_x_152:
[----:B------:R-:W-:Y:S01]  /*8b10*/  LOP3.LUT R4, R35, R33, R20, 0xb8, !PT ;  /* 0x0000002123047212 */ /* 0x000fe200078eb814 */
[----:B------:R-:W-:-:S07]  /*8b20*/  IMAD.MOV.U32 R13, RZ, RZ, 0x5a827999 ;  /* 0x5a827999ff0d7424 */ /* 0x000fce00078e00ff */
.L_x_154:
[----:B------:R-:W-:Y:S02]  /*8b30*/  ISETP.GE.U32.AND P0, PT, R32, 0x12, PT ;  /* 0x000000122000780c */ /* 0x000fe40003f06070 */
[----:B------:R-:W-:Y:S02]  /*8b40*/  LEA.HI R12, R14, R36, R14, 0x5 ;  /* 0x000000240e0c7211 */ /* 0x000fe400078f280e */
[----:B------:R-:W-:Y:S02]  /*8b50*/  SHF.L.W.U32.HI R37, R33, 0x1e, R33 ;  /* 0x0000001e21257819 */ /* 0x000fe40000010e21 */
[----:B------:R-:W-:-:S05]  /*8b60*/  IADD3 R4, PT, PT, R4, R12, R13 ;  /* 0x0000000c04047210 */ /* 0x000fca0007ffe00d */
[----:B------:R-:W-:Y:S02]  /*8b70*/  IMAD.IADD R22, R4, 0x1, R5 ;  /* 0x0000000104167824 */ /* 0x000fe400078e0205 */
[----:B------:R-:W-:Y:S05]  /*8b80*/  @!P0 BRA `(.L_x_155) ;  /* 0x00000000002c8947 */ /* 0x000fea0003800000 */
        /* <DEDUP_REMOVED lines=8> */
.L_x_156:
[----:B------:R-:W-:Y:S01]  /*8c10*/  LOP3.LUT R4, R14, R37, R20, 0x96, !PT ;  /* 0x000000250e047212 */ /* 0x000fe200078e9614 */
[----:B------:R-:W-:Y:S01]  /*8c20*/  IMAD.MOV.U32 R5, RZ, RZ, 0x6ed9eba1 ;  /* 0x6ed9eba1ff057424 */ /* 0x000fe200078e00ff */
[----:B------:R-:W-:Y:S06]  /*8c30*/  BRA `(.L_x_157) ;  /* 0x0000000000087947 */ /* 0x000fec0003800000 */
.L_x_155:
[----:B------:R-:W-:Y:S01]  /*8c40*/  LOP3.LUT R4, R20, R14, R37, 0xb8, !PT ;  /* 0x0000000e14047212 */ /* 0x000fe200078eb825 */
[----:B------:R-:W-:-:S07]  /*8c50*/  IMAD.MOV.U32 R5, RZ, RZ, 0x5a827999 ;  /* 0x5a827999ff057424 */ /* 0x000fce00078e00ff */
.L_x_157:
        /* <DEDUP_REMOVED lines=14> */
.L_x_159:
[----:B------:R-:W-:Y:S01]  /*8d40*/  LOP3.LUT R4, R22, R36, R37, 0x96, !PT ;  /* 0x0000002416047212 */ /* 0x000fe200078e9625 */
[----:B------:R-:W-:Y:S01]  /*8d50*/  IMAD.MOV.U32 R5, RZ, RZ, 0x6ed9eba1 ;  /* 0x6ed9eba1ff057424 */ /* 0x000fe200078e00ff */
[----:B------:R-:W-:Y:S06]  /*8d60*/  BRA `(.L_x_160) ;  /* 0x0000000000087947 */ /* 0x000fec0003800000 */
.L_x_158:
[----:B------:R-:W-:Y:S01]  /*8d70*/  LOP3.LUT R4, R37, R22, R36, 0xb8, !PT ;  /* 0x0000001625047212 */ /* 0x000fe200078eb824 */
[----:B------:R-:W-:-:S07]  /*8d80*/  IMAD.MOV.U32 R5, RZ, RZ, 0x5a827999 ;  /* 0x5a827999ff057424 */ /* 0x000fce00078e00ff */
.L_x_160:
[----:B------:R-:W-:Y:S01]  /*8d90*/  VIADD R32, R32, 0x4 ;  /* 0x0000000420207836 */ /* 0x000fe20000000000 */
[----:B------:R-:W-:Y:S02]  /*8da0*/  LEA.HI R6, R34, R20, R34, 0x5 ;  /* 0x0000001422067211 */ /* 0x000fe400078f2822 */
[----:B------:R-:W-:Y:S02]  /*8db0*/  SHF.L.W.U32.HI R35, R22, 0x1e, R22 ;  /* 0x0000001e16237819 */ /* 0x000fe40000010e16 */
[----:B------:R-:W-:Y:S02]  /*8dc0*/  ISETP.NE.AND P0, PT, R32, 0x50, PT ;  /* 0x000000502000780c */ /* 0x000fe40003f05270 */
[----:B------:R-:W-:-:S05]  /*8dd0*/  IADD3 R4, PT, PT, R4, R6, R5 ;  /* 0x0000000604047210 */ /* 0x000fca0007ffe005 */
[----:B------:R-:W-:-:S06]  /*8de0*/  IMAD.IADD R33, R4, 0x1, R7 ;  /* 0x0000000104217824 */ /* 0x000fcc00078e0207 */
[----:B------:R-:W-:Y:S05]  /*8df0*/  @P0 BRA `(.L_x_161) ;  /* 0xfffffff800c40947 */ /* 0x000fea000383ffff */
[----:B------:R-:W-:Y:S01]  /*8e00*/  ISETP.NE.AND P0, PT, R47, R0, PT ;  /* 0x000000002f00720c */ /* 0x000fe20003f05270 */
[----:B------:R-:W-:Y:S02]  /*8e10*/  IMAD.IADD R48, R37, 0x1, R48 ;  /* 0x0000000125307824 */ /* 0x000fe400078e0230 */
[----:B------:R-:W-:Y:S02]  /*8e20*/  IMAD.IADD R8, R33, 0x1, R8 ;  /* 0x0000000121087824 */ /* 0x000fe400078e0208 */
[----:B------:R-:W-:Y:S02]  /*8e30*/  VIADD R47, R47, 0x1 ;  /* 0x000000012f2f7836 */ /* 0x000fe40000000000 */
[----:B------:R-:W-:Y:S02]  /*8e40*/  IMAD.IADD R9, R34, 0x1, R9 ;  /* 0x0000000122097824 */ /* 0x000fe400078e0209 */
[----:B------:R-:W-:Y:S02]  /*8e50*/  IMAD.IADD R10, R35, 0x1, R10 ;  /* 0x00000001230a7824 */ /* 0x000fe400078e020a */
[----:B------:R-:W-:-:S02]  /*8e60*/  IMAD.IADD R11, R36, 0x1, R11 ;  /* 0x00000001240b7824 */ /* 0x000fc400078e020b */
[----:B------:R-:W-:Y:S05]  /*8e70*/  @P0 BRA `(.L_x_162) ;  /* 0xffffffa0007c0947 */ /* 0x000fea000383ffff */
.L_x_22:
[----:B------:R-:W-:Y:S05]  /*8e80*/  BSYNC.RECONVERGENT B0 ;  /* 0x0000000000007941 */ /* 0x000fea0003800200 */
.L_x_21:
[----:B------:R0:W-:Y:S01]  /*8e90*/  STL.128 [R1], R8 ;  /* 0x0000000801007387 */ /* 0x0001e20000100c00 */
[----:B------:R-:W-:Y:S01]  /*8ea0*/  UIADD3 UR4, UP0, UPT, UR38, 0x204, URZ ;  /* 0x0000020426047890 */ /* 0x000fe2000ff1e0ff */
[----:B------:R-:W-:Y:S01]  /*8eb0*/  MOV R20, 0x8f20 ;  /* 0x00008f2000147802 */ /* 0x000fe20000000f00 */
[----:B------:R-:W-:Y:S01]  /*8ec0*/  IMAD.MOV.U32 R21, RZ, RZ, 0x0 ;  /* 0x00000000ff157424 */ /* 0x000fe200078e00ff */
[----:B------:R0:W-:Y:S01]  /*8ed0*/  STL [R1+0x10], R48 ;  /* 0x0000103001007387 */ /* 0x0001e20000100800 */
[----:B------:R-:W-:Y:S02]  /*8ee0*/  UIADD3.X UR5, UPT, UPT, URZ, UR39, URZ, UP0, !UPT ;  /* 0x00000027ff057290 */ /* 0x000fe400087fe4ff */
[----:B-1----:R-:W-:-:S04]  /*8ef0*/  IMAD.U32 R4, RZ, RZ, UR4 ;  /* 0x00000004ff047e24 */ /* 0x002fc8000f8e00ff */
[----:B------:R-:W-:-:S07]  /*8f00*/  IMAD.U32 R5, RZ, RZ, UR5 ;  /* 0x00000005ff057e24 */ /* 0x000fce000f8e00ff */
[----:B0-----:R-:W-:Y:S05]  /*8f10*/  CALL.REL.NOINC `($_Z8sha_findv$_Z14simple_sprintfPcS_z) ;  /* 0x0000000000d87944 */ /* 0x001fea0003c00000 */
[----:B------:R-:W0:Y:S01]  /*8f20*/  LDC.64 R4, c[0x4][0x60] ;  /* 0x01001800ff047b82 */ /* 0x000e220000000a00 */
[----:B------:R-:W2:Y:S01]  /*8f30*/  LDL.U8 R3, [R1+0x224] ;  /* 0x0002240001037983 */ /* 0x000ea20000100000 */
[----:B------:R-:W1:Y:S03]  /*8f40*/  LDCU.64 UR4, c[0x4][0x68] ;  /* 0x01000d00ff0477ac */ /* 0x000e660008000a00 */
[----:B0-----:R-:W3:Y:S04]  /*8f50*/  LDG.E.64 R4, desc[UR36][R4.64] ;  /* 0x0000002404047981 */ /* 0x001ee8000c1e1b00 */
[----:B---3--:R-:W2:Y:S01]  /*8f60*/  LD.E.U8 R0, desc[UR36][R4.64] ;  /* 0x0000002404007980 */ /* 0x008ea2000c101100 */
[----:B------:R-:W-:Y:S01]  /*8f70*/  BSSY.RECONVERGENT B0, `(.L_x_163) ;  /* 0x000002b000007945 */ /* 0x000fe20003800200 */
[----:B--2---:R-:W-:-:S13]  /*8f80*/  ISETP.NE.AND P0, PT, R3, R0, PT ;  /* 0x000000000300720c */ /* 0x004fda0003f05270 */
[----:B-1----:R-:W-:Y:S05]  /*8f90*/  @P0 BRA `(.L_x_164) ;  /* 0x0000000000a00947 */ /* 0x002fea0003800000 */
[----:B------:R-:W-:-:S13]  /*8fa0*/  ISETP.NE.AND P0, PT, R3, RZ, PT ;  /* 0x000000ff0300720c */ /* 0x000fda0003f05270 */
[----:B------:R-:W-:Y:S05]  /*8fb0*/  @!P0 BRA `(.L_x_165) ;  /* 0x0000000000288947 */ /* 0x000fea0003800000 */
[----:B------:R-:W-:-:S07]  /*8fc0*/  IMAD.MOV.U32 R3, RZ, RZ, RZ ;  /* 0x000000ffff037224 */ /* 0x000fce00078e00ff */
.L_x_166:
[----:B------:R-:W-:Y:S01]  /*8fd0*/  IADD3 R6, P0, PT, R4, R3, RZ ;  /* 0x0000000304067210 */ /* 0x000fe20007f1e0ff */
[----:B------:R-:W2:Y:S04]  /*8fe0*/  LDL.U8 R9, [R3+UR41+0x205] ;  /* 0x0002052903097983 */ /* 0x000ea80008100000 */
[----:B------:R-:W-:-:S05]  /*8ff0*/  IMAD.X R7, RZ, RZ, R5, P0 ;  /* 0x000000ffff077224 */ /* 0x000fca00000e0605 */
[----:B------:R-:W2:Y:S02]  /*9000*/  LD.E.U8 R6, desc[UR36][R6.64+0x1] ;  /* 0x0000012406067980 */ /* 0x000ea4000c101100 */
[----:B--2---:R-:W-:-:S13]  /*9010*/  ISETP.NE.AND P0, PT, R9, R6, PT ;  /* 0x000000060900720c */ /* 0x004fda0003f05270 */
[----:B------:R-:W-:Y:S05]  /*9020*/  @P0 BRA `(.L_x_164) ;  /* 0x00000000007c0947 */ /* 0x000fea0003800000 */
[----:B------:R-:W-:Y:S01]  /*9030*/  ISETP.NE.AND P0, PT, R9, RZ, PT ;  /* 0x000000ff0900720c */ /* 0x000fe20003f05270 */
[----:B------:R-:W-:-:S12]  /*9040*/  VIADD R3, R3, 0x1 ;  /* 0x0000000103037836 */ /* 0x000fd80000000000 */
[----:B------:R-:W-:Y:S05]  /*9050*/  @P0 BRA `(.L_x_166) ;  /* 0xfffffffc00dc0947 */ /* 0x000fea000383ffff */
.L_x_165:
[----:B------:R-:W2:Y:S01]  /*9060*/  LDL.U8 R5, [R1+0x210] ;  /* 0x0002100001057983 */ /* 0x000ea20000100000 */
[----:B------:R-:W0:Y:S01]  /*9070*/  LDC.64 R6, c[0x4][0x40] ;  /* 0x01001000ff067b82 */ /* 0x000e220000000a00 */
[----:B------:R-:W-:Y:S01]  /*9080*/  IMAD.MOV.U32 R4, RZ, RZ, 0x1 ;  /* 0x00000001ff047424 */ /* 0x000fe200078e00ff */
[----:B------:R-:W-:Y:S01]  /*9090*/  BSSY.RECONVERGENT B1, `(.L_x_167) ;  /* 0x0000014000017945 */ /* 0x000fe20003800200 */
[----:B------:R-:W-:Y:S02]  /*90a0*/  IMAD.MOV.U32 R0, RZ, RZ, RZ ;  /* 0x000000ffff007224 */ /* 0x000fe400078e00ff */
[----:B------:R-:W-:Y:S01]  /*90b0*/  IMAD.MOV.U32 R3, RZ, RZ, RZ ;  /* 0x000000ffff037224 */ /* 0x000fe200078e00ff */
[----:B0-----:R0:W-:Y:S01]  /*90c0*/  STG.E desc[UR36][R6.64], R4 ;  /* 0x0000000406007986 */ /* 0x0011e2000c101924 */
[----:B--2---:R-:W-:-:S13]  /*90d0*/  ISETP.NE.AND P0, PT, R5, RZ, PT ;  /* 0x000000ff0500720c */ /* 0x004fda0003f05270 */
[----:B0-----:R-:W-:Y:S05]  /*90e0*/  @!P0 BRA `(.L_x_168) ;  /* 0x0000000000388947 */ /* 0x001fea0003800000 */
[----:B------:R-:W-:Y:S01]  /*90f0*/  BSSY.RECONVERGENT B2, `(.L_x_169) ;  /* 0x000000c000027945 */ /* 0x000fe20003800200 */
[----:B------:R-:W-:Y:S01]  /*9100*/  PRMT R3, R5, 0x7610, R3 ;  /* 0x0000761005037816 */ /* 0x000fe20000000003 */
[----:B------:R-:W-:Y:S02]  /*9110*/  IMAD.MOV.U32 R0, RZ, RZ, RZ ;  /* 0x000000ffff007224 */ /* 0x000fe400078e00ff */
[----:B------:R-:W-:-:S07]  /*9120*/  IMAD.MOV.U32 R6, RZ, RZ, RZ ;  /* 0x000000ffff067224 */ /* 0x000fce00078e00ff */
.L_x_170:
[----:B------:R-:W-:-:S04]  /*9130*/  IADD3 R4, P0, PT, R0, UR4, RZ ;  /* 0x0000000400047c10 */ /* 0x000fc8000ff1e0ff */
[----:B------:R-:W-:-:S05]  /*9140*/  IADD3.X R5, PT, PT, R6, UR5, RZ, P0, !PT ;  /* 0x0000000506057c10 */ /* 0x000fca00087fe4ff */
[----:B------:R0:W-:Y:S04]  /*9150*/  STG.E.U8 desc[UR36][R4.64], R3 ;  /* 0x0000000304007986 */ /* 0x0001e8000c101124 */
[----:B0-----:R0:W2:Y:S02]  /*9160*/  LDL.U8 R3, [R0+UR41+0x1f1] ;  /* 0x0001f12900037983 */ /* 0x0010a40008100000 */
[----:B0-----:R-:W-:-:S05]  /*9170*/  IADD3 R0, P1, PT, R0, 0x1, RZ ;  /* 0x0000000100007810 */ /* 0x001fca0007f3e0ff */
[----:B------:R-:W-:Y:S01]  /*9180*/  IMAD.X R6, RZ, RZ, R6, P1 ;  /* 0x000000ffff067224 */ /* 0x000fe200008e0606 */
[----:B--2---:R-:W-:-:S13]  /*9190*/  ISETP.NE.AND P0, PT, R3, RZ, PT ;  /* 0x000000ff0300720c */ /* 0x004fda0003f05270 */
[----:B------:R-:W-:Y:S05]  /*91a0*/  @P0 BRA `(.L_x_170) ;  /* 0xfffffffc00e00947 */ /* 0x000fea000383ffff */
[----:B------:R-:W-:Y:S05]  /*91b0*/  BSYNC.RECONVERGENT B2 ;  /* 0x0000000000027941 */ /* 0x000fea0003800200 */
.L_x_169:
[----:B------:R-:W-:-:S07]  /*91c0*/  IMAD.MOV.U32 R3, RZ, RZ, R6 ;  /* 0x000000ffff037224 */ /* 0x000fce00078e0006 */
.L_x_168:
[----:B------:R-:W-:Y:S05]  /*91d0*/  BSYNC.RECONVERGENT B1 ;  /* 0x0000000000017941 */ /* 0x000fea0003800200 */
.L_x_167:
[----:B------:R-:W0:Y:S02]  /*91e0*/  LDCU.64 UR6, c[0x4][0x68] ;  /* 0x01000d00ff0677ac */ /* 0x000e240008000a00 */
[----:B0-----:R-:W-:-:S04]  /*91f0*/  IADD3 R4, P0, PT, R0, UR6, RZ ;  /* 0x0000000600047c10 */ /* 0x001fc8000ff1e0ff */
[----:B------:R-:W-:-:S05]  /*9200*/  IADD3.X R5, PT, PT, R3, UR7, RZ, P0, !PT ;  /* 0x0000000703057c10 */ /* 0x000fca00087fe4ff */
[----:B------:R0:W-:Y:S04]  /*9210*/  STG.E.U8 desc[UR36][R4.64], RZ ;  /* 0x000000ff04007986 */ /* 0x0001e8000c101124 */
.L_x_164:
[----:B------:R-:W-:Y:S05]  /*9220*/  BSYNC.RECONVERGENT B0 ;  /* 0x0000000000007941 */ /* 0x000fea0003800200 */
.L_x_163:
[----:B0-----:R-:W0:Y:S02]  /*9230*/  LDC.64 R4, c[0x4][0x40] ;  /* 0x01001000ff047b82 */ /* 0x001e240000000a00 */
[----:B0-----:R-:W2:Y:S02]  /*9240*/  LDG.E R4, desc[UR36][R4.64] ;  /* 0x0000002404047981 */ /* 0x001ea4000c1e1900 */
[----:B--2---:R-:W-:-:S13]  /*9250*/  ISETP.NE.AND P0, PT, R4, RZ, PT ;  /* 0x000000ff0400720c */ /* 0x004fda0003f05270 */
[----:B------:R-:W-:Y:S05]  /*9260*/  @!P0 BRA `(.L_x_171) ;  /* 0xffffff9400c08947 */ /* 0x000fea000383ffff */
[----:B------:R-:W-:Y:S05]  /*9270*/  EXIT ;  /* 0x000000000000794d */ /* 0x000fea0003800000 */
        .type           $_Z8sha_findv$_Z14simple_sprintfPcS_z,@function
        .size           $_Z8sha_findv$_Z14simple_sprintfPcS_z,(.L_x_1121 - $_Z8sha_findv$_Z14simple_sprintfPcS_z)
$_Z8sha_findv$_Z14simple_sprintfPcS_z:
[----:B------:R-:W-:Y:S02]  /*9280*/  IMAD.MOV.U32 R3, RZ, RZ, R1 ;  /* 0x000000ffff037224 */ /* 0x000fe400078e0001 */
[----:B------:R-:W-:-:S05]  /*9290*/  VIADD R1, R1, 0xffffff70 ;  /* 0xffffff7001017836 */ /* 0x000fca0000000000 */
[----:B------:R-:W-:-:S05]  /*92a0*/  LOP3.LUT R1, R1, 0xfffffff0, RZ, 0xc0, !PT ;  /* 0xfffffff001017812 */ /* 0x000fca00078ec0ff */
[----:B------:R-:W-:Y:S04]  /*92b0*/  STL [R1+0x80], R29 ;  /* 0x0000801d01007387 */ /* 0x000fe80000100800 */
[----:B------:R-:W-:Y:S04]  /*92c0*/  STL [R1+0x7c], R28 ;  /* 0x00007c1c01007387 */ /* 0x000fe80000100800 */
[----:B------:R-:W-:Y:S04]  /*92d0*/  STL [R1+0x78], R27 ;  /* 0x0000781b01007387 */ /* 0x000fe80000100800 */
[----:B------:R-:W-:Y:S04]  /*92e0*/  STL [R1+0x74], R26 ;  /* 0x0000741a01007387 */ /* 0x000fe80000100800 */
[----:B------:R-:W-:Y:S04]  /*92f0*/  STL [R1+0x70], R25 ;  /* 0x0000701901007387 */ /* 0x000fe80000100800 */
[----:B------:R-:W-:Y:S04]  /*9300*/  STL [R1+0x6c], R24 ;  /* 0x00006c1801007387 */ /* 0x000fe80000100800 */
[----:B------:R-:W-:Y:S04]  /*9310*/  STL [R1+0x68], R23 ;  /* 0x0000681701007387 */ /* 0x000fe80000100800 */
[----:B------:R-:W-:Y:S04]  /*9320*/  STL [R1+0x64], R22 ;  /* 0x0000641601007387 */ /* 0x000fe80000100800 */
[----:B------:R0:W-:Y:S04]  /*9330*/  STL [R1+0x60], R19 ;  /* 0x0000601301007387 */ /* 0x0001e80000100800 */
[----:B------:R-:W-:Y:S04]  /*9340*/  STL [R1+0x5c], R18 ;  /* 0x00005c1201007387 */ /* 0x000fe80000100800 */
[----:B------:R-:W-:Y:S04]  /*9350*/  STL [R1+0x58], R17 ;  /* 0x0000581101007387 */ /* 0x000fe80000100800 */
[----:B------:R-:W-:Y:S04]  /*9360*/  STL [R1+0x54], R16 ;  /* 0x0000541001007387 */ /* 0x000fe80000100800 */
[----:B------:R1:W-:Y:S01]  /*9370*/  STL [R1+0x50], R2 ;  /* 0x0000500201007387 */ /* 0x0003e20000100800 */
[----:B------:R-:W2:Y:S01]  /*9380*/  LDC.64 R10, c[0x0][0x358] ;  /* 0x0000d600ff0a7b82 */ /* 0x000ea20000000a00 */
[----:B------:R-:W3:Y:S01]  /*9390*/  LDCU.64 UR4, c[0x4][0x78] ;  /* 0x01000f00ff0477ac */ /* 0x000ee20008000a00 */
[----:B0-----:R-:W-:-:S02]  /*93a0*/  IMAD.MOV.U32 R19, RZ, RZ, 0x25 ;  /* 0x00000025ff137424 */ /* 0x001fc400078e00ff */
[C---:B------:R-:W-:Y:S02]  /*93b0*/  VIADD R13, R1.reuse, 0x40 ;  /* 0x00000040010d7836 */ /* 0x040fe40000000000 */
[----:B------:R-:W-:Y:S02]  /*93c0*/  VIADD R0, R1, 0x3f ;  /* 0x0000003f01007836 */ /* 0x000fe40000000000 */
[----:B-1----:R-:W-:Y:S02]  /*93d0*/  IMAD.MOV.U32 R2, RZ, RZ, R3 ;  /* 0x000000ffff027224 */ /* 0x002fe400078e0003 */
[----:B------:R-:W-:Y:S02]  /*93e0*/  IMAD.MOV.U32 R8, RZ, RZ, R4 ;  /* 0x000000ffff087224 */ /* 0x000fe400078e0004 */
[----:B------:R-:W-:Y:S02]  /*93f0*/  IMAD.MOV.U32 R9, RZ, RZ, R5 ;  /* 0x000000ffff097224 */ /* 0x000fe400078e0005 */
[----:B---3--:R-:W-:-:S02]  /*9400*/  IMAD.U32 R6, RZ, RZ, UR4 ;  /* 0x00000004ff067e24 */ /* 0x008fc4000f8e00ff */
[----:B------:R-:W-:-:S07]  /*9410*/  IMAD.U32 R23, RZ, RZ, UR5 ;  /* 0x00000005ff177e24 */ /* 0x000fce000f8e00ff */
.L_x_1119:
[----:B------:R-:W-:Y:S01]  /*9420*/  LOP3.LUT R7, R19, 0xff, RZ, 0xc0, !PT ;  /* 0x000000ff13077812 */ /* 0x000fe200078ec0ff */
[----:B------:R-:W-:Y:S02]  /*9430*/  IMAD.MOV.U32 R18, RZ, RZ, R6 ;  /* 0x000000ffff127224 */ /* 0x000fe400078e0006 */
[----:B------:R-:W-:Y:S01]  /*9440*/  IMAD.MOV.U32 R17, RZ, RZ, R23 ;  /* 0x000000ffff117224 */ /* 0x000fe200078e0017 */
[----:B------:R-:W-:-:S13]  /*9450*/  ISETP.NE.AND P0, PT, R7, 0x25, PT ;  /* 0x000000250700780c */ /* 0x000fda0003f05270 */
[----:B------:R-:W-:Y:S05]  /*9460*/  @P0 BRA `(.L_x_172) ;  /* 0x000003ac00e00947 */ /* 0x000fea0003800000 */
[----:B--2---:R-:W-:Y:S01]  /*9470*/  R2UR UR4, R10 ;  /* 0x000000000a0472ca */ /* 0x004fe200000e0000 */
[----:B------:R-:W-:Y:S01]  /*9480*/  IMAD.MOV.U32 R7, RZ, RZ, R23 ;  /* 0x000000ffff077224 */ /* 0x000fe200078e0017 */
[----:B------:R-:W-:-:S13]  /*9490*/  R2UR UR5, R11 ;  /* 0x000000000b0572ca */ /* 0x000fda00000e0000 */
[----:B------:R-:W2:Y:S01]  /*94a0*/  LDG.E.U8.CONSTANT R15, desc[UR4][R6.64+0x1] ;  /* 0x00000104060f7981 */ /* 0x000ea2000c1e9100 */
[----:B------:R-:W-:-:S05]  /*94b0*/  IADD3 R18, P1, PT, R6, 0x1, RZ ;  /* 0x0000000106127810 */ /* 0x000fca0007f3e0ff */
[----:B------:R-:W-:Y:S01]  /*94c0*/  IMAD.X R17, RZ, RZ, R23, P1 ;  /* 0x000000ffff117224 */ /* 0x000fe200008e0617 */
[----:B--2---:R-:W-:-:S13]  /*94d0*/  ISETP.NE.AND P0, PT, R15, 0x25, PT ;  /* 0x000000250f00780c */ /* 0x004fda0003f05270 */
[----:B------:R-:W-:Y:S05]  /*94e0*/  @!P0 BRA `(.L_x_172) ;  /* 0x000003ac00c08947 */ /* 0x000fea0003800000 */
[----:B------:R-:W-:-:S13]  /*94f0*/  ISETP.NE.AND P0, PT, R15, RZ, PT ;  /* 0x000000ff0f00720c */ /* 0x000fda0003f05270 */
[----:B------:R-:W-:Y:S05]  /*9500*/  @!P0 BRA `(.L_x_173) ;  /* 0x000003ac00f48947 */ /* 0x000fea0003800000 */
[----:B------:R-:W-:Y:S01]  /*9510*/  IADD3 R7, P2, PT, R6, 0x2, RZ ;  /* 0x0000000206077810 */ /* 0x000fe20007f5e0ff */
[----:B------:R-:W-:Y:S01]  /*9520*/  IMAD.MOV.U32 R12, RZ, RZ, 0x20 ;  /* 0x00000020ff0c7424 */ /* 0x000fe200078e00ff */
[----:B------:R-:W-:Y:S02]  /*9530*/  ISETP.NE.AND P1, PT, R15, 0x2d, PT ;  /* 0x0000002d0f00780c */ /* 0x000fe40003f25270 */
[----:B------:R-:W-:Y:S01]  /*9540*/  PLOP3.LUT P0, PT, PT, PT, PT, 0x8, 0x80 ;  /* 0x000000000080781c */ /* 0x000fe20003f0e170 */
[----:B------:R-:W-:Y:S01]  /*9550*/  IMAD.X R6, RZ, RZ, R23, P2 ;  /* 0x000000ffff067224 */ /* 0x000fe200010e0617 */
[----:B------:R-:W-:-:S04]  /*9560*/  SEL R22, R18, R7, P1 ;  /* 0x0000000712167207 */ /* 0x000fc80000800000 */
[----:B------:R-:W-:-:S07]  /*9570*/  SEL R7, R17, R6, P1 ;  /* 0x0000000611077207 */ /* 0x000fce0000800000 */
.L_x_174:
[----:B------:R-:W-:Y:S01]  /*9580*/  R2UR UR4, R10 ;  /* 0x000000000a0472ca */ /* 0x000fe200000e0000 */
[----:B------:R-:W-:Y:S01]  /*9590*/  IMAD.MOV.U32 R6, RZ, RZ, R22 ;  /* 0x000000ffff067224 */ /* 0x000fe200078e0016 */
[----:B------:R-:W-:-:S13]  /*95a0*/  R2UR UR5, R11 ;  /* 0x000000000b0572ca */ /* 0x000fda00000e0000 */
[----:B------:R0:W2:Y:S01]  /*95b0*/  LDG.E.U8.CONSTANT R19, desc[UR4][R6.64] ;  /* 0x0000000406137981 */ /* 0x0000a2000c1e9100 */
[----:B------:R-:W-:Y:S01]  /*95c0*/  IMAD.MOV.U32 R18, RZ, RZ, R22 ;  /* 0x000000ffff127224 */ /* 0x000fe200078e0016 */
[----:B------:R-:W-:Y:S01]  /*95d0*/  IADD3 R22, P3, PT, R22, 0x1, RZ ;  /* 0x0000000116167810 */ /* 0x000fe20007f7e0ff */
[----:B------:R-:W-:Y:S01]  /*95e0*/  IMAD.MOV.U32 R14, RZ, RZ, 0x30 ;  /* 0x00000030ff0e7424 */ /* 0x000fe200078e00ff */
[----:B------:R-:W-:Y:S01]  /*95f0*/  PLOP3.LUT P1, PT, P0, PT, PT, 0x80, 0x8 ;  /* 0x000000000008781c */ /* 0x000fe2000072f070 */
[--C-:B------:R-:W-:Y:S01]  /*9600*/  IMAD.MOV.U32 R17, RZ, RZ, R7.reuse ;  /* 0x000000ffff117224 */ /* 0x100fe200078e0007 */
[----:B------:R-:W-:Y:S02]  /*9610*/  PRMT R16, R12, 0x7610, R16 ;  /* 0x000076100c107816 */ /* 0x000fe40000000010 */
[----:B------:R-:W-:Y:S02]  /*9620*/  PLOP3.LUT P0, PT, PT, PT, PT, 0x80, 0x8 ;  /* 0x000000000008781c */ /* 0x000fe40003f0f070 */
[----:B------:R-:W-:Y:S01]  /*9630*/  PRMT R12, R14, 0x7610, R12 ;  /* 0x000076100e0c7816 */ /* 0x000fe2000000000c */
[----:B0-----:R-:W-:Y:S01]  /*9640*/  IMAD.X R7, RZ, RZ, R7, P3 ;  /* 0x000000ffff077224 */ /* 0x001fe200018e0607 */
[----:B--2---:R-:W-:-:S13]  /*9650*/  ISETP.NE.AND P2, PT, R19, 0x30, PT ;  /* 0x000000301300780c */ /* 0x004fda0003f45270 */
[----:B------:R-:W-:Y:S05]  /*9660*/  @!P2 BRA `(.L_x_174) ;  /* 0xfffffffc00c4a947 */ /* 0x000fea000383ffff */
[C---:B------:R-:W-:Y:S02]  /*9670*/  ISETP.NE.AND P0, PT, R19.reuse, 0x2a, PT ;  /* 0x0000002a1300780c */ /* 0x040fe40003f05270 */
[----:B------:R-:W-:-:S04]  /*9680*/  PRMT R6, R19, 0x8880, RZ ;  /* 0x0000888013067816 */ /* 0x000fc800000000ff */
[----:B------:R-:W-:-:S04]  /*9690*/  PRMT R6, R6, 0x7710, RZ ;  /* 0x0000771006067816 */ /* 0x000fc800000000ff */
[----:B------:R-:W-:-:S03]  /*96a0*/  PRMT R12, R6, 0x7610, R12 ;  /* 0x00007610060c7816 */ /* 0x000fc6000000000c */
[----:B------:R-:W-:Y:S05]  /*96b0*/  @P0 BRA `(.L_x_175) ;  /* 0x00000000002c0947 */ /* 0x000fea0003800000 */
[----:B------:R-:W-:Y:S01]  /*96c0*/  R2UR UR4, R10 ;  /* 0x000000000a0472ca */ /* 0x000fe200000e0000 */
[----:B------:R-:W-:Y:S01]  /*96d0*/  VIADD R19, R2, 0x3 ;  /* 0x0000000302137836 */ /* 0x000fe20000000000 */
[----:B------:R-:W-:Y:S01]  /*96e0*/  R2UR UR5, R11 ;  /* 0x000000000b0572ca */ /* 0x000fe200000e0000 */
[----:B------:R-:W-:-:S03]  /*96f0*/  IMAD.MOV.U32 R6, RZ, RZ, R22 ;  /* 0x000000ffff067224 */ /* 0x000fc600078e0016 */
[----:B------:R-:W-:-:S05]  /*9700*/  LOP3.LUT R19, R19, 0xfffffffc, RZ, 0xc0, !PT ;  /* 0xfffffffc13137812 */ /* 0x000fca00078ec0ff */
[----:B------:R0:W5:Y:S04]  /*9710*/  LDL R14, [R19] ;  /* 0x00000000130e7983 */ /* 0x0001680000100800 */
[----:B------:R0:W5:Y:S01]  /*9720*/  LDG.E.U8.CONSTANT R12, desc[UR4][R6.64] ;  /* 0x00000004060c7981 */ /* 0x000162000c1e9100 */
[----:B------:R-:W-:Y:S02]  /*9730*/  IMAD.MOV.U32 R18, RZ, RZ, R22 ;  /* 0x000000ffff127224 */ /* 0x000fe400078e0016 */
[----:B------:R-:W-:Y:S02]  /*9740*/  IMAD.MOV.U32 R17, RZ, RZ, R7 ;  /* 0x000000ffff117224 */ /* 0x000fe400078e0007 */
[----:B------:R-:W-:Y:S01]  /*9750*/  VIADD R2, R19, 0x4 ;  /* 0x0000000413027836 */ /* 0x000fe20000000000 */
[----:B------:R-:W-:Y:S06]  /*9760*/  BRA `(.L_x_176) ;  /* 0x00000000005c7947 */ /* 0x000fec0003800000 */
.L_x_175:
[----:B------:R-:W-:Y:S01]  /*9770*/  PRMT R6, R12, 0x9910, RZ ;  /* 0x000099100c067816 */ /* 0x000fe200000000ff */
[----:B------:R-:W-:-:S03]  /*9780*/  IMAD.MOV.U32 R14, RZ, RZ, RZ ;  /* 0x000000ffff0e7224 */ /* 0x000fc600078e00ff */
[----:B------:R-:W-:-:S13]  /*9790*/  ISETP.GE.AND P0, PT, R6, 0x30, PT ;  /* 0x000000300600780c */ /* 0x000fda0003f06270 */
[----:B------:R-:W-:Y:S05]  /*97a0*/  @!P0 BRA `(.L_x_176) ;  /* 0x00000000004c8947 */ /* 0x000fea0003800000 */
[----:B------:R-:W-:-:S07]  /*97b0*/  IMAD.MOV.U32 R14, RZ, RZ, RZ ;  /* 0x000000ffff0e7224 */ /* 0x000fce00078e00ff */
.L_x_177:
[----:B------:R-:W-:-:S04]  /*97c0*/  LOP3.LUT R6, R12, 0xff, RZ, 0xc0, !PT ;  /* 0x000000ff0c067812 */ /* 0x000fc800078ec0ff */
[----:B------:R-:W-:-:S13]  /*97d0*/  ISETP.GT.U32.AND P0, PT, R6, 0x39, PT ;  /* 0x000000390600780c */ /* 0x000fda0003f04070 */
[----:B------:R-:W-:Y:S05]  /*97e0*/  @P0 BRA `(.L_x_176) ;  /* 0x00000000003c0947 */ /* 0x000fea0003800000 */
[----:B------:R-:W-:Y:S01]  /*97f0*/  R2UR UR4, R10 ;  /* 0x000000000a0472ca */ /* 0x000fe200000e0000 */
[----:B------:R-:W-:Y:S01]  /*9800*/  IMAD.MOV.U32 R6, RZ, RZ, R18 ;  /* 0x000000ffff067224 */ /* 0x000fe200078e0012 */
[----:B------:R-:W-:Y:S01]  /*9810*/  R2UR UR5, R11 ;  /* 0x000000000b0572ca */ /* 0x000fe200000e0000 */
[----:B------:R-:W-:-:S12]  /*9820*/  IMAD.MOV.U32 R7, RZ, RZ, R17 ;  /* 0x000000ffff077224 */ /* 0x000fd800078e0011 */
[----:B------:R-:W2:Y:S01]  /*9830*/  LDG.E.U8.CONSTANT R6, desc[UR4][R6.64+0x1] ;  /* 0x0000010406067981 */ /* 0x000ea2000c1e9100 */
[----:B------:R-:W-:Y:S02]  /*9840*/  LOP3.LUT R19, R12, 0xff, RZ, 0xc0, !PT ;  /* 0x000000ff0c137812 */ /* 0x000fe400078ec0ff */
[----:B------:R-:W-:-:S03]  /*9850*/  IADD3 R18, P2, PT, R18, 0x1, RZ ;  /* 0x0000000112127810 */ /* 0x000fc60007f5e0ff */
[----:B------:R-:W-:Y:S02]  /*9860*/  IMAD R14, R14, 0xa, R19 ;  /* 0x0000000a0e0e7824 */ /* 0x000fe400078e0213 */
[----:B------:R-:W-:Y:S02]  /*9870*/  IMAD.X R17, RZ, RZ, R17, P2 ;  /* 0x000000ffff117224 */ /* 0x000fe400010e0611 */
[----:B------:R-:W-:Y:S01]  /*9880*/  VIADD R14, R14, 0xffffffd0 ;  /* 0xffffffd00e0e7836 */ /* 0x000fe20000000000 */
[----:B--2---:R-:W-:-:S05]  /*9890*/  PRMT R22, R6, 0x8880, RZ ;  /* 0x0000888006167816 */ /* 0x004fca00000000ff */
[----:B------:R-:W-:-:S05]  /*98a0*/  IMAD.MOV.U32 R12, RZ, RZ, R22 ;  /* 0x000000ffff0c7224 */ /* 0x000fca00078e0016 */
[----:B------:R-:W-:Y:S02]  /*98b0*/  ISETP.GT.AND P0, PT, R12, 0x2f, PT ;  /* 0x0000002f0c00780c */ /* 0x000fe40003f04270 */
[----:B------:R-:W-:-:S11]  /*98c0*/  PRMT R12, R22, 0x7710, RZ ;  /* 0x00007710160c7816 */ /* 0x000fd600000000ff */
[----:B------:R-:W-:Y:S05]  /*98d0*/  @P0 BRA `(.L_x_177) ;  /* 0xfffffffc00b80947 */ /* 0x000fea000383ffff */
.L_x_176:
[----:B-----5:R-:W-:-:S04]  /*98e0*/  LOP3.LUT R12, R12, 0xff, RZ, 0xc0, !PT ;  /* 0x000000ff0c0c7812 */ /* 0x020fc800078ec0ff */
[----:B------:R-:W-:-:S13]  /*98f0*/  ISETP.GT.AND P0, PT, R12, 0x6b, PT ;  /* 0x0000006b0c00780c */ /* 0x000fda0003f04270 */
[----:B------:R-:W-:Y:S05]  /*9900*/  @P0 BRA `(.L_x_178) ;  /* 0x000001d800100947 */ /* 0x000fea0003800000 */
[----:B------:R-:W-:-:S13]  /*9910*/  ISETP.GT.AND P0, PT, R12, 0x63, PT ;  /* 0x000000630c00780c */ /* 0x000fda0003f04270 */
[----:B------:R-:W-:Y:S05]  /*9920*/  @P0 BRA `(.L_x_179) ;  /* 0x0000004000540947 */ /* 0x000fea0003800000 */
[----:B------:R-:W-:-:S13]  /*9930*/  ISETP.NE.AND P0, PT, R12, 0x58, PT ;  /* 0x000000580c00780c */ /* 0x000fda0003f05270 */
[----:B------:R-:W-:Y:S05]  /*9940*/  @!P0 BRA `(.L_x_180) ;  /* 0x0000001400708947 */ /* 0x000fea0003800000 */
[----:B------:R-:W-:-:S13]  /*9950*/  ISETP.NE.AND P0, PT, R12, 0x63, PT ;  /* 0x000000630c00780c */ /* 0x000fda0003f05270 */
[----:B------:R-:W-:Y:S05]  /*9960*/  @P0 BRA `(.L_x_181) ;  /* 0x000003a800bc0947 */ /* 0x000fea0003800000 */
[----:B------:R-:W-:-:S05]  /*9970*/  VIADD R2, R2, 0x3 ;  /* 0x0000000302027836 */ /* 0x000fca0000000000 */
[----:B0-----:R-:W-:-:S05]  /*9980*/  LOP3.LUT R19, R2, 0xfffffffc, RZ, 0xc0, !PT ;  /* 0xfffffffc02137812 */ /* 0x001fca00078ec0ff */
[----:B------:R-:W2:Y:S01]  /*9990*/  LDL R7, [R19] ;  /* 0x0000000013077983 */ /* 0x000ea20000100800 */
[----:B------:R-:W-:Y:S01]  /*99a0*/  ISETP.GE.AND P0, PT, R14, 0x1, PT ;  /* 0x000000010e00780c */ /* 0x000fe20003f06270 */
[----:B------:R-:W-:Y:S01]  /*99b0*/  BSSY.RECONVERGENT B0, `(.L_x_182) ;  /* 0x0000018000007945 */ /* 0x000fe20003800200 */
[----:B------:R-:W-:Y:S01]  /*99c0*/  LOP3.LUT R4, R4, 0xffffff00, RZ, 0xc0, !PT ;  /* 0xffffff0004047812 */ /* 0x000fe200078ec0ff */
[----:B------:R-:W-:Y:S02]  /*99d0*/  IMAD.MOV.U32 R6, RZ, RZ, 0x20 ;  /* 0x00000020ff067424 */ /* 0x000fe400078e00ff */
[----:B------:R-:W-:Y:S01]  /*99e0*/  VIADD R2, R19, 0x4 ;  /* 0x0000000413027836 */ /* 0x000fe20000000000 */
[--C-:B--2---:R-:W-:Y:S02]  /*99f0*/  PRMT R12, RZ, 0x7604, R7.reuse ;  /* 0x00007604ff0c7816 */ /* 0x104fe40000000007 */
[----:B------:R-:W-:-:S03]  /*9a00*/  LOP3.LUT R4, R4, 0xff, R7, 0xf8, !PT ;  /* 0x000000ff04047812 */ /* 0x000fc600078ef807 */
[----:B------:R0:W-:Y:S02]  /*9a10*/  STL.U16 [R1+0x40], R12 ;  /* 0x0000400c01007387 */ /* 0x0001e40000100400 */
[----:B------:R-:W-:Y:S05]  /*9a20*/  @!P0 BRA `(.L_x_183) ;  /* 0x0000000000408947 */ /* 0x000fea0003800000 */
[----:B------:R-:W-:Y:S01]  /*9a30*/  LOP3.LUT P0, RZ, R7, 0xff, RZ, 0xc0, !PT ;  /* 0x000000ff07ff7812 */ /* 0x000fe2000780c0ff */
[----:B------:R-:W-:Y:S01]  /*9a40*/  BSSY.RECONVERGENT B1, `(.L_x_184) ;  /* 0x000000a000017945 */ /* 0x000fe20003800200 */
[----:B------:R-:W-:-:S11]  /*9a50*/  IMAD.MOV.U32 R7, RZ, RZ, RZ ;  /* 0x000000ffff077224 */ /* 0x000fd600078e00ff */
[----:B------:R-:W-:Y:S05]  /*9a60*/  @!P0 BRA `(.L_x_185) ;  /* 0x00000000001c8947 */ /* 0x000fea0003800000 */
[----:B------:R-:W-:Y:S02]  /*9a70*/  IMAD.MOV.U32 R7, RZ, RZ, RZ ;  /* 0x000000ffff077224 */ /* 0x000fe400078e00ff */
[----:B------:R-:W-:-:S07]  /*9a80*/  IMAD.MOV.U32 R6, RZ, RZ, R13 ;  /* 0x000000ffff067224 */ /* 0x000fce00078e000d */
.L_x_186:
[----:B0-----:R0:W2:Y:S01]  /*9a90*/  LDL.U8 R12, [R6+0x1] ;  /* 0x00000100060c7983 */ /* 0x0010a20000100000 */
[----:B------:R-:W-:Y:S02]  /*9aa0*/  VIADD R7, R7, 0x1 ;  /* 0x0000000107077836 */ /* 0x000fe40000000000 */
[----:B0-----:R-:W-:Y:S01]  /*9ab0*/  VIADD R6, R6, 0x1 ;  /* 0x0000000106067836 */ /* 0x001fe20000000000 */
[----:B--2---:R-:W-:-:S13]  /*9ac0*/  ISETP.NE.AND P0, PT, R12, RZ, PT ;  /* 0x000000ff0c00720c */ /* 0x004fda0003f05270 */
[----:B------:R-:W-:Y:S05]  /*9ad0*/  @P0 BRA `(.L_x_186) ;  /* 0xfffffffc00ec0947 */ /* 0x000fea000383ffff */
.L_x_185:
[----:B------:R-:W-:Y:S05]  /*9ae0*/  BSYNC.RECONVERGENT B1 ;  /* 0x0000000000017941 */ /* 0x000fea0003800200 */
.L_x_184:
[C---:B------:R-:W-:Y:S01]  /*9af0*/  ISETP.GT.AND P0, PT, R14.reuse, R7, PT ;  /* 0x000000070e00720c */ /* 0x040fe20003f04270 */
[----:B------:R-:W-:Y:S01]  /*9b00*/  IMAD.IADD R14, R14, 0x1, -R7 ;  /* 0x000000010e0e7824 */ /* 0x000fe200078e0a07 */
[----:B------:R-:W-:-:S04]  /*9b10*/  PRMT R6, R16, 0x7610, R6 ;  /* 0x0000761010067816 */ /* 0x000fc80000000006 */
[----:B------:R-:W-:-:S07]  /*9b20*/  SEL R14, R14, RZ, P0 ;  /* 0x000000ff0e0e7207 */ /* 0x000fce0000000000 */
.L_x_183:
[----:B------:R-:W-:Y:S05]  /*9b30*/  BSYNC.RECONVERGENT B0 ;  /* 0x0000000000007941 */ /* 0x000fea0003800200 */
.L_x_182:
[----:B------:R-:W-:Y:S01]  /*9b40*/  ISETP.GE.AND P0, PT, R14, 0x1, PT ;  /* 0x000000010e00780c */ /* 0x000fe20003f06270 */
[----:B------:R-:W-:Y:S01]  /*9b50*/  BSSY.RECONVERGENT B0, `(.L_x_187) ;  /* 0x0000096000007945 */ /* 0x000fe20003800200 */
[----:B------:R-:W-:Y:S02]  /*9b60*/  IMAD.MOV.U32 R7, RZ, RZ, R14 ;  /* 0x000000ffff077224 */ /* 0x000fe400078e000e */
[----:B------:R-:W-:-:S13]  /*9b70*/  ISETP.EQ.OR P0, PT, R15, 0x2d, !P0 ;  /* 0x0000002d0f00780c */ /* 0x000fda0004702670 */
[----:B------:R-:W-:Y:S05]  /*9b80*/  @P0 BRA `(.L_x_188) ;  /* 0x0000000800480947 */ /* 0x000fea0003800000 */
[C---:B------:R-:W-:Y:S01]  /*9b90*/  ISETP.GE.U32.AND P0, PT, R14.reuse, 0x10, PT ;  /* 0x000000100e00780c */ /* 0x040fe20003f06070 */
[----:B------:R-:W-:Y:S01]  /*9ba0*/  BSSY.RECONVERGENT B1, `(.L_x_189) ;  /* 0x000003d000017945 */ /* 0x000fe20003800200 */
[----:B------:R-:W-:-:S04]  /*9bb0*/  LOP3.LUT R19, R14, 0xf, RZ, 0xc0, !PT ;  /* 0x0000000f0e137812 */ /* 0x000fc800078ec0ff */
[----:B------:R-:W-:-:S07]  /*9bc0*/  ISETP.NE.AND P1, PT, R19, RZ, PT ;  /* 0x000000ff1300720c */ /* 0x000fce0003f25270 */
[----:B------:R-:W-:Y:S06]  /*9bd0*/  @!P0 BRA `(.L_x_190) ;  /* 0x0000000000e48947 */ /* 0x000fec0003800000 */
[----:B------:R-:W-:Y:S01]  /*9be0*/  LOP3.LUT R16, R14, 0x7ffffff0, RZ, 0xc0, !PT ;  /* 0x7ffffff00e107812 */ /* 0x000fe200078ec0ff */
[----:B------:R-:W-:-:S07]  /*9bf0*/  IMAD.MOV.U32 R7, RZ, RZ, RZ ;  /* 0x000000ffff077224 */ /* 0x000fce00078e00ff */
.L_x_191:
[----:B------:R-:W-:Y:S01]  /*9c00*/  VIADD R7, R7, 0x10 ;  /* 0x0000001007077836 */ /* 0x000fe20000000000 */
[C---:B------:R-:W-:Y:S02]  /*9c10*/  R2UR UR34, R10.reuse ;  /* 0x000000000a2272ca */ /* 0x040fe400000e0000 */
[C---:B------:R-:W-:Y:S02]  /*9c20*/  R2UR UR35, R11.reuse ;  /* 0x000000000b2372ca */ /* 0x040fe400000e0000 */
[C---:B------:R-:W-:Y:S02]  /*9c30*/  R2UR UR32, R10.reuse ;  /* 0x000000000a2072ca */ /* 0x040fe400000e0000 */
[C---:B------:R-:W-:Y:S02]  /*9c40*/  R2UR UR33, R11.reuse ;  /* 0x000000000b2172ca */ /* 0x040fe400000e0000 */
[----:B------:R-:W-:Y:S02]  /*9c50*/  R2UR UR30, R10 ;  /* 0x000000000a1e72ca */ /* 0x000fe400000e0000 */
[----:B------:R-:W-:-:S02]  /*9c60*/  R2UR UR31, R11 ;  /* 0x000000000b1f72ca */ /* 0x000fc400000e0000 */
[C---:B------:R-:W-:Y:S02]  /*9c70*/  R2UR UR28, R10.reuse ;  /* 0x000000000a1c72ca */ /* 0x040fe400000e0000 */
[C---:B------:R-:W-:Y:S01]  /*9c80*/  R2UR UR29, R11.reuse ;  /* 0x000000000b1d72ca */ /* 0x040fe200000e0000 */
[----:B------:R-:W-:Y:S01]  /*9c90*/  ST.E.U8 desc[UR34][R8.64], R6 ;  /* 0x0000000608007985 */ /* 0x000fe2000c101122 */
[C---:B------:R-:W-:Y:S02]  /*9ca0*/  R2UR UR26, R10.reuse ;  /* 0x000000000a1a72ca */ /* 0x040fe400000e0000 */
[C---:B------:R-:W-:Y:S01]  /*9cb0*/  R2UR UR27, R11.reuse ;  /* 0x000000000b1b72ca */ /* 0x040fe200000e0000 */
[----:B------:R-:W-:Y:S01]  /*9cc0*/  ST.E.U8 desc[UR32][R8.64+0x1], R6 ;  /* 0x0000010608007985 */ /* 0x000fe2000c101120 */
[C---:B------:R-:W-:Y:S02]  /*9cd0*/  R2UR UR24, R10.reuse ;  /* 0x000000000a1872ca */ /* 0x040fe400000e0000 */
[----:B------:R-:W-:Y:S01]  /*9ce0*/  R2UR UR25, R11 ;  /* 0x000000000b1972ca */ /* 0x000fe200000e0000 */
[----:B------:R-:W-:Y:S01]  /*9cf0*/  ST.E.U8 desc[UR30][R8.64+0x2], R6 ;  /* 0x0000020608007985 */ /* 0x000fe2000c10111e */
[----:B------:R-:W-:-:S02]  /*9d00*/  R2UR UR22, R10 ;  /* 0x000000000a1672ca */ /* 0x000fc400000e0000 */
        /* <DEDUP_REMOVED lines=27> */
[----:B------:R-:W-:Y:S01]  /*9ec0*/  R2UR UR21, R11 ;  /* 0x000000000b1572ca */ /* 0x000fe200000e0000 */
[----:B------:R-:W-:Y:S01]  /*9ed0*/  ST.E.U8 desc[UR14][R8.64+0xc], R6 ;  /* 0x00000c0608007985 */ /* 0x000fe2000c10110e */
[----:B------:R-:W-:Y:S02]  /*9ee0*/  ISETP.NE.AND P0, PT, R7, R16, PT ;  /* 0x000000100700720c */ /* 0x000fe40003f05270 */
[----:B0-----:R-:W-:Y:S01]  /*9ef0*/  IADD3 R12, P2, PT, R8, 0x10, RZ ;  /* 0x00000010080c7810 */ /* 0x001fe20007f5e0ff */
[----:B------:R-:W-:Y:S04]  /*9f00*/  ST.E.U8 desc[UR16][R8.64+0xd], R6 ;  /* 0x00000d0608007985 */ /* 0x000fe8000c101110 */
[----:B------:R-:W-:Y:S01]  /*9f10*/  IMAD.X R15, RZ, RZ, R9, P2 ;  /* 0x000000ffff0f7224 */ /* 0x000fe200010e0609 */
[----:B------:R-:W-:Y:S04]  /*9f20*/  ST.E.U8 desc[UR18][R8.64+0xe], R6 ;  /* 0x00000e0608007985 */ /* 0x000fe8000c101112 */
[----:B------:R0:W-:Y:S02]  /*9f30*/  ST.E.U8 desc[UR20][R8.64+0xf], R6 ;  /* 0x00000f0608007985 */ /* 0x0001e4000c101114 */
[----:B0-----:R-:W-:-:S02]  /*9f40*/  IMAD.MOV.U32 R8, RZ, RZ, R12 ;  /* 0x000000ffff087224 */ /* 0x001fc400078e000c */
[----:B------:R-:W-:Y:S01]  /*9f50*/  IMAD.MOV.U32 R9, RZ, RZ, R15 ;  /* 0x000000ffff097224 */ /* 0x000fe200078e000f */
[----:B------:R-:W-:Y:S06]  /*9f60*/  @P0 BRA `(.L_x_191) ;  /* 0xfffffffc00240947 */ /* 0x000fec000383ffff */
.L_x_190:
[----:B------:R-:W-:Y:S05]  /*9f70*/  BSYNC.RECONVERGENT B1 ;  /* 0x0000000000017941 */ /* 0x000fea0003800200 */
.L_x_189:
[----:B------:R-:W-:Y:S01]  /*9f80*/  IMAD.MOV.U32 R7, RZ, RZ, RZ ;  /* 0x000000ffff077224 */ /* 0x000fe200078e00ff */
[----:B------:R-:W-:Y:S06]  /*9f90*/  @!P1 BRA `(.L_x_188) ;  /* 0x0000000400449947 */ /* 0x000fec0003800000 */
[----:B------:R-:W-:Y:S01]  /*9fa0*/  ISETP.GE.U32.AND P0, PT, R19, 0x8, PT ;  /* 0x000000081300780c */ /* 0x000fe20003f06070 */
[----:B------:R-:W-:Y:S01]  /*9fb0*/  BSSY.RECONVERGENT B1, `(.L_x_192) ;  /* 0x0000022000017945 */ /* 0x000fe20003800200 */
[----:B0-----:R-:W-:Y:S01]  /*9fc0*/  LOP3.LUT R12, R14, 0x7, RZ, 0xc0, !PT ;  /* 0x000000070e0c7812 */ /* 0x001fe200078ec0ff */
[----:B------:R-:W-:Y:S02]  /*9fd0*/  IMAD.MOV.U32 R22, RZ, RZ, R8 ;  /* 0x000000ffff167224 */ /* 0x000fe400078e0008 */
[----:B------:R-:W-:Y:S01]  /*9fe0*/  IMAD.MOV.U32 R23, RZ, RZ, R9 ;  /* 0x000000ffff177224 */ /* 0x000fe200078e0009 */
[----:B------:R-:W-:-:S07]  /*9ff0*/  ISETP.NE.AND P1, PT, R12, RZ, PT ;  /* 0x000000ff0c00720c */ /* 0x000fce0003f25270 */
[----:B------:R-:W-:Y:S06]  /*a000*/  @!P0 BRA `(.L_x_193) ;  /* 0x0000000000708947 */ /* 0x000fec0003800000 */
        /* <DEDUP_REMOVED lines=18> */
[----:B------:R-:W-:Y:S02]  /*a130*/  R2UR UR18, R10 ;  /* 0x000000000a1272ca */ /* 0x000fe400000e0000 */
[----:B------:R-:W-:Y:S01]  /*a140*/  R2UR UR19, R11 ;  /* 0x000000000b1372ca */ /* 0x000fe200000e0000 */
[----:B------:R-:W-:Y:S01]  /*a150*/  ST.E.U8 desc[UR12][R8.64+0x4], R6 ;  /* 0x0000040608007985 */ /* 0x000fe2000c10110c */
[----:B------:R-:W-:-:S03]  /*a160*/  IADD3 R22, P0, PT, R8, 0x8, RZ ;  /* 0x0000000808167810 */ /* 0x000fc60007f1e0ff */
[----:B------:R-:W-:Y:S02]  /*a170*/  ST.E.U8 desc[UR14][R8.64+0x5], R6 ;  /* 0x0000050608007985 */ /* 0x000fe4000c10110e */
[----:B------:R-:W-:Y:S02]  /*a180*/  IMAD.X R23, RZ, RZ, R9, P0 ;  /* 0x000000ffff177224 */ /* 0x000fe400000e0609 */
[----:B------:R-:W-:Y:S04]  /*a190*/  ST.E.U8 desc[UR16][R8.64+0x6], R6 ;  /* 0x0000060608007985 */ /* 0x000fe8000c101110 */
[----:B------:R0:W-:Y:S02]  /*a1a0*/  ST.E.U8 desc[UR18][R8.64+0x7], R6 ;  /* 0x0000070608007985 */ /* 0x0001e4000c101112 */
[----:B0-----:R-:W-:-:S02]  /*a1b0*/  IMAD.MOV.U32 R8, RZ, RZ, R22 ;  /* 0x000000ffff087224 */ /* 0x001fc400078e0016 */
[----:B------:R-:W-:-:S07]  /*a1c0*/  IMAD.MOV.U32 R9, RZ, RZ, R23 ;  /* 0x000000ffff097224 */ /* 0x000fce00078e0017 */
.L_x_193:
[----:B------:R-:W-:Y:S05]  /*a1d0*/  BSYNC.RECONVERGENT B1 ;  /* 0x0000000000017941 */ /* 0x000fea0003800200 */
.L_x_192:
[----:B------:R-:W-:Y:S05]  /*a1e0*/  @!P1 BRA `(.L_x_188) ;  /* 0x0000000000b09947 */ /* 0x000fea0003800000 */
[----:B------:R-:W-:Y:S02]  /*a1f0*/  ISETP.GE.U32.AND P0, PT, R12, 0x4, PT ;  /* 0x000000040c00780c */ /* 0x000fe40003f06070 */
[----:B------:R-:W-:-:S04]  /*a200*/  LOP3.LUT R16, R14, 0x3, RZ, 0xc0, !PT ;  /* 0x000000030e107812 */ /* 0x000fc800078ec0ff */
[----:B------:R-:W-:-:S07]  /*a210*/  ISETP.NE.AND P1, PT, R16, RZ, PT ;  /* 0x000000ff1000720c */ /* 0x000fce0003f25270 */
[C---:B------:R-:W-:Y:S02]  /*a220*/  @P0 R2UR UR4, R10.reuse ;  /* 0x000000000a0402ca */ /* 0x040fe400000e0000 */
[C---:B------:R-:W-:Y:S02]  /*a230*/  @P0 R2UR UR5, R11.reuse ;  /* 0x000000000b0502ca */ /* 0x040fe400000e0000 */
[C---:B------:R-:W-:Y:S02]  /*a240*/  @P0 R2UR UR6, R10.reuse ;  /* 0x000000000a0602ca */ /* 0x040fe400000e0000 */
[C---:B------:R-:W-:Y:S02]  /*a250*/  @P0 R2UR UR7, R11.reuse ;  /* 0x000000000b0702ca */ /* 0x040fe400000e0000 */
[----:B------:R-:W-:Y:S02]  /*a260*/  @P0 R2UR UR8, R10 ;  /* 0x000000000a0802ca */ /* 0x000fe400000e0000 */
[----:B------:R-:W-:-:S02]  /*a270*/  @P0 R2UR UR9, R11 ;  /* 0x000000000b0902ca */ /* 0x000fc400000e0000 */
[----:B------:R-:W-:Y:S02]  /*a280*/  @P0 R2UR UR10, R10 ;  /* 0x000000000a0a02ca */ /* 0x000fe400000e0000 */
[----:B------:R-:W-:Y:S01]  /*a290*/  @P0 R2UR UR11, R11 ;  /* 0x000000000b0b02ca */ /* 0x000fe200000e0000 */
[----:B------:R-:W-:Y:S01]  /*a2a0*/  @P0 ST.E.U8 desc[UR4][R22.64], R6 ;  /* 0x0000000616000985 */ /* 0x000fe2000c101104 */
[----:B------:R-:W-:-:S03]  /*a2b0*/  @P0 IADD3 R12, P2, PT, R22, 0x4, RZ ;  /* 0x00000004160c0810 */ /* 0x000fc60007f5e0ff */
[----:B------:R-:W-:Y:S02]  /*a2c0*/  @P0 ST.E.U8 desc[UR6][R22.64+0x1], R6 ;  /* 0x0000010616000985 */ /* 0x000fe4000c101106 */
[----:B------:R-:W-:Y:S02]  /*a2d0*/  @P0 IMAD.X R15, RZ, RZ, R23, P2 ;  /* 0x000000ffff0f0224 */ /* 0x000fe400010e0617 */
[----:B------:R-:W-:Y:S04]  /*a2e0*/  @P0 ST.E.U8 desc[UR8][R22.64+0x2], R6 ;  /* 0x0000020616000985 */ /* 0x000fe8000c101108 */
[----:B------:R0:W-:Y:S02]  /*a2f0*/  @P0 ST.E.U8 desc[UR10][R22.64+0x3], R6 ;  /* 0x0000030616000985 */ /* 0x0001e4000c10110a */
[----:B0-----:R-:W-:-:S02]  /*a300*/  @P0 IMAD.MOV.U32 R22, RZ, RZ, R12 ;  /* 0x000000ffff160224 */ /* 0x001fc400078e000c */
[----:B------:R-:W-:Y:S02]  /*a310*/  @P0 IMAD.MOV.U32 R23, RZ, RZ, R15 ;  /* 0x000000ffff170224 */ /* 0x000fe400078e000f */
[----:B------:R-:W-:Y:S02]  /*a320*/  @P0 IMAD.MOV.U32 R8, RZ, RZ, R22 ;  /* 0x000000ffff080224 */ /* 0x000fe400078e0016 */
[----:B------:R-:W-:Y:S01]  /*a330*/  @P0 IMAD.MOV.U32 R9, RZ, RZ, R23 ;  /* 0x000000ffff090224 */ /* 0x000fe200078e0017 */
[----:B------:R-:W-:Y:S06]  /*a340*/  @!P1 BRA `(.L_x_188) ;  /* 0x0000000000589947 */ /* 0x000fec0003800000 */
[----:B------:R-:W-:Y:S01]  /*a350*/  R2UR UR4, R10 ;  /* 0x000000000a0472ca */ /* 0x000fe200000e0000 */
[----:B------:R-:W-:Y:S01]  /*a360*/  IMAD.MOV.U32 R14, RZ, RZ, R22 ;  /* 0x000000ffff0e7224 */ /* 0x000fe200078e0016 */
[----:B------:R-:W-:Y:S01]  /*a370*/  R2UR UR5, R11 ;  /* 0x000000000b0572ca */ /* 0x000fe200000e0000 */
[----:B------:R-:W-:Y:S01]  /*a380*/  IMAD.MOV.U32 R15, RZ, RZ, R23 ;  /* 0x000000ffff0f7224 */ /* 0x000fe200078e0017 */
[----:B------:R-:W-:Y:S02]  /*a390*/  ISETP.NE.AND P0, PT, R16, 0x1, PT ;  /* 0x000000011000780c */ /* 0x000fe40003f05270 */
[----:B------:R-:W-:-:S05]  /*a3a0*/  IADD3 R8, P1, PT, R22, 0x1, RZ ;  /* 0x0000000116087810 */ /* 0x000fca0007f3e0ff */
[----:B------:R-:W-:-:S04]  /*a3b0*/  IMAD.X R9, RZ, RZ, R23, P1 ;  /* 0x000000ffff097224 */ /* 0x000fc800008e0617 */
[----:B------:R1:W-:Y:S02]  /*a3c0*/  ST.E.U8 desc[UR4][R14.64], R6 ;  /* 0x000000060e007985 */ /* 0x0003e4000c101104 */
[----:B------:R-:W-:Y:S05]  /*a3d0*/  @!P0 BRA `(.L_x_188) ;  /* 0x0000000000348947 */ /* 0x000fea0003800000 */
[----:B------:R-:W-:Y:S02]  /*a3e0*/  ISETP.NE.AND P0, PT, R16, 0x2, PT ;  /* 0x000000021000780c */ /* 0x000fe40003f05270 */
[----:B------:R-:W-:Y:S02]  /*a3f0*/  R2UR UR4, R10 ;  /* 0x000000000a0472ca */ /* 0x000fe400000e0000 */
[----:B------:R-:W-:Y:S02]  /*a400*/  R2UR UR5, R11 ;  /* 0x000000000b0572ca */ /* 0x000fe400000e0000 */
[----:B------:R-:W-:-:S05]  /*a410*/  IADD3 R8, P1, PT, R22, 0x2, RZ ;  /* 0x0000000216087810 */ /* 0x000fca0007f3e0ff */
[----:B------:R-:W-:Y:S02]  /*a420*/  IMAD.X R9, RZ, RZ, R23, P1 ;  /* 0x000000ffff097224 */ /* 0x000fe400008e0617 */
[----:B------:R-:W-:Y:S02]  /*a430*/  @P0 R2UR UR6, R10 ;  /* 0x000000000a0602ca */ /* 0x000fe400000e0000 */
[----:B------:R-:W-:Y:S02]  /*a440*/  @P0 R2UR UR7, R11 ;  /* 0x000000000b0702ca */ /* 0x000fe400000e0000 */
[----:B------:R2:W-:Y:S01]  /*a450*/  ST.E.U8 desc[UR4][R14.64+0x1], R6 ;  /* 0x000001060e007985 */ /* 0x0005e2000c101104 */
[----:B------:R-:W-:-:S05]  /*a460*/  @P0 IADD3 R12, P2, PT, R22, 0x3, RZ ;  /* 0x00000003160c0810 */ /* 0x000fca0007f5e0ff */
[----:B------:R-:W-:Y:S02]  /*a470*/  @P0 IMAD.X R23, RZ, RZ, R23, P2 ;  /* 0x000000ffff170224 */ /* 0x000fe400010e0617 */
[----:B------:R-:W-:Y:S02]  /*a480*/  @P0 IMAD.MOV.U32 R8, RZ, RZ, R12 ;  /* 0x000000ffff080224 */ /* 0x000fe400078e000c */
[----:B------:R-:W-:Y:S01]  /*a490*/  @P0 IMAD.MOV.U32 R9, RZ, RZ, R23 ;  /* 0x000000ffff090224 */ /* 0x000fe200078e0017 */
[----:B------:R2:W-:Y:S06]  /*a4a0*/  @P0 ST.E.U8 desc[UR6][R14.64+0x2], R6 ;  /* 0x000002060e000985 */ /* 0x0005ec000c101106 */
.L_x_188:
[----:B------:R-:W-:Y:S05]  /*a4b0*/  BSYNC.RECONVERGENT B0 ;  /* 0x0000000000007941 */ /* 0x000fea0003800200 */
.L_x_187:
[----:B0-----:R-:W3:Y:S01]  /*a4c0*/  LDL.U8 R12, [R1+0x40] ;  /* 0x00004000010c7983 */ /* 0x001ee20000100000 */
[----:B------:R-:W-:Y:S01]  /*a4d0*/  BSSY.RECONVERGENT B0, `(.L_x_194) ;  /* 0x0000011000007945 */ /* 0x000fe20003800200 */
[----:B------:R-:W-:Y:S02]  /*a4e0*/  ISETP.GE.AND P1, PT, R7, 0x1, PT ;  /* 0x000000010700780c */ /* 0x000fe40003f26270 */
[----:B---3--:R-:W-:-:S13]  /*a4f0*/  ISETP.NE.AND P0, PT, R12, RZ, PT ;  /* 0x000000ff0c00720c */ /* 0x008fda0003f05270 */
[----:B------:R-:W-:Y:S05]  /*a500*/  @!P0 BRA `(.L_x_195) ;  /* 0x0000000000348947 */ /* 0x000fea0003800000 */
[----:B-12---:R-:W-:Y:S01]  /*a510*/  PRMT R15, R12, 0x7610, R15 ;  /* 0x000076100c0f7816 */ /* 0x006fe2000000000f */
[----:B------:R-:W-:-:S07]  /*a520*/  IMAD.MOV.U32 R12, RZ, RZ, R13 ;  /* 0x000000ffff0c7224 */ /* 0x000fce00078e000d */
.L_x_196:
[----:B------:R-:W-:Y:S02]  /*a530*/  R2UR UR4, R10 ;  /* 0x000000000a0472ca */ /* 0x000fe400000e0000 */
[----:B------:R-:W-:-:S13]  /*a540*/  R2UR UR5, R11 ;  /* 0x000000000b0572ca */ /* 0x000fda00000e0000 */
[----:B------:R0:W-:Y:S04]  /*a550*/  ST.E.U8 desc[UR4][R8.64], R15 ;  /* 0x0000000f08007985 */ /* 0x0001e8000c101104 */
[----:B0-----:R0:W2:Y:S01]  /*a560*/  LDL.U8 R15, [R12+0x1] ;  /* 0x000001000c0f7983 */ /* 0x0010a20000100000 */
[----:B------:R-:W-:-:S05]  /*a570*/  IADD3 R14, P2, PT, R8, 0x1, RZ ;  /* 0x00000001080e7810 */ /* 0x000fca0007f5e0ff */
[----:B------:R-:W-:Y:S02]  /*a580*/  IMAD.X R19, RZ, RZ, R9, P2 ;  /* 0x000000ffff137224 */ /* 0x000fe400010e0609 */
[----:B0-----:R-:W-:Y:S02]  /*a590*/  VIADD R12, R12, 0x1 ;  /* 0x000000010c0c7836 */ /* 0x001fe40000000000 */
[----:B------:R-:W-:Y:S02]  /*a5a0*/  IMAD.MOV.U32 R8, RZ, RZ, R14 ;  /* 0x000000ffff087224 */ /* 0x000fe400078e000e */
[----:B------:R-:W-:Y:S01]  /*a5b0*/  IMAD.MOV.U32 R9, RZ, RZ, R19 ;  /* 0x000000ffff097224 */ /* 0x000fe200078e0013 */
[----:B--2---:R-:W-:-:S13]  /*a5c0*/  ISETP.NE.AND P0, PT, R15, RZ, PT ;  /* 0x000000ff0f00720c */ /* 0x004fda0003f05270 */
[----:B------:R-:W-:Y:S05]  /*a5d0*/  @P0 BRA `(.L_x_196) ;  /* 0xfffffffc00d40947 */ /* 0x000fea000383ffff */
.L_x_195:
[----:B------:R-:W-:Y:S05]  /*a5e0*/  BSYNC.RECONVERGENT B0 ;  /* 0x0000000000007941 */ /* 0x000fea0003800200 */
.L_x_194:
[----:B------:R-:W-:Y:S04]  /*a5f0*/  BSSY.RECONVERGENT B0, `(.L_x_197) ;  /* 0x0000090000007945 */ /* 0x000fe80003800200 */
[----:B------:R-:W-:Y:S05]  /*a600*/  @!P1 BRA `(.L_x_198) ;  /* 0x0000000800389947 */ /* 0x000fea0003800000 */
[C---:B------:R-:W-:Y:S01]  /*a610*/  ISETP.GE.U32.AND P0, PT, R7.reuse, 0x10, PT ;  /* 0x000000100700780c */ /* 0x040fe20003f06070 */
[----:B------:R-:W-:Y:S01]  /*a620*/  BSSY.RECONVERGENT B1, `(.L_x_199) ;  /* 0x000003d000017945 */ /* 0x000fe20003800200 */
[----:B------:R-:W-:-:S04]  /*a630*/  LOP3.LUT R16, R7, 0xf, RZ, 0xc0, !PT ;  /* 0x0000000f07107812 */ /* 0x000fc800078ec0ff */
[----:B------:R-:W-:-:S07]  /*a640*/  ISETP.NE.AND P1, PT, R16, RZ, PT ;  /* 0x000000ff1000720c */ /* 0x000fce0003f25270 */
[----:B------:R-:W-:Y:S06]  /*a650*/  @!P0 BRA `(.L_x_200) ;  /* 0x0000000000e48947 */ /* 0x000fec0003800000 */
[----:B-12---:R-:W-:Y:S01]  /*a660*/  LOP3.LUT R15, R7, 0x7ffffff0, RZ, 0xc0, !PT ;  /* 0x7ffffff0070f7812 */ /* 0x006fe200078ec0ff */
[----:B------:R-:W-:-:S07]  /*a670*/  IMAD.MOV.U32 R12, RZ, RZ, RZ ;  /* 0x000000ffff0c7224 */ /* 0x000fce00078e00ff */
.L_x_201:
        /* <DEDUP_REMOVED lines=47> */
[----:B------:R-:W-:Y:S01]  /*a970*/  IADD3 R14, P2, PT, R8, 0x10, RZ ;  /* 0x00000010080e7810 */ /* 0x000fe20007f5e0ff */
[----:B------:R-:W-:Y:S04]  /*a980*/  ST.E.U8 desc[UR16][R8.64+0xd], R6 ;  /* 0x00000d0608007985 */ /* 0x000fe8000c101110 */
[----:B------:R-:W-:Y:S01]  /*a990*/  IMAD.X R19, RZ, RZ, R9, P2 ;  /* 0x000000ffff137224 */ /* 0x000fe200010e0609 */
[----:B------:R-:W-:Y:S04]  /*a9a0*/  ST.E.U8 desc[UR18][R8.64+0xe], R6 ;  /* 0x00000e0608007985 */ /* 0x000fe8000c101112 */
[----:B------:R0:W-:Y:S02]  /*a9b0*/  ST.E.U8 desc[UR20][R8.64+0xf], R6 ;  /* 0x00000f0608007985 */ /* 0x0001e4000c101114 */
[----:B0-----:R-:W-:-:S02]  /*a9c0*/  IMAD.MOV.U32 R8, RZ, RZ, R14 ;  /* 0x000000ffff087224 */ /* 0x001fc400078e000e */
[----:B------:R-:W-:Y:S01]  /*a9d0*/  IMAD.MOV.U32 R9, RZ, RZ, R19 ;  /* 0x000000ffff097224 */ /* 0x000fe200078e0013 */
[----:B------:R-:W-:Y:S06]  /*a9e0*/  @P0 BRA `(.L_x_201) ;  /* 0xfffffffc00240947 */ /* 0x000fec000383ffff */
.L_x_200:
[----:B------:R-:W-:Y:S05]  /*a9f0*/  BSYNC.RECONVERGENT B1 ;  /* 0x0000000000017941 */ /* 0x000fea0003800200 */
.L_x_199:
[----:B------:R-:W-:Y:S05]  /*aa00*/  @!P1 BRA `(.L_x_198) ;  /* 0x0000000400389947 */ /* 0x000fea0003800000 */
[----:B------:R-:W-:Y:S01]  /*aa10*/  ISETP.GE.U32.AND P0, PT, R16, 0x8, PT ;  /* 0x000000081000780c */ /* 0x000fe20003f06070 */
[----:B------:R-:W-:Y:S01]  /*aa20*/  BSSY.RECONVERGENT B1, `(.L_x_202) ;  /* 0x0000022000017945 */ /* 0x000fe20003800200 */
[----:B------:R-:W-:Y:S01]  /*aa30*/  LOP3.LUT R12, R7, 0x7, RZ, 0xc0, !PT ;  /* 0x00000007070c7812 */ /* 0x000fe200078ec0ff */
[----:B-12---:R-:W-:Y:S02]  /*aa40*/  IMAD.MOV.U32 R14, RZ, RZ, R8 ;  /* 0x000000ffff0e7224 */ /* 0x006fe400078e0008 */
        /* <DEDUP_REMOVED lines=31> */
.L_x_203:
[----:B------:R-:W-:Y:S05]  /*ac40*/  BSYNC.RECONVERGENT B1 ;  /* 0x0000000000017941 */ /* 0x000fea0003800200 */
.L_x_202:
        /* <DEDUP_REMOVED lines=23> */
[----:B------:R-:W-:Y:S02]  /*adc0*/  R2UR UR4, R10 ;  /* 0x000000000a0472ca */ /* 0x000fe400000e0000 */
[----:B------:R-:W-:Y:S02]  /*add0*/  R2UR UR5, R11 ;  /* 0x000000000b0572ca */ /* 0x000fe400000e0000 */
[----:B------:R-:W-:Y:S02]  /*ade0*/  ISETP.NE.AND P0, PT, R16, 0x1, PT ;  /* 0x000000011000780c */ /* 0x000fe40003f05270 */
[----:B------:R-:W-:-:S05]  /*adf0*/  IADD3 R8, P1, PT, R14, 0x1, RZ ;  /* 0x000000010e087810 */ /* 0x000fca0007f3e0ff */
[----:B------:R-:W-:-:S04]  /*ae00*/  IMAD.X R9, RZ, RZ, R15, P1 ;  /* 0x000000ffff097224 */ /* 0x000fc800008e060f */
[----:B------:R0:W-:Y:S02]  /*ae10*/  ST.E.U8 desc[UR4][R14.64], R6 ;  /* 0x000000060e007985 */ /* 0x0001e4000c101104 */
[----:B------:R-:W-:Y:S05]  /*ae20*/  @!P0 BRA `(.L_x_198) ;  /* 0x0000000000308947 */ /* 0x000fea0003800000 */
        /* <DEDUP_REMOVED lines=9> */
[----:B------:R-:W-:-:S05]  /*aec0*/  IADD3 R8, P0, PT, R14, 0x3, RZ ;  /* 0x000000030e087810 */ /* 0x000fca0007f1e0ff */
[----:B------:R-:W-:-:S06]  /*aed0*/  IMAD.X R9, RZ, RZ, R15, P0 ;  /* 0x000000ffff097224 */ /* 0x000fcc00000e060f */
[----:B------:R4:W-:Y:S02]  /*aee0*/  ST.E.U8 desc[UR4][R14.64+0x2], R6 ;  /* 0x000002060e007985 */ /* 0x0009e4000c101104 */
.L_x_198:
[----:B------:R-:W-:Y:S05]  /*aef0*/  BSYNC.RECONVERGENT B0 ;  /* 0x0000000000007941 */ /* 0x000fea0003800200 */
.L_x_197:
[----:B------:R-:W-:Y:S05]  /*af00*/  BRA `(.L_x_181) ;  /* 0x0000039400547947 */ /* 0x000fea0003800000 */
.L_x_180:
[----:B------:R-:W-:-:S05]  /*af10*/  VIADD R2, R2, 0x3 ;  /* 0x0000000302027836 */ /* 0x000fca0000000000 */
[----:B------:R-:W-:-:S05]  /*af20*/  LOP3.LUT R4, R2, 0xfffffffc, RZ, 0xc0, !PT ;  /* 0xfffffffc02047812 */ /* 0x000fca00078ec0ff */
[----:B------:R-:W2:Y:S01]  /*af30*/  LDL R12, [R4] ;  /* 0x00000000040c7983 */ /* 0x000ea20000100800 */
[----:B------:R-:W-:Y:S01]  /*af40*/  BSSY.RECONVERGENT B0, `(.L_x_204) ;  /* 0x00002b1000007945 */ /* 0x000fe20003800200 */
[----:B------:R-:W-:Y:S01]  /*af50*/  VIADD R2, R4, 0x4 ;  /* 0x0000000404027836 */ /* 0x000fe20000000000 */
[----:B--2---:R-:W-:-:S13]  /*af60*/  ISETP.NE.AND P0, PT, R12, RZ, PT ;  /* 0x000000ff0c00720c */ /* 0x004fda0003f05270 */
[----:B------:R-:W-:Y:S05]  /*af70*/  @P0 BRA `(.L_x_205) ;  /* 0x0000001400340947 */ /* 0x000fea0003800000 */
[----:B0-----:R-:W-:Y:S01]  /*af80*/  IMAD.MOV.U32 R6, RZ, RZ, 0x30 ;  /* 0x00000030ff067424 */ /* 0x001fe200078e00ff */
[----:B------:R-:W-:Y:S01]  /*af90*/  ISETP.GE.AND P0, PT, R14, 0x1, PT ;  /* 0x000000010e00780c */ /* 0x000fe20003f06270 */
[----:B------:R-:W-:Y:S01]  /*afa0*/  BSSY.RECONVERGENT B1, `(.L_x_206) ;  /* 0x0000011000017945 */ /* 0x000fe20003800200 */
[----:B------:R-:W-:Y:S02]  /*afb0*/  IMAD.MOV.U32 R4, RZ, RZ, 0x20 ;  /* 0x00000020ff047424 */ /* 0x000fe400078e00ff */
[----:B------:R0:W-:Y:S09]  /*afc0*/  STL.U16 [R1], R6 ;  /* 0x0000000601007387 */ /* 0x0001f20000100400 */
[----:B------:R-:W-:Y:S05]  /*afd0*/  @!P0 BRA `(.L_x_207) ;  /* 0x0000000000348947 */ /* 0x000fea0003800000 */
[----:B------:R-:W-:Y:S01]  /*afe0*/  BSSY.RECONVERGENT B2, `(.L_x_208) ;  /* 0x0000008000027945 */ /* 0x000fe20003800200 */
[----:B------:R-:W-:Y:S02]  /*aff0*/  IMAD.MOV.U32 R7, RZ, RZ, RZ ;  /* 0x000000ffff077224 */ /* 0x000fe400078e00ff */
[----:B------:R-:W-:-:S07]  /*b000*/  IMAD.MOV.U32 R4, RZ, RZ, R1 ;  /* 0x000000ffff047224 */ /* 0x000fce00078e0001 */
.L_x_209:
[----:B0-----:R0:W2:Y:S01]  /*b010*/  LDL.U8 R6, [R4+0x1] ;  /* 0x0000010004067983 */ /* 0x0010a20000100000 */
[----:B------:R-:W-:Y:S02]  /*b020*/  VIADD R7, R7, 0x1 ;  /* 0x0000000107077836 */ /* 0x000fe40000000000 */
[----:B0-----:R-:W-:Y:S01]  /*b030*/  VIADD R4, R4, 0x1 ;  /* 0x0000000104047836 */ /* 0x001fe20000000000 */
[----:B--2---:R-:W-:-:S13]  /*b040*/  ISETP.NE.AND P0, PT, R6, RZ, PT ;  /* 0x000000ff0600720c */ /* 0x004fda0003f05270 */
[----:B------:R-:W-:Y:S05]  /*b050*/  @P0 BRA `(.L_x_209) ;  /* 0xfffffffc00ec0947 */ /* 0x000fea000383ffff */
[----:B------:R-:W-:Y:S05]  /*b060*/  BSYNC.RECONVERGENT B2 ;  /* 0x0000000000027941 */ /* 0x000fea0003800200 */
.L_x_208:
[C---:B------:R-:W-:Y:S01]  /*b070*/  ISETP.GT.AND P0, PT, R14.reuse, R7, PT ;  /* 0x000000070e00720c */ /* 0x040fe20003f04270 */
[----:B------:R-:W-:Y:S01]  /*b080*/  IMAD.IADD R14, R14, 0x1, -R7 ;  /* 0x000000010e0e7824 */ /* 0x000fe200078e0a07 */
[----:B------:R-:W-:-:S04]  /*b090*/  PRMT R4, R16, 0x7610, R4 ;  /* 0x0000761010047816 */ /* 0x000fc80000000004 */
[----:B------:R-:W-:-:S07]  /*b0a0*/  SEL R14, R14, RZ, P0 ;  /* 0x000000ff0e0e7207 */ /* 0x000fce0000000000 */
.L_x_207:
[----:B------:R-:W-:Y:S05]  /*b0b0*/  BSYNC.RECONVERGENT B1 ;  /* 0x0000000000017941 */ /* 0x000fea0003800200 */
.L_x_206:
[----:B------:R-:W-:Y:S01]  /*b0c0*/  ISETP.GE.AND P0, PT, R14, 0x1, PT ;  /* 0x000000010e00780c */ /* 0x000fe20003f06270 */
[----:B------:R-:W-:Y:S03]  /*b0d0*/  BSSY.RECONVERGENT B1, `(.L_x_210) ;  /* 0x0000094000017945 */ /* 0x000fe60003800200 */
[----:B------:R-:W-:Y:S01]  /*b0e0*/  ISETP.EQ.OR P0, PT, R15, 0x2d, !P0 ;  /* 0x0000002d0f00780c */ /* 0x000fe20004702670 */
[----:B------:R-:W-:-:S12]  /*b0f0*/  IMAD.MOV.U32 R15, RZ, RZ, R14 ;  /* 0x000000ffff0f7224 */ /* 0x000fd800078e000e */
[----:B------:R-:W-:Y:S05]  /*b100*/  @P0 BRA `(.L_x_211) ;  /* 0x0000000800400947 */ /* 0x000fea0003800000 */
[C---:B------:R-:W-:Y:S01]  /*b110*/  ISETP.GE.U32.AND P0, PT, R14.reuse, 0x10, PT ;  /* 0x000000100e00780c */ /* 0x040fe20003f06070 */
[----:B------:R-:W-:Y:S01]  /*b120*/  BSSY.RECONVERGENT B2, `(.L_x_212) ;  /* 0x000003d000027945 */ /* 0x000fe20003800200 */
[----:B------:R-:W-:-:S04]  /*b130*/  LOP3.LUT R19, R14, 0xf, RZ, 0xc0, !PT ;  /* 0x0000000f0e137812 */ /* 0x000fc800078ec0ff */
[----:B------:R-:W-:-:S07]  /*b140*/  ISETP.NE.AND P1, PT, R19, RZ, PT ;  /* 0x000000ff1300720c */ /* 0x000fce0003f25270 */
[----:B------:R-:W-:Y:S06]  /*b150*/  @!P0 BRA `(.L_x_213) ;  /* 0x0000000000e48947 */ /* 0x000fec0003800000 */
[----:B------:R-:W-:Y:S01]  /*b160*/  LOP3.LUT R7, R14, 0x7ffffff0, RZ, 0xc0, !PT ;  /* 0x7ffffff00e077812 */ /* 0x000fe200078ec0ff */
[----:B0-----:R-:W-:-:S07]  /*b170*/  IMAD.MOV.U32 R6, RZ, RZ, RZ ;  /* 0x000000ffff067224 */ /* 0x001fce00078e00ff */
.L_x_214:
        /* <DEDUP_REMOVED lines=55> */
.L_x_213:
[----:B------:R-:W-:Y:S05]  /*b4f0*/  BSYNC.RECONVERGENT B2 ;  /* 0x0000000000027941 */ /* 0x000fea0003800200 */
.L_x_212:
[----:B------:R-:W-:Y:S01]  /*b500*/  IMAD.MOV.U32 R15, RZ, RZ, RZ ;  /* 0x000000ffff0f7224 */ /* 0x000fe200078e00ff */
[----:B------:R-:W-:Y:S06]  /*b510*/  @!P1 BRA `(.L_x_211) ;  /* 0x00000004003c9947 */ /* 0x000fec0003800000 */
[----:B------:R-:W-:Y:S01]  /*b520*/  ISETP.GE.U32.AND P0, PT, R19, 0x8, PT ;  /* 0x000000081300780c */ /* 0x000fe20003f06070 */
[----:B------:R-:W-:Y:S01]  /*b530*/  BSSY.RECONVERGENT B2, `(.L_x_215) ;  /* 0x0000022000027945 */ /* 0x000fe20003800200 */
[----:B------:R-:W-:Y:S01]  /*b540*/  LOP3.LUT R16, R14, 0x7, RZ, 0xc0, !PT ;  /* 0x000000070e107812 */ /* 0x000fe200078ec0ff */
[----:B0-----:R-:W-:Y:S02]  /*b550*/  IMAD.MOV.U32 R6, RZ, RZ, R8 ;  /* 0x000000ffff067224 */ /* 0x001fe400078e0008 */
        /* <DEDUP_REMOVED lines=31> */
.L_x_216:
[----:B------:R-:W-:Y:S05]  /*b750*/  BSYNC.RECONVERGENT B2 ;  /* 0x0000000000027941 */ /* 0x000fea0003800200 */
.L_x_215:
        /* <DEDUP_REMOVED lines=43> */
.L_x_211:
[----:B------:R-:W-:Y:S05]  /*ba10*/  BSYNC.RECONVERGENT B1 ;  /* 0x0000000000017941 */ /* 0x000fea0003800200 */
.L_x_210:
[----:B012---:R-:W2:Y:S01]  /*ba20*/  LDL.U8 R6, [R1] ;  /* 0x0000000001067983 */ /* 0x007ea20000100000 */
[----:B------:R-:W-:Y:S01]  /*ba30*/  BSSY.RECONVERGENT B1, `(.L_x_217) ;  /* 0x0000011000017945 */ /* 0x000fe20003800200 */
[----:B------:R-:W-:Y:S02]  /*ba40*/  ISETP.GE.AND P1, PT, R15, 0x1, PT ;  /* 0x000000010f00780c */ /* 0x000fe40003f26270 */
[----:B--2---:R-:W-:-:S13]  /*ba50*/  ISETP.NE.AND P0, PT, R6, RZ, PT ;  /* 0x000000ff0600720c */ /* 0x004fda0003f05270 */
[----:B------:R-:W-:Y:S05]  /*ba60*/  @!P0 BRA `(.L_x_218) ;  /* 0x0000000000348947 */ /* 0x000fea0003800000 */
[----:B------:R-:W-:Y:S01]  /*ba70*/  PRMT R7, R6, 0x7610, R7 ;  /* 0x0000761006077816 */ /* 0x000fe20000000007 */
[----:B------:R-:W-:-:S07]  /*ba80*/  IMAD.MOV.U32 R6, RZ, RZ, R1 ;  /* 0x000000ffff067224 */ /* 0x000fce00078e0001 */
.L_x_219:
        /* <DEDUP_REMOVED lines=11> */
.L_x_218:
[----:B------:R-:W-:Y:S05]  /*bb40*/  BSYNC.RECONVERGENT B1 ;  /* 0x0000000000017941 */ /* 0x000fea0003800200 */
.L_x_217:
[----:B------:R-:W-:Y:S05]  /*bb50*/  @!P1 BRA `(.L_x_220) ;  /* 0x0000001c00bc9947 */ /* 0x000fea0003800000 */
[C---:B------:R-:W-:Y:S01]  /*bb60*/  ISETP.GE.U32.AND P0, PT, R15.reuse, 0x10, PT ;  /* 0x000000100f00780c */ /* 0x040fe20003f06070 */
[----:B------:R-:W-:Y:S01]  /*bb70*/  BSSY.RECONVERGENT B1, `(.L_x_221) ;  /* 0x000003d000017945 */ /* 0x000fe20003800200 */
[----:B------:R-:W-:-:S04]  /*bb80*/  LOP3.LUT R16, R15, 0xf, RZ, 0xc0, !PT ;  /* 0x0000000f0f107812 */ /* 0x000fc800078ec0ff */
[----:B------:R-:W-:-:S07]  /*bb90*/  ISETP.NE.AND P1, PT, R16, RZ, PT ;  /* 0x000000ff1000720c */ /* 0x000fce0003f25270 */
[----:B------:R-:W-:Y:S06]  /*bba0*/  @!P0 BRA `(.L_x_222) ;  /* 0x0000000000e48947 */ /* 0x000fec0003800000 */
[----:B------:R-:W-:Y:S01]  /*bbb0*/  LOP3.LUT R7, R15, 0x7ffffff0, RZ, 0xc0, !PT ;  /* 0x7ffffff00f077812 */ /* 0x000fe200078ec0ff */
[----:B------:R-:W-:-:S07]  /*bbc0*/  IMAD.MOV.U32 R6, RZ, RZ, RZ ;  /* 0x000000ffff067224 */ /* 0x000fce00078e00ff */
.L_x_223:
        /* <DEDUP_REMOVED lines=55> */
.L_x_222:
[----:B------:R-:W-:Y:S05]  /*bf40*/  BSYNC.RECONVERGENT B1 ;  /* 0x0000000000017941 */ /* 0x000fea0003800200 */
.L_x_221:
[----:B------:R-:W-:Y:S05]  /*bf50*/  @!P1 BRA `(.L_x_220) ;  /* 0x0000001800bc9947 */ /* 0x000fea0003800000 */
[----:B------:R-:W-:Y:S01]  /*bf60*/  ISETP.GE.U32.AND P0, PT, R16, 0x8, PT ;  /* 0x000000081000780c */ /* 0x000fe20003f06070 */
[----:B------:R-:W-:Y:S01]  /*bf70*/  BSSY.RECONVERGENT B1, `(.L_x_224) ;  /* 0x0000022000017945 */ /* 0x000fe20003800200 */
[----:B------:R-:W-:Y:S01]  /*bf80*/  LOP3.LUT R14, R15, 0x7, RZ, 0xc0, !PT ;  /* 0x000000070f0e7812 */ /* 0x000fe200078ec0ff */
        /* <DEDUP_REMOVED lines=32> */
.L_x_225:
[----:B------:R-:W-:Y:S05]  /*c190*/  BSYNC.RECONVERGENT B1 ;  /* 0x0000000000017941 */ /* 0x000fea0003800200 */
.L_x_224:
        /* <DEDUP_REMOVED lines=41> */
[----:B------:R2:W-:Y:S01]  /*c430*/  ST.E.U8 desc[UR4][R6.64+0x2], R4 ;  /* 0x0000020406007985 */ /* 0x0005e2000c101104 */
[----:B------:R-:W-:Y:S05]  /*c440*/  BRA `(.L_x_220) ;  /* 0x0000001400807947 */ /* 0x000fea0003800000 */
.L_x_205:
[----:B------:R1:W-:Y:S01]  /*c450*/  STL.U8 [R1+0x3f], RZ ;  /* 0x00003fff01007387 */ /* 0x0003e20000100000 */
[----:B------:R-:W-:Y:S01]  /*c460*/  VIADD R0, R1, 0x3f ;  /* 0x0000003f01007836 */ /* 0x000fe20000000000 */
[----:B------:R-:W-:Y:S01]  /*c470*/  BSSY.RECONVERGENT B1, `(.L_x_226) ;  /* 0x0000011000017945 */ /* 0x000fe20003800200 */
[----:B0-----:R-:W-:Y:S02]  /*c480*/  IMAD.MOV.U32 R6, RZ, RZ, R12 ;  /* 0x000000ffff067224 */ /* 0x001fe400078e000c */
[----:B------:R-:W-:Y:S02]  /*c490*/  IMAD.MOV.U32 R7, RZ, RZ, RZ ;  /* 0x000000ffff077224 */ /* 0x000fe400078e00ff */
[----:B------:R-:W-:-:S07]  /*c4a0*/  IMAD.MOV.U32 R4, RZ, RZ, R0 ;  /* 0x000000ffff047224 */ /* 0x000fce00078e0000 */
.L_x_227:
[----:B------:R-:W-:-:S04]  /*c4b0*/  LOP3.LUT R22, R6, 0xf, RZ, 0xc0, !PT ;  /* 0x0000000f06167812 */ /* 0x000fc800078ec0ff */
[C---:B------:R-:W-:Y:S01]  /*c4c0*/  ISETP.GT.U32.AND P0, PT, R22.reuse, 0x9, PT ;  /* 0x000000091600780c */ /* 0x040fe20003f04070 */
[----:B------:R-:W-:-:S12]  /*c4d0*/  VIADD R19, R22, 0x7 ;  /* 0x0000000716137836 */ /* 0x000fd80000000000 */
[----:B------:R-:W-:Y:S01]  /*c4e0*/  @!P0 IMAD.MOV R19, RZ, RZ, R22 ;  /* 0x000000ffff138224 */ /* 0x000fe200078e0216 */
[----:B------:R-:W-:Y:S01]  /*c4f0*/  ISETP.GT.U32.AND P0, PT, R6, 0xf, PT ;  /* 0x0000000f0600780c */ /* 0x000fe20003f04070 */
[----:B------:R-:W-:Y:S01]  /*c500*/  VIADD R22, R4, 0xffffffff ;  /* 0xffffffff04167836 */ /* 0x000fe20000000000 */
[--C-:B------:R-:W-:Y:S01]  /*c510*/  SHF.R.U64 R6, R6, 0x4, R7.reuse ;  /* 0x0000000406067819 */ /* 0x100fe20000001207 */
[----:B------:R-:W-:Y:S01]  /*c520*/  VIADD R19, R19, 0x30 ;  /* 0x0000003013137836 */ /* 0x000fe20000000000 */
[----:B------:R-:W-:Y:S02]  /*c530*/  ISETP.GT.U32.AND.EX P0, PT, R7, RZ, PT, P0 ;  /* 0x000000ff0700720c */ /* 0x000fe40003f04100 */
[----:B------:R-:W-:Y:S02]  /*c540*/  SHF.R.U32.HI R7, RZ, 0x4, R7 ;  /* 0x00000004ff077819 */ /* 0x000fe40000011607 */
[----:B------:R0:W-:Y:S02]  /*c550*/  STL.U8 [R4+-0x1], R19 ;  /* 0xffffff1304007387 */ /* 0x0001e40000100000 */
[----:B0-----:R-:W-:-:S07]  /*c560*/  IMAD.MOV.U32 R4, RZ, RZ, R22 ;  /* 0x000000ffff047224 */ /* 0x001fce00078e0016 */
[----:B------:R-:W-:Y:S05]  /*c570*/  @P0 BRA `(.L_x_227) ;  /* 0xfffffffc00cc0947 */ /* 0x000fea000383ffff */
[----:B------:R-:W-:Y:S05]  /*c580*/  BSYNC.RECONVERGENT B1 ;  /* 0x0000000000017941 */ /* 0x000fea0003800200 */
.L_x_226:
[----:B------:R-:W-:Y:S01]  /*c590*/  ISETP.GE.AND P0, PT, R14, 0x1, PT ;  /* 0x000000010e00780c */ /* 0x000fe20003f06270 */
[----:B------:R-:W-:Y:S01]  /*c5a0*/  BSSY.RECONVERGENT B1, `(.L_x_228) ;  /* 0x0000010000017945 */ /* 0x000fe20003800200 */
[----:B------:R-:W-:-:S11]  /*c5b0*/  IMAD.MOV.U32 R4, RZ, RZ, 0x20 ;  /* 0x00000020ff047424 */ /* 0x000fd600078e00ff */
[----:B------:R-:W-:Y:S05]  /*c5c0*/  @!P0 BRA `(.L_x_229) ;  /* 0x0000000000348947 */ /* 0x000fea0003800000 */
[----:B------:R-:W-:Y:S01]  /*c5d0*/  BSSY.RECONVERGENT B2, `(.L_x_230) ;  /* 0x0000008000027945 */ /* 0x000fe20003800200 */
[----:B------:R-:W-:Y:S02]  /*c5e0*/  IMAD.MOV.U32 R7, RZ, RZ, RZ ;  /* 0x000000ffff077224 */ /* 0x000fe400078e00ff */
[----:B------:R-:W-:-:S07]  /*c5f0*/  IMAD.MOV.U32 R4, RZ, RZ, R22 ;  /* 0x000000ffff047224 */ /* 0x000fce00078e0016 */
.L_x_231:
[----:B------:R0:W2:Y:S01]  /*c600*/  LDL.U8 R6, [R4+0x1] ;  /* 0x0000010004067983 */ /* 0x0000a20000100000 */
[----:B------:R-:W-:Y:S02]  /*c610*/  VIADD R7, R7, 0x1 ;  /* 0x0000000107077836 */ /* 0x000fe40000000000 */
[----:B0-----:R-:W-:Y:S01]  /*c620*/  VIADD R4, R4, 0x1 ;  /* 0x0000000104047836 */ /* 0x001fe20000000000 */
[----:B--2---:R-:W-:-:S13]  /*c630*/  ISETP.NE.AND P0, PT, R6, RZ, PT ;  /* 0x000000ff0600720c */ /* 0x004fda0003f05270 */
[----:B------:R-:W-:Y:S05]  /*c640*/  @P0 BRA `(.L_x_231) ;  /* 0xfffffffc00ec0947 */ /* 0x000fea000383ffff */
[----:B------:R-:W-:Y:S05]  /*c650*/  BSYNC.RECONVERGENT B2 ;  /* 0x0000000000027941 */ /* 0x000fea0003800200 */
.L_x_230:
[C---:B------:R-:W-:Y:S01]  /*c660*/  ISETP.GT.AND P0, PT, R14.reuse, R7, PT ;  /* 0x000000070e00720c */ /* 0x040fe20003f04270 */
[----:B------:R-:W-:Y:S01]  /*c670*/  IMAD.IADD R14, R14, 0x1, -R7 ;  /* 0x000000010e0e7824 */ /* 0x000fe200078e0a07 */
[----:B------:R-:W-:-:S04]  /*c680*/  PRMT R4, R16, 0x7610, R4 ;  /* 0x0000761010047816 */ /* 0x000fc80000000004 */
[----:B------:R-:W-:-:S07]  /*c690*/  SEL R14, R14, RZ, P0 ;  /* 0x000000ff0e0e7207 */ /* 0x000fce0000000000 */
.L_x_229:
[----:B------:R-:W-:Y:S05]  /*c6a0*/  BSYNC.RECONVERGENT B1 ;  /* 0x0000000000017941 */ /* 0x000fea0003800200 */
.L_x_228:
        /* <DEDUP_REMOVED lines=12> */
.L_x_236:
        /* <DEDUP_REMOVED lines=55> */
.L_x_235:
[----:B------:R-:W-:Y:S05]  /*cae0*/  BSYNC.RECONVERGENT B2 ;  /* 0x0000000000027941 */ /* 0x000fea0003800200 */
.L_x_234:
[----:B------:R-:W-:Y:S01]  /*caf0*/  IMAD.MOV.U32 R15, RZ, RZ, RZ ;  /* 0x000000ffff0f7224 */ /* 0x000fe200078e00ff */
[----:B------:R-:W-:Y:S06]  /*cb00*/  @!P1 BRA `(.L_x_233) ;  /* 0x00000004003c9947 */ /* 0x000fec0003800000 */
        /* <DEDUP_REMOVED lines=35> */
.L_x_238:
[----:B------:R-:W-:Y:S05]  /*cd40*/  BSYNC.RECONVERGENT B2 ;  /* 0x0000000000027941 */ /* 0x000fea0003800200 */
.L_x_237:
        /* <DEDUP_REMOVED lines=43> */
.L_x_233:
[----:B------:R-:W-:Y:S05]  /*d000*/  BSYNC.RECONVERGENT B1 ;  /* 0x0000000000017941 */ /* 0x000fea0003800200 */
.L_x_232:
[----:B0-2---:R-:W2:Y:S01]  /*d010*/  LDL.U8 R6, [R22] ;  /* 0x0000000016067983 */ /* 0x005ea20000100000 */
[----:B------:R-:W-:Y:S01]  /*d020*/  BSSY.RECONVERGENT B1, `(.L_x_239) ;  /* 0x0000012000017945 */ /* 0x000fe20003800200 */
[----:B------:R-:W-:Y:S02]  /*d030*/  ISETP.GE.AND P1, PT, R15, 0x1, PT ;  /* 0x000000010f00780c */ /* 0x000fe40003f26270 */
[----:B--2---:R-:W-:-:S13]  /*d040*/  ISETP.NE.AND P0, PT, R6, RZ, PT ;  /* 0x000000ff0600720c */ /* 0x004fda0003f05270 */
[----:B------:R-:W-:Y:S05]  /*d050*/  @!P0 BRA `(.L_x_240) ;  /* 0x0000000000388947 */ /* 0x000fea0003800000 */
[----:B------:R-:W-:-:S07]  /*d060*/  PRMT R19, R6, 0x7610, R19 ;  /* 0x0000761006137816 */ /* 0x000fce0000000013 */
.L_x_241:
[----:B------:R-:W-:Y:S01]  /*d070*/  R2UR UR4, R10 ;  /* 0x000000000a0472ca */ /* 0x000fe200000e0000 */
[----:B------:R-:W-:Y:S01]  /*d080*/  IMAD.MOV.U32 R6, RZ, RZ, R8 ;  /* 0x000000ffff067224 */ /* 0x000fe200078e0008 */
[----:B------:R-:W-:Y:S01]  /*d090*/  R2UR UR5, R11 ;  /* 0x000000000b0572ca */ /* 0x000fe200000e0000 */
[----:B------:R-:W-:-:S12]  /*d0a0*/  IMAD.MOV.U32 R7, RZ, RZ, R9 ;  /* 0x000000ffff077224 */ /* 0x000fd800078e0009 */
[----:B------:R0:W-:Y:S04]  /*d0b0*/  ST.E.U8 desc[UR4][R6.64], R19 ;  /* 0x0000001306007985 */ /* 0x0001e8000c101104 */
[----:B0-----:R0:W2:Y:S01]  /*d0c0*/  LDL.U8 R19, [R22+0x1] ;  /* 0x0000010016137983 */ /* 0x0010a20000100000 */
[----:B------:R-:W-:Y:S01]  /*d0d0*/  IADD3 R14, P2, PT, R8, 0x1, RZ ;  /* 0x00000001080e7810 */ /* 0x000fe20007f5e0ff */
[----:B------:R-:W-:-:S04]  /*d0e0*/  VIADD R8, R22, 0x1 ;  /* 0x0000000116087836 */ /* 0x000fc80000000000 */
[----:B------:R-:W-:Y:S02]  /*d0f0*/  IMAD.X R9, RZ, RZ, R9, P2 ;  /* 0x000000ffff097224 */ /* 0x000fe400010e0609 */
[----:B0-----:R-:W-:Y:S02]  /*d100*/  IMAD.MOV.U32 R22, RZ, RZ, R8 ;  /* 0x000000ffff167224 */ /* 0x001fe400078e0008 */
[----:B------:R-:W-:Y:S01]  /*d110*/  IMAD.MOV.U32 R8, RZ, RZ, R14 ;  /* 0x000000ffff087224 */ /* 0x000fe200078e000e */
[----:B--2---:R-:W-:-:S13]  /*d120*/  ISETP.NE.AND P0, PT, R19, RZ, PT ;  /* 0x000000ff1300720c */ /* 0x004fda0003f05270 */
[----:B------:R-:W-:Y:S05]  /*d130*/  @P0 BRA `(.L_x_241) ;  /* 0xfffffffc00cc0947 */ /* 0x000fea000383ffff */
.L_x_240:
[----:B------:R-:W-:Y:S05]  /*d140*/  BSYNC.RECONVERGENT B1 ;  /* 0x0000000000017941 */ /* 0x000fea0003800200 */
.L_x_239:
        /* <DEDUP_REMOVED lines=8> */
.L_x_244:
        /* <DEDUP_REMOVED lines=55> */
.L_x_243:
[----:B------:R-:W-:Y:S05]  /*d540*/  BSYNC.RECONVERGENT B1 ;  /* 0x0000000000017941 */ /* 0x000fea0003800200 */
.L_x_242:
        /* <DEDUP_REMOVED lines=36> */
.L_x_246:
[----:B------:R-:W-:Y:S05]  /*d790*/  BSYNC.RECONVERGENT B1 ;  /* 0x0000000000017941 */ /* 0x000fea0003800200 */
.L_x_245:
        /* <DEDUP_REMOVED lines=43> */
.L_x_220:
[----:B------:R-:W-:Y:S05]  /*da50*/  BSYNC.RECONVERGENT B0 ;  /* 0x0000000000007941 */ /* 0x000fea0003800200 */
.L_x_204:
[----:B01234-:R-:W-:Y:S01]  /*da60*/  IMAD.MOV.U32 R4, RZ, RZ, R12 ;  /* 0x000000ffff047224 */ /* 0x01ffe200078e000c */
[----:B------:R-:W-:Y:S06]  /*da70*/  BRA `(.L_x_181) ;  /* 0x0000036800787947 */ /* 0x000fec0003800000 */
.L_x_179:
[----:B------:R-:W-:-:S13]  /*da80*/  ISETP.NE.AND P0, PT, R12, 0x64, PT ;  /* 0x000000640c00780c */ /* 0x000fda0003f05270 */
[----:B------:R-:W-:Y:S05]  /*da90*/  @!P0 BRA `(.L_x_247) ;  /* 0x00000168007c8947 */ /* 0x000fea0003800000 */
[----:B------:R-:W-:-:S13]  /*daa0*/  ISETP.NE.AND P0, PT, R12, 0x68, PT ;  /* 0x000000680c00780c */ /* 0x000fda0003f05270 */
[----:B------:R-:W-:Y:S05]  /*dab0*/  @P0 BRA `(.L_x_181) ;  /* 0x0000036800680947 */ /* 0x000fea0003800000 */
[----:B------:R-:W-:Y:S01]  /*dac0*/  R2UR UR4, R10 ;  /* 0x000000000a0472ca */ /* 0x000fe200000e0000 */
[----:B0-----:R-:W-:Y:S01]  /*dad0*/  IMAD.MOV.U32 R6, RZ, RZ, R18 ;  /* 0x000000ffff067224 */ /* 0x001fe200078e0012 */
[----:B------:R-:W-:Y:S01]  /*dae0*/  R2UR UR5, R11 ;  /* 0x000000000b0572ca */ /* 0x000fe200000e0000 */
[----:B------:R-:W-:-:S12]  /*daf0*/  IMAD.MOV.U32 R7, RZ, RZ, R17 ;  /* 0x000000ffff077224 */ /* 0x000fd800078e0011 */
[----:B------:R-:W2:Y:S01]  /*db00*/  LDG.E.U8.CONSTANT R12, desc[UR4][R6.64+0x1] ;  /* 0x00000104060c7981 */ /* 0x000ea2000c1e9100 */
[----:B------:R-:W-:-:S05]  /*db10*/  IADD3 R19, P2, PT, R18, 0x1, RZ ;  /* 0x0000000112137810 */ /* 0x000fca0007f5e0ff */
[----:B------:R-:W-:Y:S01]  /*db20*/  IMAD.X R22, RZ, RZ, R17, P2 ;  /* 0x000000ffff167224 */ /* 0x000fe200010e0611 */
[----:B--2---:R-:W-:-:S13]  /*db30*/  ISETP.GT.AND P0, PT, R12, 0x67, PT ;  /* 0x000000670c00780c */ /* 0x004fda0003f04270 */
[----:B------:R-:W-:Y:S05]  /*db40*/  @P0 BRA `(.L_x_248) ;  /* 0x0000005800b40947 */ /* 0x000fea0003800000 */
[----:B------:R-:W-:-:S13]  /*db50*/  ISETP.NE.AND P0, PT, R12, 0x58, PT ;  /* 0x000000580c00780c */ /* 0x000fda0003f05270 */
[----:B------:R-:W-:Y:S05]  /*db60*/  @!P0 BRA `(.L_x_249) ;  /* 0x0000002c00848947 */ /* 0x000fea0003800000 */
[----:B------:R-:W-:Y:S01]  /*db70*/  ISETP.NE.AND P0, PT, R12, 0x64, PT ;  /* 0x000000640c00780c */ /* 0x000fe20003f05270 */
[----:B------:R-:W-:Y:S02]  /*db80*/  IMAD.MOV.U32 R18, RZ, RZ, R19 ;  /* 0x000000ffff127224 */ /* 0x000fe400078e0013 */
[----:B------:R-:W-:-:S10]  /*db90*/  IMAD.MOV.U32 R17, RZ, RZ, R22 ;  /* 0x000000ffff117224 */ /* 0x000fd400078e0016 */
[----:B------:R-:W-:Y:S05]  /*dba0*/  @P0 BRA `(.L_x_181) ;  /* 0x00000368002c0947 */ /* 0x000fea0003800000 */
[----:B------:R-:W-:-:S05]  /*dbb0*/  VIADD R2, R2, 0x3 ;  /* 0x0000000302027836 */ /* 0x000fca0000000000 */
[----:B------:R-:W-:-:S05]  /*dbc0*/  LOP3.LUT R12, R2, 0xfffffffc, RZ, 0xc0, !PT ;  /* 0xfffffffc020c7812 */ /* 0x000fca00078ec0ff */
[----:B------:R-:W2:Y:S01]  /*dbd0*/  LDL R6, [R12] ;  /* 0x000000000c067983 */ /* 0x000ea20000100800 */
[----:B------:R-:W-:Y:S01]  /*dbe0*/  LOP3.LUT R7, R4, 0xffff0000, RZ, 0xc0, !PT ;  /* 0xffff000004077812 */ /* 0x000fe200078ec0ff */
[----:B------:R-:W-:Y:S01]  /*dbf0*/  BSSY.RECONVERGENT B0, `(.L_x_250) ;  /* 0x00002d5000007945 */ /* 0x000fe20003800200 */
[----:B------:R-:W-:Y:S02]  /*dc00*/  VIADD R2, R12, 0x4 ;  /* 0x000000040c027836 */ /* 0x000fe40000000000 */
[----:B--2---:R-:W-:Y:S01]  /*dc10*/  IMAD.U32 R17, R6, 0x10000, RZ ;  /* 0x0001000006117824 */ /* 0x004fe200078e00ff */
[----:B------:R-:W-:-:S04]  /*dc20*/  LOP3.LUT R4, R7, 0xffff, R6, 0xf8, !PT ;  /* 0x0000ffff07047812 */ /* 0x000fc800078ef806 */
[----:B------:R-:W-:-:S13]  /*dc30*/  ISETP.NE.AND.EX P0, PT, R17, RZ, PT, !PT ;  /* 0x000000ff1100720c */ /* 0x000fda0003f053f0 */
[----:B------:R-:W-:Y:S05]  /*dc40*/  @P0 BRA `(.L_x_251) ;  /* 0x00000014003c0947 */ /* 0x000fea0003800000 */
[----:B------:R-:W-:Y:S01]  /*dc50*/  IMAD.MOV.U32 R7, RZ, RZ, 0x30 ;  /* 0x00000030ff077424 */ /* 0x000fe200078e00ff */
[----:B------:R-:W-:Y:S01]  /*dc60*/  ISETP.GE.AND P0, PT, R14, 0x1, PT ;  /* 0x000000010e00780c */ /* 0x000fe20003f06270 */
[----:B------:R-:W-:Y:S01]  /*dc70*/  BSSY.RECONVERGENT B1, `(.L_x_252) ;  /* 0x0000011000017945 */ /* 0x000fe20003800200 */
[----:B------:R-:W-:Y:S02]  /*dc80*/  IMAD.MOV.U32 R6, RZ, RZ, 0x20 ;  /* 0x00000020ff067424 */ /* 0x000fe400078e00ff */
[----:B------:R0:W-:Y:S09]  /*dc90*/  STL.U16 [R1], R7 ;  /* 0x0000000701007387 */ /* 0x0001f20000100400 */
[----:B------:R-:W-:Y:S05]  /*dca0*/  @!P0 BRA `(.L_x_253) ;  /* 0x0000000000348947 */ /* 0x000fea0003800000 */
[----:B------:R-:W-:Y:S01]  /*dcb0*/  BSSY.RECONVERGENT B2, `(.L_x_254) ;  /* 0x0000008000027945 */ /* 0x000fe20003800200 */
[----:B0-----:R-:W-:Y:S02]  /*dcc0*/  IMAD.MOV.U32 R7, RZ, RZ, RZ ;  /* 0x000000ffff077224 */ /* 0x001fe400078e00ff */
[----:B------:R-:W-:-:S07]  /*dcd0*/  IMAD.MOV.U32 R6, RZ, RZ, R1 ;  /* 0x000000ffff067224 */ /* 0x000fce00078e0001 */
.L_x_255:
[----:B------:R0:W2:Y:S01]  /*dce0*/  LDL.U8 R12, [R6+0x1] ;  /* 0x00000100060c7983 */ /* 0x0000a20000100000 */
[----:B------:R-:W-:Y:S02]  /*dcf0*/  VIADD R7, R7, 0x1 ;  /* 0x0000000107077836 */ /* 0x000fe40000000000 */
[----:B0-----:R-:W-:Y:S01]  /*dd00*/  VIADD R6, R6, 0x1 ;  /* 0x0000000106067836 */ /* 0x001fe20000000000 */
[----:B--2---:R-:W-:-:S13]  /*dd10*/  ISETP.NE.AND P0, PT, R12, RZ, PT ;  /* 0x000000ff0c00720c */ /* 0x004fda0003f05270 */
[----:B------:R-:W-:Y:S05]  /*dd20*/  @P0 BRA `(.L_x_255) ;  /* 0xfffffffc00ec0947 */ /* 0x000fea000383ffff */
[----:B------:R-:W-:Y:S05]  /*dd30*/  BSYNC.RECONVERGENT B2 ;  /* 0x0000000000027941 */ /* 0x000fea0003800200 */
.L_x_254:
[C---:B------:R-:W-:Y:S01]  /*dd40*/  ISETP.GT.AND P0, PT, R14.reuse, R7, PT ;  /* 0x000000070e00720c */ /* 0x040fe20003f04270 */
[----:B------:R-:W-:Y:S01]  /*dd50*/  IMAD.IADD R14, R14, 0x1, -R7 ;  /* 0x000000010e0e7824 */ /* 0x000fe200078e0a07 */
[----:B------:R-:W-:-:S04]  /*dd60*/  PRMT R6, R16, 0x7610, R6 ;  /* 0x0000761010067816 */ /* 0x000fc80000000006 */
[----:B------:R-:W-:-:S07]  /*dd70*/  SEL R14, R14, RZ, P0 ;  /* 0x000000ff0e0e7207 */ /* 0x000fce0000000000 */
.L_x_253:
[----:B------:R-:W-:Y:S05]  /*dd80*/  BSYNC.RECONVERGENT B1 ;  /* 0x0000000000017941 */ /* 0x000fea0003800200 */
.L_x_252:
        /* <DEDUP_REMOVED lines=12> */
.L_x_260:
        /* <DEDUP_REMOVED lines=55> */
.L_x_259:
[----:B------:R-:W-:Y:S05]  /*e1c0*/  BSYNC.RECONVERGENT B2 ;  /* 0x0000000000027941 */ /* 0x000fea0003800200 */
.L_x_258:
        /* <DEDUP_REMOVED lines=37> */
.L_x_262:
[----:B------:R-:W-:Y:S05]  /*e420*/  BSYNC.RECONVERGENT B2 ;  /* 0x0000000000027941 */ /* 0x000fea0003800200 */
.L_x_261:
        /* <DEDUP_REMOVED lines=45> */
.L_x_257:
[----:B------:R-:W-:Y:S05]  /*e700*/  BSYNC.RECONVERGENT B1 ;  /* 0x0000000000017941 */ /* 0x000fea0003800200 */
.L_x_256:
[----:B0-----:R-:W3:Y:S01]  /*e710*/  LDL.U8 R7, [R1] ;  /* 0x0000000001077983 */ /* 0x001ee20000100000 */
[----:B------:R-:W-:Y:S01]  /*e720*/  BSSY.RECONVERGENT B1, `(.L_x_263) ;  /* 0x0000011000017945 */ /* 0x000fe20003800200 */
[----:B------:R-:W-:Y:S02]  /*e730*/  ISETP.GE.AND P1, PT, R12, 0x1, PT ;  /* 0x000000010c00780c */ /* 0x000fe40003f26270 */
[----:B---3--:R-:W-:-:S13]  /*e740*/  ISETP.NE.AND P0, PT, R7, RZ, PT ;  /* 0x000000ff0700720c */ /* 0x008fda0003f05270 */
[----:B------:R-:W-:Y:S05]  /*e750*/  @!P0 BRA `(.L_x_264) ;  /* 0x0000000000348947 */ /* 0x000fea0003800000 */
[----:B-12---:R-:W-:Y:S01]  /*e760*/  PRMT R15, R7, 0x7610, R15 ;  /* 0x00007610070f7816 */ /* 0x006fe2000000000f */
[----:B------:R-:W-:-:S07]  /*e770*/  IMAD.MOV.U32 R7, RZ, RZ, R1 ;  /* 0x000000ffff077224 */ /* 0x000fce00078e0001 */
.L_x_265:
        /* <DEDUP_REMOVED lines=11> */
.L_x_264:
[----:B------:R-:W-:Y:S05]  /*e830*/  BSYNC.RECONVERGENT B1 ;  /* 0x0000000000017941 */ /* 0x000fea0003800200 */
.L_x_263:
        /* <DEDUP_REMOVED lines=8> */
.L_x_269:
        /* <DEDUP_REMOVED lines=55> */
.L_x_268:
[----:B------:R-:W-:Y:S05]  /*ec30*/  BSYNC.RECONVERGENT B1 ;  /* 0x0000000000017941 */ /* 0x000fea0003800200 */
.L_x_267:
        /* <DEDUP_REMOVED lines=36> */
.L_x_271:
[----:B------:R-:W-:Y:S05]  /*ee80*/  BSYNC.RECONVERGENT B1 ;  /* 0x0000000000017941 */ /* 0x000fea0003800200 */
.L_x_270:
        /* <DEDUP_REMOVED lines=43> */
.L_x_251:
[----:B------:R0:W-:Y:S01]  /*f140*/  STL.U8 [R1+0x3f], RZ ;  /* 0x00003fff01007387 */ /* 0x0001e20000100000 */
[--C-:B------:R-:W-:Y:S01]  /*f150*/  SHF.R.S32.HI R18, RZ, 0x10, R17.reuse ;  /* 0x00000010ff127819 */ /* 0x100fe20000011411 */
[----:B------:R-:W-:Y:S01]  /*f160*/  VIADD R0, R1, 0x3f ;  /* 0x0000003f01007836 */ /* 0x000fe20000000000 */
[----:B------:R-:W-:Y:S01]  /*f170*/  SHF.R.S32.HI R17, RZ, 0x1f, R17 ;  /* 0x0000001fff117819 */ /* 0x000fe20000011411 */
[----:B------:R-:W-:Y:S01]  /*f180*/  BSSY.RECONVERGENT B1, `(.L_x_272) ;  /* 0x000001a000017945 */ /* 0x000fe20003800200 */
[----:B------:R-:W-:Y:S01]  /*f190*/  IADD3 R7, P2, PT, RZ, -R18, RZ ;  /* 0x80000012ff077210 */ /* 0x000fe20007f5e0ff */
[----:B------:R-:W-:Y:S01]  /*f1a0*/  IMAD.MOV.U32 R6, RZ, RZ, R0 ;  /* 0x000000ffff067224 */ /* 0x000fe200078e0000 */
[----:B------:R-:W-:-:S03]  /*f1b0*/  ISETP.LT.AND P0, PT, R17, RZ, PT ;  /* 0x000000ff1100720c */ /* 0x000fc60003f01270 */
[----:B------:R-:W-:Y:S01]  /*f1c0*/  IMAD.X R12, RZ, RZ, ~R17, P2 ;  /* 0x000000ffff0c7224 */ /* 0x000fe200010e0e11 */
[----:B------:R-:W-:-:S04]  /*f1d0*/  SEL R7, R7, R18, P0 ;  /* 0x0000001207077207 */ /* 0x000fc80000000000 */
[----:B0-----:R-:W-:-:S07]  /*f1e0*/  SEL R12, R12, R17, P0 ;  /* 0x000000110c0c7207 */ /* 0x001fce0000000000 */
.L_x_273:
[----:B------:R-:W-:-:S04]  /*f1f0*/  IMAD.WIDE.U32 R24, R12, -0x33333333, RZ ;  /* 0xcccccccd0c187825 */ /* 0x000fc800078e00ff */
[----:B------:R-:W-:-:S04]  /*f200*/  IMAD.WIDE.U32 R26, P0, R7, -0x33333334, R24 ;  /* 0xcccccccc071a7825 */ /* 0x000fc80007800018 */
[----:B------:R-:W-:-:S04]  /*f210*/  IMAD.WIDE.U32 R24, R7, -0x33333333, RZ ;  /* 0xcccccccd07187825 */ /* 0x000fc800078e00ff */
[----:B------:R-:W-:Y:S01]  /*f220*/  IMAD.X R29, RZ, RZ, RZ, P0 ;  /* 0x000000ffff1d7224 */ /* 0x000fe200000e06ff */
[----:B------:R-:W-:Y:S01]  /*f230*/  IADD3 RZ, P0, PT, R25, R26, RZ ;  /* 0x0000001a19ff7210 */ /* 0x000fe20007f1e0ff */
[----:B------:R-:W-:-:S04]  /*f240*/  IMAD.MOV.U32 R28, RZ, RZ, R27 ;  /* 0x000000ffff1c7224 */ /* 0x000fc800078e001b */
[----:B------:R-:W-:Y:S01]  /*f250*/  IMAD.WIDE.U32.X R24, R12, -0x33333334, R28, P0 ;  /* 0xcccccccc0c187825 */ /* 0x000fe200000e041c */
[----:B------:R-:W-:-:S03]  /*f260*/  ISETP.GT.U32.AND P0, PT, R7, 0x9, PT ;  /* 0x000000090700780c */ /* 0x000fc60003f04070 */
[----:B------:R-:W-:Y:S01]  /*f270*/  IMAD.MOV.U32 R28, RZ, RZ, R6 ;  /* 0x000000ffff1c7224 */ /* 0x000fe200078e0006 */
[--C-:B------:R-:W-:Y:S01]  /*f280*/  SHF.R.U64 R26, R24, 0x3, R25.reuse ;  /* 0x00000003181a7819 */ /* 0x100fe20000001219 */
[----:B------:R-:W-:Y:S01]  /*f290*/  VIADD R24, R6, 0xffffffff ;  /* 0xffffffff06187836 */ /* 0x000fe20000000000 */
[----:B------:R-:W-:Y:S02]  /*f2a0*/  ISETP.GT.U32.AND.EX P0, PT, R12, RZ, PT, P0 ;  /* 0x000000ff0c00720c */ /* 0x000fe40003f04100 */
[----:B------:R-:W-:Y:S01]  /*f2b0*/  SHF.R.U32.HI R12, RZ, 0x3, R25 ;  /* 0x00000003ff0c7819 */ /* 0x000fe20000011619 */
[----:B------:R-:W-:Y:S02]  /*f2c0*/  IMAD R23, R26, -0xa, R7 ;  /* 0xfffffff61a177824 */ /* 0x000fe400078e0207 */
[----:B------:R-:W-:Y:S02]  /*f2d0*/  IMAD.MOV.U32 R7, RZ, RZ, R26 ;  /* 0x000000ffff077224 */ /* 0x000fe400078e001a */
[----:B------:R-:W-:-:S05]  /*f2e0*/  VIADD R23, R23, 0x30 ;  /* 0x0000003017177836 */ /* 0x000fca0000000000 */
[----:B------:R0:W-:Y:S02]  /*f2f0*/  STL.U8 [R6+-0x1], R23 ;  /* 0xffffff1706007387 */ /* 0x0001e40000100000 */
[----:B0-----:R-:W-:Y:S01]  /*f300*/  IMAD.MOV.U32 R6, RZ, RZ, R24 ;  /* 0x000000ffff067224 */ /* 0x001fe200078e0018 */
[----:B------:R-:W-:Y:S06]  /*f310*/  @P0 BRA `(.L_x_273) ;  /* 0xfffffffc00b40947 */ /* 0x000fec000383ffff */
[----:B------:R-:W-:Y:S05]  /*f320*/  BSYNC.RECONVERGENT B1 ;  /* 0x0000000000017941 */ /* 0x000fea0003800200 */
.L_x_272:
[----:B------:R-:W-:Y:S01]  /*f330*/  ISETP.GT.U32.AND P0, PT, R18, -0x1, PT ;  /* 0xffffffff1200780c */ /* 0x000fe20003f04070 */
[----:B------:R-:W-:Y:S03]  /*f340*/  BSSY.RECONVERGENT B1, `(.L_x_274) ;  /* 0x000000f000017945 */ /* 0x000fe60003800200 */
[----:B------:R-:W-:-:S13]  /*f350*/  ISETP.GT.AND.EX P0, PT, R17, -0x1, PT, P0 ;  /* 0xffffffff1100780c */ /* 0x000fda0003f04300 */
[----:B------:R-:W-:Y:S05]  /*f360*/  @P0 BRA `(.L_x_275) ;  /* 0x0000000000300947 */ /* 0x000fea0003800000 */
[----:B------:R-:W-:Y:S01]  /*f370*/  ISETP.EQ.OR P1, PT, R14, RZ, !P1 ;  /* 0x000000ff0e00720c */ /* 0x000fe20004f22670 */
[----:B------:R-:W-:-:S12]  /*f380*/  IMAD.MOV.U32 R17, RZ, RZ, 0x2d ;  /* 0x0000002dff117424 */ /* 0x000fd800078e00ff */
[----:B------:R-:W-:Y:S01]  /*f390*/  @!P1 R2UR UR4, R10 ;  /* 0x000000000a0492ca */ /* 0x000fe200000e0000 */
[----:B------:R-:W-:Y:S01]  /*f3a0*/  @P1 VIADD R6, R28, 0xfffffffe ;  /* 0xfffffffe1c061836 */ /* 0x000fe20000000000 */
[----:B------:R-:W-:Y:S01]  /*f3b0*/  @!P1 R2UR UR5, R11 ;  /* 0x000000000b0592ca */ /* 0x000fe200000e0000 */
[----:B------:R-:W-:Y:S01]  /*f3c0*/  @!P1 VIADD R14, R14, 0xffffffff ;  /* 0xffffffff0e0e9836 */ /* 0x000fe20000000000 */
[----:B------:R-:W-:-:S05]  /*f3d0*/  @!P1 IADD3 R7, P0, PT, R8, 0x1, RZ ;  /* 0x0000000108079810 */ /* 0x000fca0007f1e0ff */
[----:B------:R-:W-:-:S06]  /*f3e0*/  @!P1 IMAD.X R12, RZ, RZ, R9, P0 ;  /* 0x000000ffff0c9224 */ /* 0x000fcc00000e0609 */
[----:B------:R0:W-:Y:S04]  /*f3f0*/  @!P1 ST.E.U8 desc[UR4][R8.64], R17 ;  /* 0x0000001108009985 */ /* 0x0001e8000c101104 */
[----:B------:R1:W-:Y:S01]  /*f400*/  @P1 STL.U8 [R28+-0x2], R17 ;  /* 0xfffffe111c001387 */ /* 0x0003e20000100000 */
[----:B0-----:R-:W-:Y:S02]  /*f410*/  @!P1 IMAD.MOV.U32 R8, RZ, RZ, R7 ;  /* 0x000000ffff089224 */ /* 0x001fe400078e0007 */
[----:B-1----:R-:W-:-:S07]  /*f420*/  @!P1 IMAD.MOV.U32 R9, RZ, RZ, R12 ;  /* 0x000000ffff099224 */ /* 0x002fce00078e000c */
.L_x_275:
[----:B------:R-:W-:Y:S05]  /*f430*/  BSYNC.RECONVERGENT B1 ;  /* 0x0000000000017941 */ /* 0x000fea0003800200 */
.L_x_274:
[----:B------:R-:W-:Y:S01]  /*f440*/  ISETP.GE.AND P0, PT, R14, 0x1, PT ;  /* 0x000000010e00780c */ /* 0x000fe20003f06270 */
[----:B------:R-:W-:Y:S01]  /*f450*/  BSSY.RECONVERGENT B1, `(.L_x_276) ;  /* 0x0000014000017945 */ /* 0x000fe20003800200 */
[----:B------:R-:W-:-:S11]  /*f460*/  IMAD.MOV.U32 R7, RZ, RZ, 0x20 ;  /* 0x00000020ff077424 */ /* 0x000fd600078e00ff */
[----:B------:R-:W-:Y:S05]  /*f470*/  @!P0 BRA `(.L_x_277) ;  /* 0x0000000000448947 */ /* 0x000fea0003800000 */
[----:B------:R-:W2:Y:S01]  /*f480*/  LDL.U8 R7, [R6] ;  /* 0x0000000006077983 */ /* 0x000ea20000100000 */
[----:B------:R-:W-:Y:S01]  /*f490*/  BSSY.RECONVERGENT B2, `(.L_x_278) ;  /* 0x000000b000027945 */ /* 0x000fe20003800200 */
[----:B--2---:R-:W-:Y:S01]  /*f4a0*/  ISETP.NE.AND P0, PT, R7, RZ, PT ;  /* 0x000000ff0700720c */ /* 0x004fe20003f05270 */
[----:B------:R-:W-:-:S12]  /*f4b0*/  IMAD.MOV.U32 R7, RZ, RZ, RZ ;  /* 0x000000ffff077224 */ /* 0x000fd800078e00ff */
[----:B------:R-:W-:Y:S05]  /*f4c0*/  @!P0 BRA `(.L_x_279) ;  /* 0x00000000001c8947 */ /* 0x000fea0003800000 */
[----:B------:R-:W-:Y:S02]  /*f4d0*/  IMAD.MOV.U32 R7, RZ, RZ, RZ ;  /* 0x000000ffff077224 */ /* 0x000fe400078e00ff */
[----:B------:R-:W-:-:S07]  /*f4e0*/  IMAD.MOV.U32 R12, RZ, RZ, R6 ;  /* 0x000000ffff0c7224 */ /* 0x000fce00078e0006 */
.L_x_280:
[----:B------:R0:W2:Y:S01]  /*f4f0*/  LDL.U8 R17, [R12+0x1] ;  /* 0x000001000c117983 */ /* 0x0000a20000100000 */
[----:B------:R-:W-:Y:S02]  /*f500*/  VIADD R7, R7, 0x1 ;  /* 0x0000000107077836 */ /* 0x000fe40000000000 */
[----:B0-----:R-:W-:Y:S01]  /*f510*/  VIADD R12, R12, 0x1 ;  /* 0x000000010c0c7836 */ /* 0x001fe20000000000 */
[----:B--2---:R-:W-:-:S13]  /*f520*/  ISETP.NE.AND P0, PT, R17, RZ, PT ;  /* 0x000000ff1100720c */ /* 0x004fda0003f05270 */
[----:B------:R-:W-:Y:S05]  /*f530*/  @P0 BRA `(.L_x_280) ;  /* 0xfffffffc00ec0947 */ /* 0x000fea000383ffff */
.L_x_279:
[----:B------:R-:W-:Y:S05]  /*f540*/  BSYNC.RECONVERGENT B2 ;  /* 0x0000000000027941 */ /* 0x000fea0003800200 */
.L_x_278:
[C---:B------:R-:W-:Y:S01]  /*f550*/  ISETP.GT.AND P0, PT, R14.reuse, R7, PT ;  /* 0x000000070e00720c */ /* 0x040fe20003f04270 */
[--C-:B------:R-:W-:Y:S01]  /*f560*/  IMAD.IADD R14, R14, 0x1, -R7.reuse ;  /* 0x000000010e0e7824 */ /* 0x100fe200078e0a07 */
[----:B------:R-:W-:-:S04]  /*f570*/  PRMT R7, R16, 0x7610, R7 ;  /* 0x0000761010077816 */ /* 0x000fc80000000007 */
[----:B------:R-:W-:-:S07]  /*f580*/  SEL R14, R14, RZ, P0 ;  /* 0x000000ff0e0e7207 */ /* 0x000fce0000000000 */
.L_x_277:
[----:B------:R-:W-:Y:S05]  /*f590*/  BSYNC.RECONVERGENT B1 ;  /* 0x0000000000017941 */ /* 0x000fea0003800200 */
.L_x_276:
        /* <DEDUP_REMOVED lines=12> */
.L_x_285:
        /* <DEDUP_REMOVED lines=55> */
.L_x_284:
[----:B------:R-:W-:Y:S05]  /*f9d0*/  BSYNC.RECONVERGENT B2 ;  /* 0x0000000000027941 */ /* 0x000fea0003800200 */
.L_x_283:
        /* <DEDUP_REMOVED lines=37> */
.L_x_287:
[----:B------:R-:W-:Y:S05]  /*fc30*/  BSYNC.RECONVERGENT B2 ;  /* 0x0000000000027941 */ /* 0x000fea0003800200 */
.L_x_286:
        /* <DEDUP_REMOVED lines=45> */
.L_x_282:
[----:B------:R-:W-:Y:S05]  /*ff10*/  BSYNC.RECONVERGENT B1 ;  /* 0x0000000000017941 */ /* 0x000fea0003800200 */
.L_x_281:
[----:B01----:R-:W2:Y:S01]  /*ff20*/  LDL.U8 R14, [R6] ;  /* 0x00000000060e7983 */ /* 0x003ea20000100000 */
[----:B------:R-:W-:Y:S01]  /*ff30*/  BSSY.RECONVERGENT B1, `(.L_x_288) ;  /* 0x0000010000017945 */ /* 0x000fe20003800200 */
[----:B------:R-:W-:Y:S02]  /*ff40*/  ISETP.GE.AND P1, PT, R12, 0x1, PT ;  /* 0x000000010c00780c */ /* 0x000fe40003f26270 */
[----:B--2---:R-:W-:-:S13]  /*ff50*/  ISETP.NE.AND P0, PT, R14, RZ, PT ;  /* 0x000000ff0e00720c */ /* 0x004fda0003f05270 */
[----:B------:R-:W-:Y:S05]  /*ff60*/  @!P0 BRA `(.L_x_289) ;  /* 0x0000000000308947 */ /* 0x000fea0003800000 */
[----:B------:R-:W-:-:S07]  /*ff70*/  PRMT R15, R14, 0x7610, R15 ;  /* 0x000076100e0f7816 */ /* 0x000fce000000000f */
.L_x_290:
        /* <DEDUP_REMOVED lines=11> */
.L_x_289:
[----:B------:R-:W-:Y:S05]  /*10030*/  BSYNC.RECONVERGENT B1 ;  /* 0x0000000000017941 */ /* 0x000fea0003800200 */
.L_x_288:
        /* <DEDUP_REMOVED lines=8> */
.L_x_293:
        /* <DEDUP_REMOVED lines=55> */
.L_x_292:
[----:B------:R-:W-:Y:S05]  /*10430*/  BSYNC.RECONVERGENT B1 ;  /* 0x0000000000017941 */ /* 0x000fea0003800200 */
.L_x_291:
        /* <DEDUP_REMOVED lines=36> */
.L_x_295:
[----:B------:R-:W-:Y:S05]  /*10680*/  BSYNC.RECONVERGENT B1 ;  /* 0x0000000000017941 */ /* 0x000fea0003800200 */
.L_x_294:
        /* <DEDUP_REMOVED lines=43> */
.L_x_266:
[----:B------:R-:W-:Y:S05]  /*10940*/  BSYNC.RECONVERGENT B0 ;  /* 0x0000000000007941 */ /* 0x000fea0003800200 */
.L_x_250:
[----:B------:R-:W-:Y:S02]  /*10950*/  IMAD.MOV.U32 R18, RZ, RZ, R19 ;  /* 0x000000ffff127224 */ /* 0x000fe400078e0013 */
[----:B------:R-:W-:Y:S01]  /*10960*/  IMAD.MOV.U32 R17, RZ, RZ, R22 ;  /* 0x000000ffff117224 */ /* 0x000fe200078e0016 */
[----:B------:R-:W-:Y:S06]  /*10970*/  BRA `(.L_x_181) ;  /* 0x0000033800b87947 */ /* 0x000fec0003800000 */
.L_x_249:
[----:B------:R-:W-:-:S05]  /*10980*/  VIADD R2, R2, 0x3 ;  /* 0x0000000302027836 */ /* 0x000fca0000000000 */
[----:B------:R-:W-:-:S05]  /*10990*/  LOP3.LUT R6, R2, 0xfffffffc, RZ, 0xc0, !PT ;  /* 0xfffffffc02067812 */ /* 0x000fca00078ec0ff */
[----:B------:R-:W2:Y:S01]  /*109a0*/  LDL.U16 R7, [R6] ;  /* 0x0000000006077983 */ /* 0x000ea20000100400 */
[----:B------:R-:W-:Y:S01]  /*109b0*/  BSSY.RECONVERGENT B0, `(.L_x_296) ;  /* 0x00002c3000007945 */ /* 0x000fe20003800200 */
[----:B------:R-:W-:Y:S01]  /*109c0*/  VIADD R2, R6, 0x4 ;  /* 0x0000000406027836 */ /* 0x000fe20000000000 */
[----:B--2---:R-:W-:-:S04]  /*109d0*/  LOP3.LUT R4, R7, 0xffff0000, R4, 0xf8, !PT ;  /* 0xffff000007047812 */ /* 0x004fc800078ef804 */
[----:B------:R-:W-:-:S04]  /*109e0*/  ISETP.NE.U32.AND P0, PT, R4, RZ, PT ;  /* 0x000000ff0400720c */ /* 0x000fc80003f05070 */
[----:B------:R-:W-:-:S13]  /*109f0*/  ISETP.NE.AND.EX P0, PT, R5, RZ, PT, P0 ;  /* 0x000000ff0500720c */ /* 0x000fda0003f05300 */
        /* <DEDUP_REMOVED lines=10> */
.L_x_301:
[----:B------:R0:W2:Y:S01]  /*10aa0*/  LDL.U8 R12, [R6+0x1] ;  /* 0x00000100060c7983 */ /* 0x0000a20000100000 */
[----:B------:R-:W-:Y:S02]  /*10ab0*/  VIADD R7, R7, 0x1 ;  /* 0x0000000107077836 */ /* 0x000fe40000000000 */
[----:B0-----:R-:W-:Y:S01]  /*10ac0*/  VIADD R6, R6, 0x1 ;  /* 0x0000000106067836 */ /* 0x001fe20000000000 */
[----:B--2---:R-:W-:-:S13]  /*10ad0*/  ISETP.NE.AND P0, PT, R12, RZ, PT ;  /* 0x000000ff0c00720c */ /* 0x004fda0003f05270 */
[----:B------:R-:W-:Y:S05]  /*10ae0*/  @P0 BRA `(.L_x_301) ;  /* 0xfffffffc00ec0947 */ /* 0x000fea000383ffff */
[----:B------:R-:W-:Y:S05]  /*10af0*/  BSYNC.RECONVERGENT B2 ;  /* 0x0000000000027941 */ /* 0x000fea0003800200 */
.L_x_300:
[C---:B------:R-:W-:Y:S01]  /*10b00*/  ISETP.GT.AND P0, PT, R14.reuse, R7, PT ;  /* 0x000000070e00720c */ /* 0x040fe20003f04270 */
[----:B------:R-:W-:Y:S01]  /*10b10*/  IMAD.IADD R14, R14, 0x1, -R7 ;  /* 0x000000010e0e7824 */ /* 0x000fe200078e0a07 */
[----:B------:R-:W-:-:S04]  /*10b20*/  PRMT R6, R16, 0x7610, R6 ;  /* 0x0000761010067816 */ /* 0x000fc80000000006 */
[----:B------:R-:W-:-:S07]  /*10b30*/  SEL R14, R14, RZ, P0 ;  /* 0x000000ff0e0e7207 */ /* 0x000fce0000000000 */
.L_x_299:
[----:B------:R-:W-:Y:S05]  /*10b40*/  BSYNC.RECONVERGENT B1 ;  /* 0x0000000000017941 */ /* 0x000fea0003800200 */
.L_x_298:
[----:B------:R-:W-:Y:S01]  /*10b50*/  ISETP.GE.AND P0, PT, R14, 0x1, PT ;  /* 0x000000010e00780c */ /* 0x000fe20003f06270 */
[----:B------:R-:W-:Y:S01]  /*10b60*/  BSSY.RECONVERGENT B1, `(.L_x_302) ;  /* 0x0000098000017945 */ /* 0x000fe20003800200 */
[----:B------:R-:W-:Y:S02]  /*10b70*/  IMAD.MOV.U32 R12, RZ, RZ, R14 ;  /* 0x000000ffff0c7224 */ /* 0x000fe400078e000e */
[----:B------:R-:W-:Y:S01]  /*10b80*/  ISETP.EQ.OR P0, PT, R15, 0x2d, !P0 ;  /* 0x0000002d0f00780c */ /* 0x000fe20004702670 */
[----:B------:R-:W-:Y:S02]  /*10b90*/  IMAD.MOV.U32 R16, RZ, RZ, R8 ;  /* 0x000000ffff107224 */ /* 0x000fe400078e0008 */
[----:B------:R-:W-:-:S10]  /*10ba0*/  IMAD.MOV.U32 R17, RZ, RZ, R9 ;  /* 0x000000ffff117224 */ /* 0x000fd400078e0009 */
[----:B------:R-:W-:Y:S05]  /*10bb0*/  @P0 BRA `(.L_x_303) ;  /* 0x0000000800480947 */ /* 0x000fea0003800000 */
[C---:B------:R-:W-:Y:S01]  /*10bc0*/  ISETP.GE.U32.AND P0, PT, R14.reuse, 0x10, PT ;  /* 0x000000100e00780c */ /* 0x040fe20003f06070 */
[----:B------:R-:W-:Y:S01]  /*10bd0*/  BSSY.RECONVERGENT B2, `(.L_x_304) ;  /* 0x0000041000027945 */ /* 0x000fe20003800200 */
[----:B------:R-:W-:Y:S01]  /*10be0*/  LOP3.LUT R15, R14, 0xf, RZ, 0xc0, !PT ;  /* 0x0000000f0e0f7812 */ /* 0x000fe200078ec0ff */
[----:B------:R-:W-:Y:S02]  /*10bf0*/  IMAD.MOV.U32 R16, RZ, RZ, R8 ;  /* 0x000000ffff107224 */ /* 0x000fe400078e0008 */
[----:B------:R-:W-:Y:S01]  /*10c00*/  IMAD.MOV.U32 R17, RZ, RZ, R9 ;  /* 0x000000ffff117224 */ /* 0x000fe200078e0009 */
[----:B------:R-:W-:-:S07]  /*10c10*/  ISETP.NE.AND P1, PT, R15, RZ, PT ;  /* 0x000000ff0f00720c */ /* 0x000fce0003f25270 */
[----:B------:R-:W-:Y:S06]  /*10c20*/  @!P0 BRA `(.L_x_305) ;  /* 0x0000000000ec8947 */ /* 0x000fec0003800000 */
[----:B------:R-:W-:Y:S01]  /*10c30*/  IMAD.MOV.U32 R16, RZ, RZ, R8 ;  /* 0x000000ffff107224 */ /* 0x000fe200078e0008 */
[----:B------:R-:W-:Y:S01]  /*10c40*/  LOP3.LUT R12, R14, 0x7ffffff0, RZ, 0xc0, !PT ;  /* 0x7ffffff00e0c7812 */ /* 0x000fe200078ec0ff */
[----:B------:R-:W-:Y:S02]  /*10c50*/  IMAD.MOV.U32 R17, RZ, RZ, R9 ;  /* 0x000000ffff117224 */ /* 0x000fe400078e0009 */
[----:B0-----:R-:W-:-:S07]  /*10c60*/  IMAD.MOV.U32 R7, RZ, RZ, RZ ;  /* 0x000000ffff077224 */ /* 0x001fce00078e00ff */
.L_x_306:
        /* <DEDUP_REMOVED lines=55> */
.L_x_305:
[----:B------:R-:W-:Y:S05]  /*10fe0*/  BSYNC.RECONVERGENT B2 ;  /* 0x0000000000027941 */ /* 0x000fea0003800200 */
.L_x_304:
[----:B------:R-:W-:Y:S01]  /*10ff0*/  IMAD.MOV.U32 R12, RZ, RZ, RZ ;  /* 0x000000ffff0c7224 */ /* 0x000fe200078e00ff */
[----:B------:R-:W-:Y:S06]  /*11000*/  @!P1 BRA `(.L_x_303) ;  /* 0x0000000400349947 */ /* 0x000fec0003800000 */
[----:B------:R-:W-:Y:S01]  /*11010*/  ISETP.GE.U32.AND P0, PT, R15, 0x8, PT ;  /* 0x000000080f00780c */ /* 0x000fe20003f06070 */
[----:B------:R-:W-:Y:S01]  /*11020*/  BSSY.RECONVERGENT B2, `(.L_x_307) ;  /* 0x0000020000027945 */ /* 0x000fe20003800200 */
[----:B------:R-:W-:-:S04]  /*11030*/  LOP3.LUT R9, R14, 0x7, RZ, 0xc0, !PT ;  /* 0x000000070e097812 */ /* 0x000fc800078ec0ff */
        /* <DEDUP_REMOVED lines=23> */
[----:B0-----:R-:W-:-:S03]  /*111b0*/  IADD3 R7, P0, PT, R16, 0x8, RZ ;  /* 0x0000000810077810 */ /* 0x001fc60007f1e0ff */
[----:B------:R-:W-:Y:S02]  /*111c0*/  ST.E.U8 desc[UR14][R16.64+0x5], R6 ;  /* 0x0000050610007985 */ /* 0x000fe4000c10110e */
[----:B------:R-:W-:Y:S02]  /*111d0*/  IMAD.X R8, RZ, RZ, R17, P0 ;  /* 0x000000ffff087224 */ /* 0x000fe400000e0611 */
[----:B------:R-:W-:Y:S04]  /*111e0*/  ST.E.U8 desc[UR16][R16.64+0x6], R6 ;  /* 0x0000060610007985 */ /* 0x000fe8000c101110 */
[----:B------:R0:W-:Y:S02]  /*111f0*/  ST.E.U8 desc[UR18][R16.64+0x7], R6 ;  /* 0x0000070610007985 */ /* 0x0001e4000c101112 */
[----:B0-----:R-:W-:-:S02]  /*11200*/  IMAD.MOV.U32 R16, RZ, RZ, R7 ;  /* 0x000000ffff107224 */ /* 0x001fc400078e0007 */
[----:B------:R-:W-:-:S07]  /*11210*/  IMAD.MOV.U32 R17, RZ, RZ, R8 ;  /* 0x000000ffff117224 */ /* 0x000fce00078e0008 */
.L_x_308:
[----:B------:R-:W-:Y:S05]  /*11220*/  BSYNC.RECONVERGENT B2 ;  /* 0x0000000000027941 */ /* 0x000fea0003800200 */
.L_x_307:
[----:B------:R-:W-:Y:S05]  /*11230*/  @!P1 BRA `(.L_x_303) ;  /* 0x0000000000a89947 */ /* 0x000fea0003800000 */
[----:B------:R-:W-:Y:S01]  /*11240*/  ISETP.GE.U32.AND P0, PT, R9, 0x4, PT ;  /* 0x000000040900780c */ /* 0x000fe20003f06070 */
[----:B------:R-:W-:Y:S01]  /*11250*/  IMAD.MOV.U32 R8, RZ, RZ, R16 ;  /* 0x000000ffff087224 */ /* 0x000fe200078e0010 */
[----:B0-----:R-:W-:Y:S01]  /*11260*/  LOP3.LUT R7, R14, 0x3, RZ, 0xc0, !PT ;  /* 0x000000030e077812 */ /* 0x001fe200078ec0ff */
[----:B------:R-:W-:-:S03]  /*11270*/  IMAD.MOV.U32 R9, RZ, RZ, R17 ;  /* 0x000000ffff097224 */ /* 0x000fc600078e0011 */
        /* <DEDUP_REMOVED lines=38> */
.L_x_303:
[----:B------:R-:W-:Y:S05]  /*114e0*/  BSYNC.RECONVERGENT B1 ;  /* 0x0000000000017941 */ /* 0x000fea0003800200 */
.L_x_302:
[----:B0-----:R-:W3:Y:S01]  /*114f0*/  LDL.U8 R7, [R1] ;  /* 0x0000000001077983 */ /* 0x001ee20000100000 */
[----:B------:R-:W-:Y:S01]  /*11500*/  BSSY.RECONVERGENT B1, `(.L_x_309) ;  /* 0x0000011000017945 */ /* 0x000fe20003800200 */
[----:B------:R-:W-:Y:S02]  /*11510*/  ISETP.GE.AND P1, PT, R12, 0x1, PT ;  /* 0x000000010c00780c */ /* 0x000fe40003f26270 */
[----:B---3--:R-:W-:-:S13]  /*11520*/  ISETP.NE.AND P0, PT, R7, RZ, PT ;  /* 0x000000ff0700720c */ /* 0x008fda0003f05270 */
[----:B------:R-:W-:Y:S05]  /*11530*/  @!P0 BRA `(.L_x_310) ;  /* 0x0000000000348947 */ /* 0x000fea0003800000 */
[----:B------:R-:W-:Y:S01]  /*11540*/  PRMT R15, R7, 0x7610, R15 ;  /* 0x00007610070f7816 */ /* 0x000fe2000000000f */
[----:B------:R-:W-:-:S07]  /*11550*/  IMAD.MOV.U32 R7, RZ, RZ, R1 ;  /* 0x000000ffff077224 */ /* 0x000fce00078e0001 */
.L_x_311:
[----:B------:R-:W-:Y:S01]  /*11560*/  R2UR UR4, R10 ;  /* 0x000000000a0472ca */ /* 0x000fe200000e0000 */
[----:B-12---:R-:W-:Y:S01]  /*11570*/  IMAD.MOV.U32 R8, RZ, RZ, R16 ;  /* 0x000000ffff087224 */ /* 0x006fe200078e0010 */
[----:B------:R-:W-:Y:S01]  /*11580*/  R2UR UR5, R11 ;  /* 0x000000000b0572ca */ /* 0x000fe200000e0000 */
[----:B------:R-:W-:-:S12]  /*11590*/  IMAD.MOV.U32 R9, RZ, RZ, R17 ;  /* 0x000000ffff097224 */ /* 0x000fd800078e0011 */
[----:B------:R0:W-:Y:S04]  /*115a0*/  ST.E.U8 desc[UR4][R8.64], R15 ;  /* 0x0000000f08007985 */ /* 0x0001e8000c101104 */
[----:B0-----:R0:W2:Y:S01]  /*115b0*/  LDL.U8 R15, [R7+0x1] ;  /* 0x00000100070f7983 */ /* 0x0010a20000100000 */
[----:B------:R-:W-:-:S05]  /*115c0*/  IADD3 R16, P2, PT, R16, 0x1, RZ ;  /* 0x0000000110107810 */ /* 0x000fca0007f5e0ff */
[----:B------:R-:W-:Y:S02]  /*115d0*/  IMAD.X R17, RZ, RZ, R17, P2 ;  /* 0x000000ffff117224 */ /* 0x000fe400010e0611 */
[----:B0-----:R-:W-:Y:S01]  /*115e0*/  VIADD R7, R7, 0x1 ;  /* 0x0000000107077836 */ /* 0x001fe20000000000 */
[----:B--2---:R-:W-:-:S13]  /*115f0*/  ISETP.NE.AND P0, PT, R15, RZ, PT ;  /* 0x000000ff0f00720c */ /* 0x004fda0003f05270 */
[----:B------:R-:W-:Y:S05]  /*11600*/  @P0 BRA `(.L_x_311) ;  /* 0xfffffffc00d40947 */ /* 0x000fea000383ffff */
.L_x_310:
[----:B------:R-:W-:Y:S05]  /*11610*/  BSYNC.RECONVERGENT B1 ;  /* 0x0000000000017941 */ /* 0x000fea0003800200 */
.L_x_309:
[----:B-12---:R-:W-:Y:S02]  /*11620*/  IMAD.MOV.U32 R8, RZ, RZ, R16 ;  /* 0x000000ffff087224 */ /* 0x006fe400078e0010 */
[----:B------:R-:W-:Y:S01]  /*11630*/  IMAD.MOV.U32 R9, RZ, RZ, R17 ;  /* 0x000000ffff097224 */ /* 0x000fe200078e0011 */
[----:B------:R-:W-:Y:S06]  /*11640*/  @!P1 BRA `(.L_x_312) ;  /* 0x0000001c00e49947 */ /* 0x000fec0003800000 */
[C---:B------:R-:W-:Y:S01]  /*11650*/  ISETP.GE.U32.AND P0, PT, R12.reuse, 0x10, PT ;  /* 0x000000100c00780c */ /* 0x040fe20003f06070 */
[----:B------:R-:W-:Y:S01]  /*11660*/  BSSY.RECONVERGENT B1, `(.L_x_313) ;  /* 0x000003d000017945 */ /* 0x000fe20003800200 */
[----:B------:R-:W-:-:S04]  /*11670*/  LOP3.LUT R15, R12, 0xf, RZ, 0xc0, !PT ;  /* 0x0000000f0c0f7812 */ /* 0x000fc800078ec0ff */
[----:B------:R-:W-:-:S07]  /*11680*/  ISETP.NE.AND P1, PT, R15, RZ, PT ;  /* 0x000000ff0f00720c */ /* 0x000fce0003f25270 */
[----:B------:R-:W-:Y:S06]  /*11690*/  @!P0 BRA `(.L_x_314) ;  /* 0x0000000000e48947 */ /* 0x000fec0003800000 */
[----:B------:R-:W-:Y:S01]  /*116a0*/  LOP3.LUT R8, R12, 0x7ffffff0, RZ, 0xc0, !PT ;  /* 0x7ffffff00c087812 */ /* 0x000fe200078ec0ff */
[----:B------:R-:W-:-:S07]  /*116b0*/  IMAD.MOV.U32 R7, RZ, RZ, RZ ;  /* 0x000000ffff077224 */ /* 0x000fce00078e00ff */
.L_x_315:
        /* <DEDUP_REMOVED lines=55> */
.L_x_314:
[----:B------:R-:W-:Y:S05]  /*11a30*/  BSYNC.RECONVERGENT B1 ;  /* 0x0000000000017941 */ /* 0x000fea0003800200 */
.L_x_313:
[----:B------:R-:W-:Y:S02]  /*11a40*/  IMAD.MOV.U32 R8, RZ, RZ, R16 ;  /* 0x000000ffff087224 */ /* 0x000fe400078e0010 */
[----:B------:R-:W-:Y:S01]  /*11a50*/  IMAD.MOV.U32 R9, RZ, RZ, R17 ;  /* 0x000000ffff097224 */ /* 0x000fe200078e0011 */
        /* <DEDUP_REMOVED lines=34> */
.L_x_317:
[----:B------:R-:W-:Y:S05]  /*11c80*/  BSYNC.RECONVERGENT B1 ;  /* 0x0000000000017941 */ /* 0x000fea0003800200 */
.L_x_316:
[----:B------:R-:W-:Y:S02]  /*11c90*/  IMAD.MOV.U32 R8, RZ, RZ, R16 ;  /* 0x000000ffff087224 */ /* 0x000fe400078e0010 */
[----:B------:R-:W-:Y:S01]  /*11ca0*/  IMAD.MOV.U32 R9, RZ, RZ, R17 ;  /* 0x000000ffff097224 */ /* 0x000fe200078e0011 */
[----:B------:R-:W-:Y:S06]  /*11cb0*/  @!P1 BRA `(.L_x_312) ;  /* 0x0000001800489947 */ /* 0x000fec0003800000 */
[----:B------:R-:W-:Y:S02]  /*11cc0*/  ISETP.GE.U32.AND P0, PT, R14, 0x4, PT ;  /* 0x000000040e00780c */ /* 0x000fe40003f06070 */
[----:B------:R-:W-:-:S11]  /*11cd0*/  LOP3.LUT R12, R12, 0x3, RZ, 0xc0, !PT ;  /* 0x000000030c0c7812 */ /* 0x000fd600078ec0ff */
        /* <DEDUP_REMOVED lines=11> */
[----:B------:R-:W-:Y:S01]  /*11d90*/  @P0 IMAD.X R8, RZ, RZ, R17, P1 ;  /* 0x000000ffff080224 */ /* 0x000fe200008e0611 */
[----:B------:R-:W-:Y:S01]  /*11da0*/  ISETP.NE.AND P1, PT, R12, RZ, PT ;  /* 0x000000ff0c00720c */ /* 0x000fe20003f25270 */
[----:B------:R-:W-:Y:S04]  /*11db0*/  @P0 ST.E.U8 desc[UR8][R16.64+0x2], R6 ;  /* 0x0000020610000985 */ /* 0x000fe8000c101108 */
[----:B------:R0:W-:Y:S02]  /*11dc0*/  @P0 ST.E.U8 desc[UR10][R16.64+0x3], R6 ;  /* 0x0000030610000985 */ /* 0x0001e4000c10110a */
[----:B0-----:R-:W-:-:S02]  /*11dd0*/  @P0 IMAD.MOV.U32 R16, RZ, RZ, R7 ;  /* 0x000000ffff100224 */ /* 0x001fc400078e0007 */
[----:B------:R-:W-:Y:S02]  /*11de0*/  @P0 IMAD.MOV.U32 R17, RZ, RZ, R8 ;  /* 0x000000ffff110224 */ /* 0x000fe400078e0008 */
[----:B------:R-:W-:Y:S02]  /*11df0*/  IMAD.MOV.U32 R14, RZ, RZ, R16 ;  /* 0x000000ffff0e7224 */ /* 0x000fe400078e0010 */
[----:B------:R-:W-:Y:S02]  /*11e00*/  IMAD.MOV.U32 R15, RZ, RZ, R17 ;  /* 0x000000ffff0f7224 */ /* 0x000fe400078e0011 */
[----:B------:R-:W-:Y:S02]  /*11e10*/  IMAD.MOV.U32 R8, RZ, RZ, R14 ;  /* 0x000000ffff087224 */ /* 0x000fe400078e000e */
[----:B------:R-:W-:Y:S01]  /*11e20*/  IMAD.MOV.U32 R9, RZ, RZ, R15 ;  /* 0x000000ffff097224 */ /* 0x000fe200078e000f */
        /* <DEDUP_REMOVED lines=21> */
.L_x_297:
[----:B------:R0:W-:Y:S01]  /*11f80*/  STL.U8 [R1+0x3f], RZ ;  /* 0x00003fff01007387 */ /* 0x0001e20000100000 */
[----:B------:R-:W-:Y:S01]  /*11f90*/  BSSY.RECONVERGENT B1, `(.L_x_318) ;  /* 0x0000011000017945 */ /* 0x000fe20003800200 */
[----:B------:R-:W-:Y:S02]  /*11fa0*/  IMAD.MOV.U32 R7, RZ, RZ, R4 ;  /* 0x000000ffff077224 */ /* 0x000fe400078e0004 */
[----:B------:R-:W-:Y:S02]  /*11fb0*/  IMAD.MOV.U32 R12, RZ, RZ, R5 ;  /* 0x000000ffff0c7224 */ /* 0x000fe400078e0005 */
[----:B------:R-:W-:-:S07]  /*11fc0*/  IMAD.MOV.U32 R6, RZ, RZ, R0 ;  /* 0x000000ffff067224 */ /* 0x000fce00078e0000 */
.L_x_319:
[----:B------:R-:W-:-:S04]  /*11fd0*/  LOP3.LUT R18, R7, 0xf, RZ, 0xc0, !PT ;  /* 0x0000000f07127812 */ /* 0x000fc800078ec0ff */
[C---:B------:R-:W-:Y:S01]  /*11fe0*/  ISETP.GT.U32.AND P0, PT, R18.reuse, 0x9, PT ;  /* 0x000000091200780c */ /* 0x040fe20003f04070 */
[----:B------:R-:W-:-:S12]  /*11ff0*/  VIADD R17, R18, 0x7 ;  /* 0x0000000712117836 */ /* 0x000fd80000000000 */
[----:B------:R-:W-:Y:S01]  /*12000*/  @!P0 IMAD.MOV R17, RZ, RZ, R18 ;  /* 0x000000ffff118224 */ /* 0x000fe200078e0212 */
[C---:B------:R-:W-:Y:S01]  /*12010*/  ISETP.GT.U32.AND P0, PT, R7.reuse, 0xf, PT ;  /* 0x0000000f0700780c */ /* 0x040fe20003f04070 */
[----:B------:R-:W-:Y:S01]  /*12020*/  VIADD R18, R6, 0xffffffff ;  /* 0xffffffff06127836 */ /* 0x000fe20000000000 */
[--C-:B------:R-:W-:Y:S01]  /*12030*/  SHF.R.U64 R7, R7, 0x4, R12.reuse ;  /* 0x0000000407077819 */ /* 0x100fe2000000120c */
[----:B------:R-:W-:Y:S01]  /*12040*/  VIADD R17, R17, 0x30 ;  /* 0x0000003011117836 */ /* 0x000fe20000000000 */
[----:B------:R-:W-:Y:S02]  /*12050*/  ISETP.GT.U32.AND.EX P0, PT, R12, RZ, PT, P0 ;  /* 0x000000ff0c00720c */ /* 0x000fe40003f04100 */
[----:B------:R-:W-:Y:S02]  /*12060*/  SHF.R.U32.HI R12, RZ, 0x4, R12 ;  /* 0x00000004ff0c7819 */ /* 0x000fe4000001160c */
[----:B------:R1:W-:Y:S02]  /*12070*/  STL.U8 [R6+-0x1], R17 ;  /* 0xffffff1106007387 */ /* 0x0003e40000100000 */
[----:B-1----:R-:W-:-:S07]  /*12080*/  IMAD.MOV.U32 R6, RZ, RZ, R18 ;  /* 0x000000ffff067224 */ /* 0x002fce00078e0012 */
[----:B------:R-:W-:Y:S05]  /*12090*/  @P0 BRA `(.L_x_319) ;  /* 0xfffffffc00cc0947 */ /* 0x000fea000383ffff */
[----:B------:R-:W-:Y:S05]  /*120a0*/  BSYNC.RECONVERGENT B1 ;  /* 0x0000000000017941 */ /* 0x000fea0003800200 */
.L_x_318:
[----:B------:R-:W-:Y:S01]  /*120b0*/  ISETP.GE.AND P0, PT, R14, 0x1, PT ;  /* 0x000000010e00780c */ /* 0x000fe20003f06270 */
[----:B------:R-:W-:Y:S01]  /*120c0*/  BSSY.RECONVERGENT B1, `(.L_x_320) ;  /* 0x0000010000017945 */ /* 0x000fe20003800200 */
[----:B------:R-:W-:-:S11]  /*120d0*/  IMAD.MOV.U32 R12, RZ, RZ, 0x20 ;  /* 0x00000020ff0c7424 */ /* 0x000fd600078e00ff */
[----:B------:R-:W-:Y:S05]  /*120e0*/  @!P0 BRA `(.L_x_321) ;  /* 0x0000000000348947 */ /* 0x000fea0003800000 */
[----:B------:R-:W-:Y:S01]  /*120f0*/  BSSY.RECONVERGENT B2, `(.L_x_322) ;  /* 0x0000008000027945 */ /* 0x000fe20003800200 */
[----:B------:R-:W-:Y:S02]  /*12100*/  IMAD.MOV.U32 R7, RZ, RZ, RZ ;  /* 0x000000ffff077224 */ /* 0x000fe400078e00ff */
[----:B------:R-:W-:-:S07]  /*12110*/  IMAD.MOV.U32 R6, RZ, RZ, R18 ;  /* 0x000000ffff067224 */ /* 0x000fce00078e0012 */
.L_x_323:
[----:B------:R1:W2:Y:S01]  /*12120*/  LDL.U8 R12, [R6+0x1] ;  /* 0x00000100060c7983 */ /* 0x0002a20000100000 */
[----:B------:R-:W-:Y:S02]  /*12130*/  VIADD R7, R7, 0x1 ;  /* 0x0000000107077836 */ /* 0x000fe40000000000 */
[----:B-1----:R-:W-:Y:S01]  /*12140*/  VIADD R6, R6, 0x1 ;  /* 0x0000000106067836 */ /* 0x002fe20000000000 */
[----:B--2---:R-:W-:-:S13]  /*12150*/  ISETP.NE.AND P0, PT, R12, RZ, PT ;  /* 0x000000ff0c00720c */ /* 0x004fda0003f05270 */
[----:B------:R-:W-:Y:S05]  /*12160*/  @P0 BRA `(.L_x_323) ;  /* 0xfffffffc00ec0947 */ /* 0x000fea000383ffff */
[----:B------:R-:W-:Y:S05]  /*12170*/  BSYNC.RECONVERGENT B2 ;  /* 0x0000000000027941 */ /* 0x000fea0003800200 */
.L_x_322:
[C---:B------:R-:W-:Y:S01]  /*12180*/  ISETP.GT.AND P0, PT, R14.reuse, R7, PT ;  /* 0x000000070e00720c */ /* 0x040fe20003f04270 */
[----:B------:R-:W-:Y:S01]  /*12190*/  IMAD.IADD R14, R14, 0x1, -R7 ;  /* 0x000000010e0e7824 */ /* 0x000fe200078e0a07 */
[----:B------:R-:W-:-:S04]  /*121a0*/  PRMT R12, R16, 0x7610, R12 ;  /* 0x00007610100c7816 */ /* 0x000fc8000000000c */
[----:B------:R-:W-:-:S07]  /*121b0*/  SEL R14, R14, RZ, P0 ;  /* 0x000000ff0e0e7207 */ /* 0x000fce0000000000 */
.L_x_321:
[----:B------:R-:W-:Y:S05]  /*121c0*/  BSYNC.RECONVERGENT B1 ;  /* 0x0000000000017941 */ /* 0x000fea0003800200 */
.L_x_320:
        /* <DEDUP_REMOVED lines=17> */
[----:B------:R-:W-:-:S07]  /*122e0*/  IMAD.MOV.U32 R8, RZ, RZ, RZ ;  /* 0x000000ffff087224 */ /* 0x000fce00078e00ff */
.L_x_328:
        /* <DEDUP_REMOVED lines=52> */
[----:B-1----:R-:W-:-:S02]  /*12630*/  IMAD.MOV.U32 R6, RZ, RZ, R9 ;  /* 0x000000ffff067224 */ /* 0x002fc400078e0009 */
[----:B------:R-:W-:Y:S01]  /*12640*/  IMAD.MOV.U32 R7, RZ, RZ, R16 ;  /* 0x000000ffff077224 */ /* 0x000fe200078e0010 */
[----:B------:R-:W-:Y:S06]  /*12650*/  @P0 BRA `(.L_x_328) ;  /* 0xfffffffc00240947 */ /* 0x000fec000383ffff */
.L_x_327:
[----:B------:R-:W-:Y:S05]  /*12660*/  BSYNC.RECONVERGENT B2 ;  /* 0x0000000000027941 */ /* 0x000fea0003800200 */
.L_x_326:
        /* <DEDUP_REMOVED lines=33> */
[----:B-1----:R-:W-:-:S02]  /*12880*/  IMAD.MOV.U32 R6, RZ, RZ, R8 ;  /* 0x000000ffff067224 */ /* 0x002fc400078e0008 */
[----:B------:R-:W-:-:S07]  /*12890*/  IMAD.MOV.U32 R7, RZ, RZ, R9 ;  /* 0x000000ffff077224 */ /* 0x000fce00078e0009 */
.L_x_330:
[----:B------:R-:W-:Y:S05]  /*128a0*/  BSYNC.RECONVERGENT B2 ;  /* 0x0000000000027941 */ /* 0x000fea0003800200 */
.L_x_329:
[----:B------:R-:W-:Y:S05]  /*128b0*/  @!P1 BRA `(.L_x_325) ;  /* 0x0000000000a89947 */ /* 0x000fea0003800000 */
[----:B------:R-:W-:Y:S01]  /*128c0*/  ISETP.GE.U32.AND P0, PT, R16, 0x4, PT ;  /* 0x000000041000780c */ /* 0x000fe20003f06070 */
[----:B------:R-:W-:Y:S01]  /*128d0*/  IMAD.MOV.U32 R8, RZ, RZ, R6 ;  /* 0x000000ffff087224 */ /* 0x000fe200078e0006 */
[----:B------:R-:W-:Y:S01]  /*128e0*/  LOP3.LUT R14, R14, 0x3, RZ, 0xc0, !PT ;  /* 0x000000030e0e7812 */ /* 0x000fe200078ec0ff */
        /* <DEDUP_REMOVED lines=16> */
[----:B-1----:R-:W-:-:S02]  /*129f0*/  @P0 IMAD.MOV.U32 R6, RZ, RZ, R8 ;  /* 0x000000ffff060224 */ /* 0x002fc400078e0008 */
        /* <DEDUP_REMOVED lines=22> */
.L_x_325:
[----:B------:R-:W-:Y:S05]  /*12b60*/  BSYNC.RECONVERGENT B1 ;  /* 0x0000000000017941 */ /* 0x000fea0003800200 */
.L_x_324:
[----:B-12---:R-:W2:Y:S01]  /*12b70*/  LDL.U8 R8, [R18] ;  /* 0x0000000012087983 */ /* 0x006ea20000100000 */
[----:B------:R-:W-:Y:S01]  /*12b80*/  BSSY.RECONVERGENT B1, `(.L_x_331) ;  /* 0x0000011000017945 */ /* 0x000fe20003800200 */
[----:B------:R-:W-:Y:S02]  /*12b90*/  ISETP.GE.AND P1, PT, R15, 0x1, PT ;  /* 0x000000010f00780c */ /* 0x000fe40003f26270 */
[----:B--2---:R-:W-:-:S13]  /*12ba0*/  ISETP.NE.AND P0, PT, R8, RZ, PT ;  /* 0x000000ff0800720c */ /* 0x004fda0003f05270 */
[----:B------:R-:W-:Y:S05]  /*12bb0*/  @!P0 BRA `(.L_x_332) ;  /* 0x0000000000348947 */ /* 0x000fea0003800000 */
[----:B------:R-:W-:-:S07]  /*12bc0*/  PRMT R9, R8, 0x7610, R9 ;  /* 0x0000761008097816 */ /* 0x000fce0000000009 */
.L_x_333:
[----:B------:R-:W-:Y:S02]  /*12bd0*/  R2UR UR4, R10 ;  /* 0x000000000a0472ca */ /* 0x000fe400000e0000 */
[----:B------:R-:W-:-:S13]  /*12be0*/  R2UR UR5, R11 ;  /* 0x000000000b0572ca */ /* 0x000fda00000e0000 */
[----:B------:R1:W-:Y:S04]  /*12bf0*/  ST.E.U8 desc[UR4][R6.64], R9 ;  /* 0x0000000906007985 */ /* 0x0003e8000c101104 */
[----:B-1----:R1:W2:Y:S01]  /*12c00*/  LDL.U8 R9, [R18+0x1] ;  /* 0x0000010012097983 */ /* 0x0022a20000100000 */
[----:B------:R-:W-:Y:S01]  /*12c10*/  IADD3 R14, P2, PT, R6, 0x1, RZ ;  /* 0x00000001060e7810 */ /* 0x000fe20007f5e0ff */
[----:B------:R-:W-:-:S04]  /*12c20*/  VIADD R8, R18, 0x1 ;  /* 0x0000000112087836 */ /* 0x000fc80000000000 */
[----:B------:R-:W-:Y:S02]  /*12c30*/  IMAD.X R17, RZ, RZ, R7, P2 ;  /* 0x000000ffff117224 */ /* 0x000fe400010e0607 */
[----:B-1----:R-:W-:Y:S02]  /*12c40*/  IMAD.MOV.U32 R18, RZ, RZ, R8 ;  /* 0x000000ffff127224 */ /* 0x002fe400078e0008 */
[----:B------:R-:W-:Y:S02]  /*12c50*/  IMAD.MOV.U32 R6, RZ, RZ, R14 ;  /* 0x000000ffff067224 */ /* 0x000fe400078e000e */
[----:B------:R-:W-:Y:S01]  /*12c60*/  IMAD.MOV.U32 R7, RZ, RZ, R17 ;  /* 0x000000ffff077224 */ /* 0x000fe200078e0011 */
[----:B--2---:R-:W-:-:S13]  /*12c70*/  ISETP.NE.AND P0, PT, R9, RZ, PT ;  /* 0x000000ff0900720c */ /* 0x004fda0003f05270 */
[----:B------:R-:W-:Y:S05]  /*12c80*/  @P0 BRA `(.L_x_333) ;  /* 0xfffffffc00d00947 */ /* 0x000fea000383ffff */
.L_x_332:
[----:B------:R-:W-:Y:S05]  /*12c90*/  BSYNC.RECONVERGENT B1 ;  /* 0x0000000000017941 */ /* 0x000fea0003800200 */
.L_x_331:
[----:B------:R-:W-:Y:S02]  /*12ca0*/  IMAD.MOV.U32 R8, RZ, RZ, R6 ;  /* 0x000000ffff087224 */ /* 0x000fe400078e0006 */
        /* <DEDUP_REMOVED lines=9> */
.L_x_336:
        /* <DEDUP_REMOVED lines=55> */
.L_x_335:
[----:B------:R-:W-:Y:S05]  /*130b0*/  BSYNC.RECONVERGENT B1 ;  /* 0x0000000000017941 */ /* 0x000fea0003800200 */
.L_x_334:
        /* <DEDUP_REMOVED lines=36> */
.L_x_338:
[----:B------:R-:W-:Y:S05]  /*13300*/  BSYNC.RECONVERGENT B1 ;  /* 0x0000000000017941 */ /* 0x000fea0003800200 */
.L_x_337:
[----:B------:R-:W-:Y:S02]  /*13310*/  IMAD.MOV.U32 R8, RZ, RZ, R6 ;  /* 0x000000ffff087224 */ /* 0x000fe400078e0006 */
[----:B------:R-:W-:Y:S01]  /*13320*/  IMAD.MOV.U32 R9, RZ, RZ, R7 ;  /* 0x000000ffff097224 */ /* 0x000fe200078e0007 */
[----:B------:R-:W-:Y:S06]  /*13330*/  @!P1 BRA `(.L_x_312) ;  /* 0x0000000000a89947 */ /* 0x000fec0003800000 */
[----:B------:R-:W-:Y:S02]  /*13340*/  ISETP.GE.U32.AND P0, PT, R14, 0x4, PT ;  /* 0x000000040e00780c */ /* 0x000fe40003f06070 */
[----:B------:R-:W-:-:S11]  /*13350*/  LOP3.LUT R15, R15, 0x3, RZ, 0xc0, !PT ;  /* 0x000000030f0f7812 */ /* 0x000fd600078ec0ff */
[----:B------:R-:W-:Y:S02]  /*13360*/  @P0 IADD3 R8, P1, PT, R6, 0x4, RZ ;  /* 0x0000000406080810 */ /* 0x000fe40007f3e0ff */
[C---:B------:R-:W-:Y:S02]  /*13370*/  @P0 R2UR UR4, R10.reuse ;  /* 0x000000000a0402ca */ /* 0x040fe400000e0000 */
[C---:B------:R-:W-:Y:S01]  /*13380*/  @P0 R2UR UR5, R11.reuse ;  /* 0x000000000b0502ca */ /* 0x040fe200000e0000 */
[----:B------:R-:W-:Y:S01]  /*13390*/  @P0 IMAD.X R9, RZ, RZ, R7, P1 ;  /* 0x000000ffff090224 */ /* 0x000fe200008e0607 */
[C---:B------:R-:W-:Y:S02]  /*133a0*/  @P0 R2UR UR6, R10.reuse ;  /* 0x000000000a0602ca */ /* 0x040fe400000e0000 */
[----:B------:R-:W-:Y:S02]  /*133b0*/  @P0 R2UR UR7, R11 ;  /* 0x000000000b0702ca */ /* 0x000fe400000e0000 */
[----:B------:R-:W-:-:S02]  /*133c0*/  @P0 R2UR UR8, R10 ;  /* 0x000000000a0802ca */ /* 0x000fc400000e0000 */
[C---:B------:R-:W-:Y:S02]  /*133d0*/  @P0 R2UR UR9, R11.reuse ;  /* 0x000000000b0902ca */ /* 0x040fe400000e0000 */
[----:B------:R-:W-:Y:S02]  /*133e0*/  @P0 R2UR UR10, R10 ;  /* 0x000000000a0a02ca */ /* 0x000fe400000e0000 */
[----:B------:R-:W-:Y:S01]  /*133f0*/  @P0 R2UR UR11, R11 ;  /* 0x000000000b0b02ca */ /* 0x000fe200000e0000 */
[----:B------:R-:W-:Y:S01]  /*13400*/  @P0 ST.E.U8 desc[UR4][R6.64], R12 ;  /* 0x0000000c06000985 */ /* 0x000fe2000c101104 */
[----:B------:R-:W-:-:S03]  /*13410*/  ISETP.NE.AND P1, PT, R15, RZ, PT ;  /* 0x000000ff0f00720c */ /* 0x000fc60003f25270 */
[----:B------:R-:W-:Y:S04]  /*13420*/  @P0 ST.E.U8 desc[UR6][R6.64+0x1], R12 ;  /* 0x0000010c06000985 */ /* 0x000fe8000c101106 */
[----:B------:R-:W-:Y:S04]  /*13430*/  @P0 ST.E.U8 desc[UR8][R6.64+0x2], R12 ;  /* 0x0000020c06000985 */ /* 0x000fe8000c101108 */
[----:B------:R1:W-:Y:S02]  /*13440*/  @P0 ST.E.U8 desc[UR10][R6.64+0x3], R12 ;  /* 0x0000030c06000985 */ /* 0x0003e4000c10110a */
[----:B-1----:R-:W-:-:S02]  /*13450*/  @P0 IMAD.MOV.U32 R6, RZ, RZ, R8 ;  /* 0x000000ffff060224 */ /* 0x002fc400078e0008 */
[----:B------:R-:W-:Y:S02]  /*13460*/  @P0 IMAD.MOV.U32 R7, RZ, RZ, R9 ;  /* 0x000000ffff070224 */ /* 0x000fe400078e0009 */
        /* <DEDUP_REMOVED lines=23> */
.L_x_312:
[----:B------:R-:W-:Y:S05]  /*135e0*/  BSYNC.RECONVERGENT B0 ;  /* 0x0000000000007941 */ /* 0x000fea0003800200 */
.L_x_296:
[----:B------:R-:W-:Y:S02]  /*135f0*/  IMAD.MOV.U32 R18, RZ, RZ, R19 ;  /* 0x000000ffff127224 */ /* 0x000fe400078e0013 */
[----:B------:R-:W-:Y:S01]  /*13600*/  IMAD.MOV.U32 R17, RZ, RZ, R22 ;  /* 0x000000ffff117224 */ /* 0x000fe200078e0016 */
[----:B------:R-:W-:Y:S06]  /*13610*/  BRA `(.L_x_181) ;  /* 0x0000030c00907947 */ /* 0x000fec0003800000 */
.L_x_248:
[----:B------:R-:W-:-:S13]  /*13620*/  ISETP.NE.AND P0, PT, R12, 0x68, PT ;  /* 0x000000680c00780c */ /* 0x000fda0003f05270 */
[----:B------:R-:W-:Y:S05]  /*13630*/  @!P0 BRA `(.L_x_339) ;  /* 0x0000005800108947 */ /* 0x000fea0003800000 */
        /* <DEDUP_REMOVED lines=24> */
.L_x_346:
[----:B------:R0:W2:Y:S01]  /*137c0*/  LDL.U8 R12, [R6+0x1] ;  /* 0x00000100060c7983 */ /* 0x0000a20000100000 */
[----:B------:R-:W-:Y:S02]  /*137d0*/  VIADD R7, R7, 0x1 ;  /* 0x0000000107077836 */ /* 0x000fe40000000000 */
[----:B0-----:R-:W-:Y:S01]  /*137e0*/  VIADD R6, R6, 0x1 ;  /* 0x0000000106067836 */ /* 0x001fe20000000000 */
[----:B--2---:R-:W-:-:S13]  /*137f0*/  ISETP.NE.AND P0, PT, R12, RZ, PT ;  /* 0x000000ff0c00720c */ /* 0x004fda0003f05270 */
[----:B------:R-:W-:Y:S05]  /*13800*/  @P0 BRA `(.L_x_346) ;  /* 0xfffffffc00ec0947 */ /* 0x000fea000383ffff */
[----:B------:R-:W-:Y:S05]  /*13810*/  BSYNC.RECONVERGENT B2 ;  /* 0x0000000000027941 */ /* 0x000fea0003800200 */
.L_x_345:
[C---:B------:R-:W-:Y:S01]  /*13820*/  ISETP.GT.AND P0, PT, R14.reuse, R7, PT ;  /* 0x000000070e00720c */ /* 0x040fe20003f04270 */
[----:B------:R-:W-:Y:S01]  /*13830*/  IMAD.IADD R14, R14, 0x1, -R7 ;  /* 0x000000010e0e7824 */ /* 0x000fe200078e0a07 */
[----:B------:R-:W-:-:S04]  /*13840*/  PRMT R6, R16, 0x7610, R6 ;  /* 0x0000761010067816 */ /* 0x000fc80000000006 */
[----:B------:R-:W-:-:S07]  /*13850*/  SEL R14, R14, RZ, P0 ;  /* 0x000000ff0e0e7207 */ /* 0x000fce0000000000 */
.L_x_344:
[----:B------:R-:W-:Y:S05]  /*13860*/  BSYNC.RECONVERGENT B1 ;  /* 0x0000000000017941 */ /* 0x000fea0003800200 */
.L_x_343:
        /* <DEDUP_REMOVED lines=12> */
.L_x_351:
        /* <DEDUP_REMOVED lines=55> */
.L_x_350:
[----:B------:R-:W-:Y:S05]  /*13ca0*/  BSYNC.RECONVERGENT B2 ;  /* 0x0000000000027941 */ /* 0x000fea0003800200 */
.L_x_349:
        /* <DEDUP_REMOVED lines=37> */
.L_x_353:
[----:B------:R-:W-:Y:S05]  /*13f00*/  BSYNC.RECONVERGENT B2 ;  /* 0x0000000000027941 */ /* 0x000fea0003800200 */
.L_x_352:
        /* <DEDUP_REMOVED lines=45> */
.L_x_348:
[----:B------:R-:W-:Y:S05]  /*141e0*/  BSYNC.RECONVERGENT B1 ;  /* 0x0000000000017941 */ /* 0x000fea0003800200 */
.L_x_347:
[----:B0-----:R-:W3:Y:S01]  /*141f0*/  LDL.U8 R7, [R1] ;  /* 0x0000000001077983 */ /* 0x001ee20000100000 */
[----:B------:R-:W-:Y:S01]  /*14200*/  BSSY.RECONVERGENT B1, `(.L_x_354) ;  /* 0x0000011000017945 */ /* 0x000fe20003800200 */
[----:B------:R-:W-:Y:S02]  /*14210*/  ISETP.GE.AND P1, PT, R12, 0x1, PT ;  /* 0x000000010c00780c */ /* 0x000fe40003f26270 */
[----:B---3--:R-:W-:-:S13]  /*14220*/  ISETP.NE.AND P0, PT, R7, RZ, PT ;  /* 0x000000ff0700720c */ /* 0x008fda0003f05270 */
[----:B------:R-:W-:Y:S05]  /*14230*/  @!P0 BRA `(.L_x_355) ;  /* 0x0000000000348947 */ /* 0x000fea0003800000 */
[----:B-12---:R-:W-:Y:S01]  /*14240*/  PRMT R15, R7, 0x7610, R15 ;  /* 0x00007610070f7816 */ /* 0x006fe2000000000f */
[----:B------:R-:W-:-:S07]  /*14250*/  IMAD.MOV.U32 R7, RZ, RZ, R1 ;  /* 0x000000ffff077224 */ /* 0x000fce00078e0001 */
.L_x_356:
        /* <DEDUP_REMOVED lines=11> */
.L_x_355:
[----:B------:R-:W-:Y:S05]  /*14310*/  BSYNC.RECONVERGENT B1 ;  /* 0x0000000000017941 */ /* 0x000fea0003800200 */
.L_x_354:
        /* <DEDUP_REMOVED lines=8> */
.L_x_360:
        /* <DEDUP_REMOVED lines=55> */
.L_x_359:
[----:B------:R-:W-:Y:S05]  /*14710*/  BSYNC.RECONVERGENT B1 ;  /* 0x0000000000017941 */ /* 0x000fea0003800200 */
.L_x_358:
        /* <DEDUP_REMOVED lines=36> */
.L_x_362:
[----:B------:R-:W-:Y:S05]  /*14960*/  BSYNC.RECONVERGENT B1 ;  /* 0x0000000000017941 */ /* 0x000fea0003800200 */
.L_x_361:
        /* <DEDUP_REMOVED lines=43> */
.L_x_342:
[----:B------:R0:W-:Y:S01]  /*14c20*/  STL.U8 [R1+0x3f], RZ ;  /* 0x00003fff01007387 */ /* 0x0001e20000100000 */
[----:B------:R-:W-:Y:S01]  /*14c30*/  BSSY.RECONVERGENT B1, `(.L_x_363) ;  /* 0x0000011000017945 */ /* 0x000fe20003800200 */
[----:B------:R-:W-:Y:S02]  /*14c40*/  IMAD.MOV.U32 R7, RZ, RZ, R4 ;  /* 0x000000ffff077224 */ /* 0x000fe400078e0004 */
[----:B------:R-:W-:Y:S02]  /*14c50*/  IMAD.MOV.U32 R12, RZ, RZ, R5 ;  /* 0x000000ffff0c7224 */ /* 0x000fe400078e0005 */
[----:B------:R-:W-:-:S07]  /*14c60*/  IMAD.MOV.U32 R6, RZ, RZ, R0 ;  /* 0x000000ffff067224 */ /* 0x000fce00078e0000 */
.L_x_364:
        /* <DEDUP_REMOVED lines=14> */
.L_x_363:
[----:B------:R-:W-:Y:S01]  /*14d50*/  ISETP.GE.AND P0, PT, R14, 0x1, PT ;  /* 0x000000010e00780c */ /* 0x000fe20003f06270 */
[----:B------:R-:W-:Y:S01]  /*14d60*/  BSSY.RECONVERGENT B1, `(.L_x_365) ;  /* 0x0000010000017945 */ /* 0x000fe20003800200 */
[----:B------:R-:W-:-:S11]  /*14d70*/  IMAD.MOV.U32 R6, RZ, RZ, 0x20 ;  /* 0x00000020ff067424 */ /* 0x000fd600078e00ff */
[----:B------:R-:W-:Y:S05]  /*14d80*/  @!P0 BRA `(.L_x_366) ;  /* 0x0000000000348947 */ /* 0x000fea0003800000 */
[----:B------:R-:W-:Y:S01]  /*14d90*/  BSSY.RECONVERGENT B2, `(.L_x_367) ;  /* 0x0000008000027945 */ /* 0x000fe20003800200 */
[----:B------:R-:W-:Y:S02]  /*14da0*/  IMAD.MOV.U32 R7, RZ, RZ, RZ ;  /* 0x000000ffff077224 */ /* 0x000fe400078e00ff */
[----:B------:R-:W-:-:S07]  /*14db0*/  IMAD.MOV.U32 R6, RZ, RZ, R18 ;  /* 0x000000ffff067224 */ /* 0x000fce00078e0012 */
.L_x_368:
[----:B------:R1:W2:Y:S01]  /*14dc0*/  LDL.U8 R12, [R6+0x1] ;  /* 0x00000100060c7983 */ /* 0x0002a20000100000 */
[----:B------:R-:W-:Y:S02]  /*14dd0*/  VIADD R7, R7, 0x1 ;  /* 0x0000000107077836 */ /* 0x000fe40000000000 */
[----:B-1----:R-:W-:Y:S01]  /*14de0*/  VIADD R6, R6, 0x1 ;  /* 0x0000000106067836 */ /* 0x002fe20000000000 */
[----:B--2---:R-:W-:-:S13]  /*14df0*/  ISETP.NE.AND P0, PT, R12, RZ, PT ;  /* 0x000000ff0c00720c */ /* 0x004fda0003f05270 */
[----:B------:R-:W-:Y:S05]  /*14e00*/  @P0 BRA `(.L_x_368) ;  /* 0xfffffffc00ec0947 */ /* 0x000fea000383ffff */
[----:B------:R-:W-:Y:S05]  /*14e10*/  BSYNC.RECONVERGENT B2 ;  /* 0x0000000000027941 */ /* 0x000fea0003800200 */
.L_x_367:
[C---:B------:R-:W-:Y:S01]  /*14e20*/  ISETP.GT.AND P0, PT, R14.reuse, R7, PT ;  /* 0x000000070e00720c */ /* 0x040fe20003f04270 */
[----:B------:R-:W-:Y:S01]  /*14e30*/  IMAD.IADD R14, R14, 0x1, -R7 ;  /* 0x000000010e0e7824 */ /* 0x000fe200078e0a07 */
[----:B------:R-:W-:-:S04]  /*14e40*/  PRMT R6, R16, 0x7610, R6 ;  /* 0x0000761010067816 */ /* 0x000fc80000000006 */
[----:B------:R-:W-:-:S07]  /*14e50*/  SEL R14, R14, RZ, P0 ;  /* 0x000000ff0e0e7207 */ /* 0x000fce0000000000 */
.L_x_366:
[----:B------:R-:W-:Y:S05]  /*14e60*/  BSYNC.RECONVERGENT B1 ;  /* 0x0000000000017941 */ /* 0x000fea0003800200 */
.L_x_365:
        /* <DEDUP_REMOVED lines=12> */
.L_x_373:
        /* <DEDUP_REMOVED lines=55> */
.L_x_372:
[----:B------:R-:W-:Y:S05]  /*152a0*/  BSYNC.RECONVERGENT B2 ;  /* 0x0000000000027941 */ /* 0x000fea0003800200 */
.L_x_371:
        /* <DEDUP_REMOVED lines=37> */
.L_x_375:
[----:B------:R-:W-:Y:S05]  /*15500*/  BSYNC.RECONVERGENT B2 ;  /* 0x0000000000027941 */ /* 0x000fea0003800200 */
.L_x_374:
        /* <DEDUP_REMOVED lines=45> */
.L_x_370:
[----:B------:R-:W-:Y:S05]  /*157e0*/  BSYNC.RECONVERGENT B1 ;  /* 0x0000000000017941 */ /* 0x000fea0003800200 */
.L_x_369:
[----:B------:R-:W3:Y:S01]  /*157f0*/  LDL.U8 R12, [R18] ;  /* 0x00000000120c7983 */ /* 0x000ee20000100000 */
[----:B------:R-:W-:Y:S01]  /*15800*/  BSSY.RECONVERGENT B1, `(.L_x_376) ;  /* 0x0000011000017945 */ /* 0x000fe20003800200 */
[----:B------:R-:W-:Y:S02]  /*15810*/  ISETP.GE.AND P1, PT, R7, 0x1, PT ;  /* 0x000000010700780c */ /* 0x000fe40003f26270 */
[----:B---3--:R-:W-:-:S13]  /*15820*/  ISETP.NE.AND P0, PT, R12, RZ, PT ;  /* 0x000000ff0c00720c */ /* 0x008fda0003f05270 */
[----:B------:R-:W-:Y:S05]  /*15830*/  @!P0 BRA `(.L_x_377) ;  /* 0x0000000000348947 */ /* 0x000fea0003800000 */
[----:B-12---:R-:W-:-:S07]  /*15840*/  PRMT R15, R12, 0x7610, R15 ;  /* 0x000076100c0f7816 */ /* 0x006fce000000000f */
.L_x_378:
        /* <DEDUP_REMOVED lines=12> */
.L_x_377:
[----:B------:R-:W-:Y:S05]  /*15910*/  BSYNC.RECONVERGENT B1 ;  /* 0x0000000000017941 */ /* 0x000fea0003800200 */
.L_x_376:
        /* <DEDUP_REMOVED lines=8> */
.L_x_381:
        /* <DEDUP_REMOVED lines=55> */
.L_x_380:
[----:B------:R-:W-:Y:S05]  /*15d10*/  BSYNC.RECONVERGENT B1 ;  /* 0x0000000000017941 */ /* 0x000fea0003800200 */
.L_x_379:
        /* <DEDUP_REMOVED lines=36> */
.L_x_383:
[----:B------:R-:W-:Y:S05]  /*15f60*/  BSYNC.RECONVERGENT B1 ;  /* 0x0000000000017941 */ /* 0x000fea0003800200 */
.L_x_382:
[----:B------:R-:W-:Y:S05]  /*15f70*/  @!P1 BRA `(.L_x_357) ;  /* 0x0000000000a89947 */ /* 0x000fea0003800000 */
        /* <DEDUP_REMOVED lines=42> */
.L_x_357:
[----:B------:R-:W-:Y:S05]  /*16220*/  BSYNC.RECONVERGENT B0 ;  /* 0x0000000000007941 */ /* 0x000fea0003800200 */
.L_x_341:
[----:B------:R-:W-:Y:S02]  /*16230*/  IMAD.MOV.U32 R18, RZ, RZ, R19 ;  /* 0x000000ffff127224 */ /* 0x000fe400078e0013 */
[----:B------:R-:W-:Y:S01]  /*16240*/  IMAD.MOV.U32 R17, RZ, RZ, R22 ;  /* 0x000000ffff117224 */ /* 0x000fe200078e0016 */
[----:B------:R-:W-:Y:S06]  /*16250*/  BRA `(.L_x_181) ;  /* 0x000002e000807947 */ /* 0x000fec0003800000 */
.L_x_340:
        /* <DEDUP_REMOVED lines=18> */
.L_x_389:
[----:B------:R0:W2:Y:S01]  /*16380*/  LDL.U8 R12, [R6+0x1] ;  /* 0x00000100060c7983 */ /* 0x0000a20000100000 */
[----:B------:R-:W-:Y:S02]  /*16390*/  VIADD R7, R7, 0x1 ;  /* 0x0000000107077836 */ /* 0x000fe40000000000 */
[----:B0-----:R-:W-:Y:S01]  /*163a0*/  VIADD R6, R6, 0x1 ;  /* 0x0000000106067836 */ /* 0x001fe20000000000 */
[----:B--2---:R-:W-:-:S13]  /*163b0*/  ISETP.NE.AND P0, PT, R12, RZ, PT ;  /* 0x000000ff0c00720c */ /* 0x004fda0003f05270 */
[----:B------:R-:W-:Y:S05]  /*163c0*/  @P0 BRA `(.L_x_389) ;  /* 0xfffffffc00ec0947 */ /* 0x000fea000383ffff */
[----:B------:R-:W-:Y:S05]  /*163d0*/  BSYNC.RECONVERGENT B2 ;  /* 0x0000000000027941 */ /* 0x000fea0003800200 */
.L_x_388:
[C---:B------:R-:W-:Y:S01]  /*163e0*/  ISETP.GT.AND P0, PT, R14.reuse, R7, PT ;  /* 0x000000070e00720c */ /* 0x040fe20003f04270 */
[----:B------:R-:W-:Y:S01]  /*163f0*/  IMAD.IADD R14, R14, 0x1, -R7 ;  /* 0x000000010e0e7824 */ /* 0x000fe200078e0a07 */
[----:B------:R-:W-:-:S04]  /*16400*/  PRMT R6, R16, 0x7610, R6 ;  /* 0x0000761010067816 */ /* 0x000fc80000000006 */
[----:B------:R-:W-:-:S07]  /*16410*/  SEL R14, R14, RZ, P0 ;  /* 0x000000ff0e0e7207 */ /* 0x000fce0000000000 */
.L_x_387:
[----:B------:R-:W-:Y:S05]  /*16420*/  BSYNC.RECONVERGENT B1 ;  /* 0x0000000000017941 */ /* 0x000fea0003800200 */
.L_x_386:
        /* <DEDUP_REMOVED lines=12> */
.L_x_394:
        /* <DEDUP_REMOVED lines=55> */
.L_x_393:
[----:B------:R-:W-:Y:S05]  /*16860*/  BSYNC.RECONVERGENT B2 ;  /* 0x0000000000027941 */ /* 0x000fea0003800200 */
.L_x_392:
        /* <DEDUP_REMOVED lines=37> */
.L_x_396:
[----:B------:R-:W-:Y:S05]  /*16ac0*/  BSYNC.RECONVERGENT B2 ;  /* 0x0000000000027941 */ /* 0x000fea0003800200 */
.L_x_395:
        /* <DEDUP_REMOVED lines=45> */
.L_x_391:
[----:B------:R-:W-:Y:S05]  /*16da0*/  BSYNC.RECONVERGENT B1 ;  /* 0x0000000000017941 */ /* 0x000fea0003800200 */
.L_x_390:
[----:B0-----:R-:W3:Y:S01]  /*16db0*/  LDL.U8 R7, [R1] ;  /* 0x0000000001077983 */ /* 0x001ee20000100000 */
[----:B------:R-:W-:Y:S01]  /*16dc0*/  BSSY.RECONVERGENT B1, `(.L_x_397) ;  /* 0x0000011000017945 */ /* 0x000fe20003800200 */
[----:B------:R-:W-:Y:S02]  /*16dd0*/  ISETP.GE.AND P1, PT, R12, 0x1, PT ;  /* 0x000000010c00780c */ /* 0x000fe40003f26270 */
[----:B---3--:R-:W-:-:S13]  /*16de0*/  ISETP.NE.AND P0, PT, R7, RZ, PT ;  /* 0x000000ff0700720c */ /* 0x008fda0003f05270 */
[----:B------:R-:W-:Y:S05]  /*16df0*/  @!P0 BRA `(.L_x_398) ;  /* 0x0000000000348947 */ /* 0x000fea0003800000 */
[----:B-12---:R-:W-:Y:S01]  /*16e00*/  PRMT R15, R7, 0x7610, R15 ;  /* 0x00007610070f7816 */ /* 0x006fe2000000000f */
[----:B------:R-:W-:-:S07]  /*16e10*/  IMAD.MOV.U32 R7, RZ, RZ, R1 ;  /* 0x000000ffff077224 */ /* 0x000fce00078e0001 */
.L_x_399:
        /* <DEDUP_REMOVED lines=11> */
.L_x_398:
[----:B------:R-:W-:Y:S05]  /*16ed0*/  BSYNC.RECONVERGENT B1 ;  /* 0x0000000000017941 */ /* 0x000fea0003800200 */
.L_x_397:
        /* <DEDUP_REMOVED lines=8> */
.L_x_403:
        /* <DEDUP_REMOVED lines=55> */
.L_x_402:
[----:B------:R-:W-:Y:S05]  /*172d0*/  BSYNC.RECONVERGENT B1 ;  /* 0x0000000000017941 */ /* 0x000fea0003800200 */
.L_x_401:
        /* <DEDUP_REMOVED lines=36> */
.L_x_405:
[----:B------:R-:W-:Y:S05]  /*17520*/  BSYNC.RECONVERGENT B1 ;  /* 0x0000000000017941 */ /* 0x000fea0003800200 */
.L_x_404:
        /* <DEDUP_REMOVED lines=43> */
.L_x_385:
[----:B------:R0:W-:Y:S01]  /*177e0*/  STL.U8 [R1+0x3f], RZ ;  /* 0x00003fff01007387 */ /* 0x0001e20000100000 */
[----:B------:R-:W-:Y:S01]  /*177f0*/  VIADD R0, R1, 0x3f ;  /* 0x0000003f01007836 */ /* 0x000fe20000000000 */
[----:B------:R-:W-:Y:S01]  /*17800*/  BSSY.RECONVERGENT B1, `(.L_x_406) ;  /* 0x0000016000017945 */ /* 0x000fe20003800200 */
[----:B------:R-:W-:Y:S02]  /*17810*/  IMAD.MOV.U32 R6, RZ, RZ, R4 ;  /* 0x000000ffff067224 */ /* 0x000fe400078e0004 */
[----:B------:R-:W-:Y:S02]  /*17820*/  IMAD.MOV.U32 R7, RZ, RZ, R5 ;  /* 0x000000ffff077224 */ /* 0x000fe400078e0005 */
[----:B------:R-:W-:-:S07]  /*17830*/  IMAD.MOV.U32 R12, RZ, RZ, R0 ;  /* 0x000000ffff0c7224 */ /* 0x000fce00078e0000 */
.L_x_407:
[----:B------:R-:W-:-:S04]  /*17840*/  IMAD.WIDE.U32 R24, R7, -0x33333333, RZ ;  /* 0xcccccccd07187825 */ /* 0x000fc800078e00ff */
[----:B------:R-:W-:Y:S02]  /*17850*/  VIADD R18, R12, 0xffffffff ;  /* 0xffffffff0c127836 */ /* 0x000fe40000000000 */
[----:B------:R-:W-:-:S04]  /*17860*/  IMAD.WIDE.U32 R26, P0, R6, -0x33333334, R24 ;  /* 0xcccccccc061a7825 */ /* 0x000fc80007800018 */
[----:B------:R-:W-:-:S04]  /*17870*/  IMAD.WIDE.U32 R24, R6, -0x33333333, RZ ;  /* 0xcccccccd06187825 */ /* 0x000fc800078e00ff */
[----:B------:R-:W-:Y:S01]  /*17880*/  IMAD.X R29, RZ, RZ, RZ, P0 ;  /* 0x000000ffff1d7224 */ /* 0x000fe200000e06ff */
[----:B------:R-:W-:Y:S01]  /*17890*/  IADD3 RZ, P0, PT, R25, R26, RZ ;  /* 0x0000001a19ff7210 */ /* 0x000fe20007f1e0ff */
[----:B------:R-:W-:-:S04]  /*178a0*/  IMAD.MOV.U32 R28, RZ, RZ, R27 ;  /* 0x000000ffff1c7224 */ /* 0x000fc800078e001b */
[----:B------:R-:W-:Y:S01]  /*178b0*/  IMAD.WIDE.U32.X R24, R7, -0x33333334, R28, P0 ;  /* 0xcccccccc07187825 */ /* 0x000fe200000e041c */
[----:B------:R-:W-:-:S04]  /*178c0*/  ISETP.GT.U32.AND P0, PT, R6, 0x9, PT ;  /* 0x000000090600780c */ /* 0x000fc80003f04070 */
[--C-:B------:R-:W-:Y:S02]  /*178d0*/  SHF.R.U64 R23, R24, 0x3, R25.reuse ;  /* 0x0000000318177819 */ /* 0x100fe40000001219 */
[----:B------:R-:W-:Y:S02]  /*178e0*/  ISETP.GT.U32.AND.EX P0, PT, R7, RZ, PT, P0 ;  /* 0x000000ff0700720c */ /* 0x000fe40003f04100 */
[----:B------:R-:W-:Y:S01]  /*178f0*/  SHF.R.U32.HI R7, RZ, 0x3, R25 ;  /* 0x00000003ff077819 */ /* 0x000fe20000011619 */
[----:B------:R-:W-:Y:S02]  /*17900*/  IMAD R17, R23, -0xa, R6 ;  /* 0xfffffff617117824 */ /* 0x000fe400078e0206 */
[----:B------:R-:W-:Y:S02]  /*17910*/  IMAD.MOV.U32 R6, RZ, RZ, R23 ;  /* 0x000000ffff067224 */ /* 0x000fe400078e0017 */
[----:B------:R-:W-:-:S05]  /*17920*/  VIADD R17, R17, 0x30 ;  /* 0x0000003011117836 */ /* 0x000fca0000000000 */
[----:B------:R1:W-:Y:S02]  /*17930*/  STL.U8 [R12+-0x1], R17 ;  /* 0xffffff110c007387 */ /* 0x0003e40000100000 */
[----:B-1----:R-:W-:Y:S01]  /*17940*/  IMAD.MOV.U32 R12, RZ, RZ, R18 ;  /* 0x000000ffff0c7224 */ /* 0x002fe200078e0012 */
[----:B------:R-:W-:Y:S06]  /*17950*/  @P0 BRA `(.L_x_407) ;  /* 0xfffffffc00b80947 */ /* 0x000fec000383ffff */
[----:B------:R-:W-:Y:S05]  /*17960*/  BSYNC.RECONVERGENT B1 ;  /* 0x0000000000017941 */ /* 0x000fea0003800200 */
.L_x_406:
[----:B------:R-:W-:Y:S01]  /*17970*/  ISETP.GE.AND P0, PT, R14, 0x1, PT ;  /* 0x000000010e00780c */ /* 0x000fe20003f06270 */
[----:B------:R-:W-:Y:S01]  /*17980*/  BSSY.RECONVERGENT B1, `(.L_x_408) ;  /* 0x0000010000017945 */ /* 0x000fe20003800200 */
[----:B------:R-:W-:-:S11]  /*17990*/  IMAD.MOV.U32 R6, RZ, RZ, 0x20 ;  /* 0x00000020ff067424 */ /* 0x000fd600078e00ff */
[----:B------:R-:W-:Y:S05]  /*179a0*/  @!P0 BRA `(.L_x_409) ;  /* 0x0000000000348947 */ /* 0x000fea0003800000 */
[----:B------:R-:W-:Y:S01]  /*179b0*/  BSSY.RECONVERGENT B2, `(.L_x_410) ;  /* 0x0000008000027945 */ /* 0x000fe20003800200 */
[----:B------:R-:W-:Y:S02]  /*179c0*/  IMAD.MOV.U32 R7, RZ, RZ, RZ ;  /* 0x000000ffff077224 */ /* 0x000fe400078e00ff */
[----:B------:R-:W-:-:S07]  /*179d0*/  IMAD.MOV.U32 R6, RZ, RZ, R18 ;  /* 0x000000ffff067224 */ /* 0x000fce00078e0012 */
.L_x_411:
[----:B------:R1:W2:Y:S01]  /*179e0*/  LDL.U8 R12, [R6+0x1] ;  /* 0x00000100060c7983 */ /* 0x0002a20000100000 */
[----:B------:R-:W-:Y:S02]  /*179f0*/  VIADD R7, R7, 0x1 ;  /* 0x0000000107077836 */ /* 0x000fe40000000000 */
[----:B-1----:R-:W-:Y:S01]  /*17a00*/  VIADD R6, R6, 0x1 ;  /* 0x0000000106067836 */ /* 0x002fe20000000000 */
[----:B--2---:R-:W-:-:S13]  /*17a10*/  ISETP.NE.AND P0, PT, R12, RZ, PT ;  /* 0x000000ff0c00720c */ /* 0x004fda0003f05270 */
[----:B------:R-:W-:Y:S05]  /*17a20*/  @P0 BRA `(.L_x_411) ;  /* 0xfffffffc00ec0947 */ /* 0x000fea000383ffff */
[----:B------:R-:W-:Y:S05]  /*17a30*/  BSYNC.RECONVERGENT B2 ;  /* 0x0000000000027941 */ /* 0x000fea0003800200 */
.L_x_410:
[C---:B------:R-:W-:Y:S01]  /*17a40*/  ISETP.GT.AND P0, PT, R14.reuse, R7, PT ;  /* 0x000000070e00720c */ /* 0x040fe20003f04270 */
[----:B------:R-:W-:Y:S01]  /*17a50*/  IMAD.IADD R14, R14, 0x1, -R7 ;  /* 0x000000010e0e7824 */ /* 0x000fe200078e0a07 */
[----:B------:R-:W-:-:S04]  /*17a60*/  PRMT R6, R16, 0x7610, R6 ;  /* 0x0000761010067816 */ /* 0x000fc80000000006 */
[----:B------:R-:W-:-:S07]  /*17a70*/  SEL R14, R14, RZ, P0 ;  /* 0x000000ff0e0e7207 */ /* 0x000fce0000000000 */
.L_x_409:
[----:B------:R-:W-:Y:S05]  /*17a80*/  BSYNC.RECONVERGENT B1 ;  /* 0x0000000000017941 */ /* 0x000fea0003800200 */
.L_x_408:
        /* <DEDUP_REMOVED lines=12> */
.L_x_416:
        /* <DEDUP_REMOVED lines=55> */
.L_x_415:
[----:B------:R-:W-:Y:S05]  /*17ec0*/  BSYNC.RECONVERGENT B2 ;  /* 0x0000000000027941 */ /* 0x000fea0003800200 */
.L_x_414:
        /* <DEDUP_REMOVED lines=37> */
.L_x_418:
[----:B------:R-:W-:Y:S05]  /*18120*/  BSYNC.RECONVERGENT B2 ;  /* 0x0000000000027941 */ /* 0x000fea0003800200 */
.L_x_417:
        /* <DEDUP_REMOVED lines=45> */
.L_x_413:
[----:B------:R-:W-:Y:S05]  /*18400*/  BSYNC.RECONVERGENT B1 ;  /* 0x0000000000017941 */ /* 0x000fea0003800200 */
.L_x_412:
[----:B------:R-:W3:Y:S01]  /*18410*/  LDL.U8 R12, [R18] ;  /* 0x00000000120c7983 */ /* 0x000ee20000100000 */
[----:B------:R-:W-:Y:S01]  /*18420*/  BSSY.RECONVERGENT B1, `(.L_x_419) ;  /* 0x0000011000017945 */ /* 0x000fe20003800200 */
[----:B------:R-:W-:Y:S02]  /*18430*/  ISETP.GE.AND P1, PT, R7, 0x1, PT ;  /* 0x000000010700780c */ /* 0x000fe40003f26270 */
[----:B---3--:R-:W-:-:S13]  /*18440*/  ISETP.NE.AND P0, PT, R12, RZ, PT ;  /* 0x000000ff0c00720c */ /* 0x008fda0003f05270 */
[----:B------:R-:W-:Y:S05]  /*18450*/  @!P0 BRA `(.L_x_420) ;  /* 0x0000000000348947 */ /* 0x000fea0003800000 */
[----:B-12---:R-:W-:-:S07]  /*18460*/  PRMT R15, R12, 0x7610, R15 ;  /* 0x000076100c0f7816 */ /* 0x006fce000000000f */
.L_x_421:
        /* <DEDUP_REMOVED lines=12> */
.L_x_420:
[----:B------:R-:W-:Y:S05]  /*18530*/  BSYNC.RECONVERGENT B1 ;  /* 0x0000000000017941 */ /* 0x000fea0003800200 */
.L_x_419:
        /* <DEDUP_REMOVED lines=8> */
.L_x_424:
        /* <DEDUP_REMOVED lines=55> */
.L_x_423:
[----:B------:R-:W-:Y:S05]  /*18930*/  BSYNC.RECONVERGENT B1 ;  /* 0x0000000000017941 */ /* 0x000fea0003800200 */
.L_x_422:
        /* <DEDUP_REMOVED lines=36> */
.L_x_426:
[----:B------:R-:W-:Y:S05]  /*18b80*/  BSYNC.RECONVERGENT B1 ;  /* 0x0000000000017941 */ /* 0x000fea0003800200 */
.L_x_425:
        /* <DEDUP_REMOVED lines=43> */
.L_x_400:
[----:B------:R-:W-:Y:S05]  /*18e40*/  BSYNC.RECONVERGENT B0 ;  /* 0x0000000000007941 */ /* 0x000fea0003800200 */
.L_x_384:
[----:B------:R-:W-:Y:S02]  /*18e50*/  IMAD.MOV.U32 R18, RZ, RZ, R19 ;  /* 0x000000ffff127224 */ /* 0x000fe400078e0013 */
[----:B------:R-:W-:Y:S01]  /*18e60*/  IMAD.MOV.U32 R17, RZ, RZ, R22 ;  /* 0x000000ffff117224 */ /* 0x000fe200078e0016 */
[----:B------:R-:W-:Y:S06]  /*18e70*/  BRA `(.L_x_181) ;  /* 0x000002b400787947 */ /* 0x000fec0003800000 */
.L_x_339:
[----:B------:R-:W-:Y:S02]  /*18e80*/  R2UR UR4, R10 ;  /* 0x000000000a0472ca */ /* 0x000fe400000e0000 */
[----:B------:R-:W-:-:S13]  /*18e90*/  R2UR UR5, R11 ;  /* 0x000000000b0572ca */ /* 0x000fda00000e0000 */
        /* <DEDUP_REMOVED lines=17> */
[----:B--2---:R-:W-:Y:S01]  /*18fb0*/  IMAD.SHL.U32 R17, R6, 0x1000000, RZ ;  /* 0x0100000006117824 */ /* 0x004fe200078e00ff */
        /* <DEDUP_REMOVED lines=12> */
.L_x_434:
[----:B------:R0:W2:Y:S01]  /*19080*/  LDL.U8 R12, [R6+0x1] ;  /* 0x00000100060c7983 */ /* 0x0000a20000100000 */
[----:B------:R-:W-:Y:S02]  /*19090*/  VIADD R7, R7, 0x1 ;  /* 0x0000000107077836 */ /* 0x000fe40000000000 */
[----:B0-----:R-:W-:Y:S01]  /*190a0*/  VIADD R6, R6, 0x1 ;  /* 0x0000000106067836 */ /* 0x001fe20000000000 */
[----:B--2---:R-:W-:-:S13]  /*190b0*/  ISETP.NE.AND P0, PT, R12, RZ, PT ;  /* 0x000000ff0c00720c */ /* 0x004fda0003f05270 */
[----:B------:R-:W-:Y:S05]  /*190c0*/  @P0 BRA `(.L_x_434) ;  /* 0xfffffffc00ec0947 */ /* 0x000fea000383ffff */
[----:B------:R-:W-:Y:S05]  /*190d0*/  BSYNC.RECONVERGENT B2 ;  /* 0x0000000000027941 */ /* 0x000fea0003800200 */
.L_x_433:
[C---:B------:R-:W-:Y:S01]  /*190e0*/  ISETP.GT.AND P0, PT, R14.reuse, R7, PT ;  /* 0x000000070e00720c */ /* 0x040fe20003f04270 */
[----:B------:R-:W-:Y:S01]  /*190f0*/  IMAD.IADD R14, R14, 0x1, -R7 ;  /* 0x000000010e0e7824 */ /* 0x000fe200078e0a07 */
[----:B------:R-:W-:-:S04]  /*19100*/  PRMT R6, R16, 0x7610, R6 ;  /* 0x0000761010067816 */ /* 0x000fc80000000006 */
[----:B------:R-:W-:-:S07]  /*19110*/  SEL R14, R14, RZ, P0 ;  /* 0x000000ff0e0e7207 */ /* 0x000fce0000000000 */
.L_x_432:
[----:B------:R-:W-:Y:S05]  /*19120*/  BSYNC.RECONVERGENT B1 ;  /* 0x0000000000017941 */ /* 0x000fea0003800200 */
.L_x_431:
        /* <DEDUP_REMOVED lines=18> */
.L_x_439:
        /* <DEDUP_REMOVED lines=55> */
.L_x_438:
[----:B------:R-:W-:Y:S05]  /*195c0*/  BSYNC.RECONVERGENT B2 ;  /* 0x0000000000027941 */ /* 0x000fea0003800200 */
.L_x_437:
        /* <DEDUP_REMOVED lines=35> */
.L_x_441:
[----:B------:R-:W-:Y:S05]  /*19800*/  BSYNC.RECONVERGENT B2 ;  /* 0x0000000000027941 */ /* 0x000fea0003800200 */
.L_x_440:
        /* <DEDUP_REMOVED lines=43> */
.L_x_436:
[----:B------:R-:W-:Y:S05]  /*19ac0*/  BSYNC.RECONVERGENT B1 ;  /* 0x0000000000017941 */ /* 0x000fea0003800200 */
.L_x_435:
[----:B0-----:R-:W3:Y:S01]  /*19ad0*/  LDL.U8 R7, [R1] ;  /* 0x0000000001077983 */ /* 0x001ee20000100000 */
[----:B------:R-:W-:Y:S01]  /*19ae0*/  BSSY.RECONVERGENT B1, `(.L_x_442) ;  /* 0x0000011000017945 */ /* 0x000fe20003800200 */
[----:B------:R-:W-:Y:S02]  /*19af0*/  ISETP.GE.AND P1, PT, R12, 0x1, PT ;  /* 0x000000010c00780c */ /* 0x000fe40003f26270 */
[----:B---3--:R-:W-:-:S13]  /*19b00*/  ISETP.NE.AND P0, PT, R7, RZ, PT ;  /* 0x000000ff0700720c */ /* 0x008fda0003f05270 */
[----:B------:R-:W-:Y:S05]  /*19b10*/  @!P0 BRA `(.L_x_443) ;  /* 0x0000000000348947 */ /* 0x000fea0003800000 */
[----:B------:R-:W-:Y:S01]  /*19b20*/  PRMT R15, R7, 0x7610, R15 ;  /* 0x00007610070f7816 */ /* 0x000fe2000000000f */
[----:B------:R-:W-:-:S07]  /*19b30*/  IMAD.MOV.U32 R7, RZ, RZ, R1 ;  /* 0x000000ffff077224 */ /* 0x000fce00078e0001 */
.L_x_444:
        /* <DEDUP_REMOVED lines=11> */
.L_x_443:
[----:B------:R-:W-:Y:S05]  /*19bf0*/  BSYNC.RECONVERGENT B1 ;  /* 0x0000000000017941 */ /* 0x000fea0003800200 */
.L_x_442:
        /* <DEDUP_REMOVED lines=10> */
.L_x_448:
        /* <DEDUP_REMOVED lines=55> */
.L_x_447:
[----:B------:R-:W-:Y:S05]  /*1a010*/  BSYNC.RECONVERGENT B1 ;  /* 0x0000000000017941 */ /* 0x000fea0003800200 */
.L_x_446:
        /* <DEDUP_REMOVED lines=36> */
.L_x_450:
[----:B------:R-:W-:Y:S05]  /*1a260*/  BSYNC.RECONVERGENT B1 ;  /* 0x0000000000017941 */ /* 0x000fea0003800200 */
.L_x_449:
        /* <DEDUP_REMOVED lines=47> */
.L_x_430:
[----:B------:R0:W-:Y:S01]  /*1a560*/  STL.U8 [R1+0x3f], RZ ;  /* 0x00003fff01007387 */ /* 0x0001e20000100000 */
[--C-:B------:R-:W-:Y:S01]  /*1a570*/  SHF.R.S32.HI R18, RZ, 0x18, R17.reuse ;  /* 0x00000018ff127819 */ /* 0x100fe20000011411 */
[----:B------:R-:W-:Y:S01]  /*1a580*/  BSSY.RECONVERGENT B1, `(.L_x_451) ;  /* 0x000001b000017945 */ /* 0x000fe20003800200 */
[----:B------:R-:W-:Y:S01]  /*1a590*/  SHF.R.S32.HI R17, RZ, 0x1f, R17 ;  /* 0x0000001fff117819 */ /* 0x000fe20000011411 */
[----:B------:R-:W-:Y:S01]  /*1a5a0*/  IMAD.MOV.U32 R6, RZ, RZ, R0 ;  /* 0x000000ffff067224 */ /* 0x000fe200078e0000 */
[----:B------:R-:W-:Y:S02]  /*1a5b0*/  IADD3 R7, P2, PT, RZ, -R18, RZ ;  /* 0x80000012ff077210 */ /* 0x000fe40007f5e0ff */
[----:B------:R-:W-:-:S03]  /*1a5c0*/  ISETP.LT.AND P0, PT, R17, RZ, PT ;  /* 0x000000ff1100720c */ /* 0x000fc60003f01270 */
[----:B------:R-:W-:Y:S01]  /*1a5d0*/  IMAD.X R12, RZ, RZ, ~R17, P2 ;  /* 0x000000ffff0c7224 */ /* 0x000fe200010e0e11 */
[----:B------:R-:W-:-:S04]  /*1a5e0*/  SEL R7, R7, R18, P0 ;  /* 0x0000001207077207 */ /* 0x000fc80000000000 */
[----:B0-----:R-:W-:-:S07]  /*1a5f0*/  SEL R12, R12, R17, P0 ;  /* 0x000000110c0c7207 */ /* 0x001fce0000000000 */
.L_x_452:
[----:B------:R-:W-:-:S04]  /*1a600*/  IMAD.WIDE.U32 R24, R12, -0x33333333, RZ ;  /* 0xcccccccd0c187825 */ /* 0x000fc800078e00ff */
[----:B------:R-:W-:-:S04]  /*1a610*/  IMAD.WIDE.U32 R26, P0, R7, -0x33333334, R24 ;  /* 0xcccccccc071a7825 */ /* 0x000fc80007800018 */
[----:B------:R-:W-:-:S04]  /*1a620*/  IMAD.WIDE.U32 R24, R7, -0x33333333, RZ ;  /* 0xcccccccd07187825 */ /* 0x000fc800078e00ff */
[----:B------:R-:W-:Y:S01]  /*1a630*/  IMAD.X R29, RZ, RZ, RZ, P0 ;  /* 0x000000ffff1d7224 */ /* 0x000fe200000e06ff */
[----:B------:R-:W-:Y:S01]  /*1a640*/  IADD3 RZ, P0, PT, R25, R26, RZ ;  /* 0x0000001a19ff7210 */ /* 0x000fe20007f1e0ff */
[----:B------:R-:W-:Y:S02]  /*1a650*/  IMAD.MOV.U32 R28, RZ, RZ, R27 ;  /* 0x000000ffff1c7224 */ /* 0x000fe400078e001b */
[----:B------:R-:W-:Y:S02]  /*1a660*/  IMAD.MOV.U32 R27, RZ, RZ, R6 ;  /* 0x000000ffff1b7224 */ /* 0x000fe400078e0006 */
[----:B------:R-:W-:Y:S01]  /*1a670*/  IMAD.WIDE.U32.X R24, R12, -0x33333334, R28, P0 ;  /* 0xcccccccc0c187825 */ /* 0x000fe200000e041c */
[----:B------:R-:W-:-:S04]  /*1a680*/  ISETP.GT.U32.AND P0, PT, R7, 0x9, PT ;  /* 0x000000090700780c */ /* 0x000fc80003f04070 */
        /* <DEDUP_REMOVED lines=11> */
.L_x_451:
[----:B------:R-:W-:Y:S01]  /*1a740*/  ISETP.GT.U32.AND P0, PT, R18, -0x1, PT ;  /* 0xffffffff1200780c */ /* 0x000fe20003f04070 */
[----:B------:R-:W-:Y:S01]  /*1a750*/  BSSY.RECONVERGENT B1, `(.L_x_453) ;  /* 0x0000011000017945 */ /* 0x000fe20003800200 */
[----:B------:R-:W-:Y:S02]  /*1a760*/  IMAD.MOV.U32 R24, RZ, RZ, R8 ;  /* 0x000000ffff187224 */ /* 0x000fe400078e0008 */
[----:B------:R-:W-:Y:S01]  /*1a770*/  ISETP.GT.AND.EX P0, PT, R17, -0x1, PT, P0 ;  /* 0xffffffff1100780c */ /* 0x000fe20003f04300 */
[----:B------:R-:W-:-:S12]  /*1a780*/  IMAD.MOV.U32 R25, RZ, RZ, R9 ;  /* 0x000000ffff197224 */ /* 0x000fd800078e0009 */
[----:B------:R-:W-:Y:S05]  /*1a790*/  @P0 BRA `(.L_x_454) ;  /* 0x0000000000300947 */ /* 0x000fea0003800000 */
[----:B------:R-:W-:Y:S01]  /*1a7a0*/  ISETP.EQ.OR P1, PT, R14, RZ, !P1 ;  /* 0x000000ff0e00720c */ /* 0x000fe20004f22670 */
[----:B------:R-:W-:-:S12]  /*1a7b0*/  IMAD.MOV.U32 R7, RZ, RZ, 0x2d ;  /* 0x0000002dff077424 */ /* 0x000fd800078e00ff */
[----:B------:R-:W-:Y:S01]  /*1a7c0*/  @!P1 R2UR UR4, R10 ;  /* 0x000000000a0492ca */ /* 0x000fe200000e0000 */
[----:B------:R-:W-:Y:S01]  /*1a7d0*/  @P1 VIADD R6, R27, 0xfffffffe ;  /* 0xfffffffe1b061836 */ /* 0x000fe20000000000 */
[----:B------:R-:W-:Y:S01]  /*1a7e0*/  @!P1 R2UR UR5, R11 ;  /* 0x000000000b0592ca */ /* 0x000fe200000e0000 */
[----:B------:R-:W-:Y:S01]  /*1a7f0*/  @!P1 VIADD R14, R14, 0xffffffff ;  /* 0xffffffff0e0e9836 */ /* 0x000fe20000000000 */
[----:B------:R-:W-:Y:S01]  /*1a800*/  @!P1 IADD3 R24, P0, PT, R8, 0x1, RZ ;  /* 0x0000000108189810 */ /* 0x000fe20007f1e0ff */
[----:B------:R-:W-:-:S04]  /*1a810*/  @P1 IMAD.MOV.U32 R24, RZ, RZ, R8 ;  /* 0x000000ffff181224 */ /* 0x000fc800078e0008 */
[--C-:B------:R-:W-:Y:S02]  /*1a820*/  @!P1 IMAD.X R25, RZ, RZ, R9.reuse, P0 ;  /* 0x000000ffff199224 */ /* 0x100fe400000e0609 */
[----:B------:R-:W-:-:S04]  /*1a830*/  @P1 IMAD.MOV.U32 R25, RZ, RZ, R9 ;  /* 0x000000ffff191224 */ /* 0x000fc800078e0009 */
[----:B------:R0:W-:Y:S04]  /*1a840*/  @!P1 ST.E.U8 desc[UR4][R8.64], R7 ;  /* 0x0000000708009985 */ /* 0x0001e8000c101104 */
[----:B------:R0:W-:Y:S02]  /*1a850*/  @P1 STL.U8 [R27+-0x2], R7 ;  /* 0xfffffe071b001387 */ /* 0x0001e40000100000 */
.L_x_454:
[----:B------:R-:W-:Y:S05]  /*1a860*/  BSYNC.RECONVERGENT B1 ;  /* 0x0000000000017941 */ /* 0x000fea0003800200 */
.L_x_453:
[----:B------:R-:W-:Y:S01]  /*1a870*/  ISETP.GE.AND P0, PT, R14, 0x1, PT ;  /* 0x000000010e00780c */ /* 0x000fe20003f06270 */
[----:B------:R-:W-:Y:S01]  /*1a880*/  BSSY.RECONVERGENT B1, `(.L_x_455) ;  /* 0x0000014000017945 */ /* 0x000fe20003800200 */
[----:B------:R-:W-:-:S11]  /*1a890*/  IMAD.MOV.U32 R12, RZ, RZ, 0x20 ;  /* 0x00000020ff0c7424 */ /* 0x000fd600078e00ff */
[----:B------:R-:W-:Y:S05]  /*1a8a0*/  @!P0 BRA `(.L_x_456) ;  /* 0x0000000000448947 */ /* 0x000fea0003800000 */
[----:B0-----:R-:W2:Y:S01]  /*1a8b0*/  LDL.U8 R7, [R6] ;  /* 0x0000000006077983 */ /* 0x001ea20000100000 */
[----:B------:R-:W-:Y:S01]  /*1a8c0*/  BSSY.RECONVERGENT B2, `(.L_x_457) ;  /* 0x000000b000027945 */ /* 0x000fe20003800200 */
[----:B--2---:R-:W-:Y:S01]  /*1a8d0*/  ISETP.NE.AND P0, PT, R7, RZ, PT ;  /* 0x000000ff0700720c */ /* 0x004fe20003f05270 */
[----:B------:R-:W-:-:S12]  /*1a8e0*/  IMAD.MOV.U32 R7, RZ, RZ, RZ ;  /* 0x000000ffff077224 */ /* 0x000fd800078e00ff */
[----:B------:R-:W-:Y:S05]  /*1a8f0*/  @!P0 BRA `(.L_x_458) ;  /* 0x00000000001c8947 */ /* 0x000fea0003800000 */
[----:B------:R-:W-:Y:S02]  /*1a900*/  IMAD.MOV.U32 R7, RZ, RZ, RZ ;  /* 0x000000ffff077224 */ /* 0x000fe400078e00ff */
[----:B------:R-:W-:-:S07]  /*1a910*/  IMAD.MOV.U32 R8, RZ, RZ, R6 ;  /* 0x000000ffff087224 */ /* 0x000fce00078e0006 */
.L_x_459:
[----:B------:R0:W2:Y:S01]  /*1a920*/  LDL.U8 R9, [R8+0x1] ;  /* 0x0000010008097983 */ /* 0x0000a20000100000 */
[----:B------:R-:W-:Y:S02]  /*1a930*/  VIADD R7, R7, 0x1 ;  /* 0x0000000107077836 */ /* 0x000fe40000000000 */
[----:B0-----:R-:W-:Y:S01]  /*1a940*/  VIADD R8, R8, 0x1 ;  /* 0x0000000108087836 */ /* 0x001fe20000000000 */
[----:B--2---:R-:W-:-:S13]  /*1a950*/  ISETP.NE.AND P0, PT, R9, RZ, PT ;  /* 0x000000ff0900720c */ /* 0x004fda0003f05270 */
[----:B------:R-:W-:Y:S05]  /*1a960*/  @P0 BRA `(.L_x_459) ;  /* 0xfffffffc00ec0947 */ /* 0x000fea000383ffff */
.L_x_458:
[----:B------:R-:W-:Y:S05]  /*1a970*/  BSYNC.RECONVERGENT B2 ;  /* 0x0000000000027941 */ /* 0x000fea0003800200 */
.L_x_457:
[C---:B------:R-:W-:Y:S01]  /*1a980*/  ISETP.GT.AND P0, PT, R14.reuse, R7, PT ;  /* 0x000000070e00720c */ /* 0x040fe20003f04270 */
[----:B------:R-:W-:Y:S01]  /*1a990*/  IMAD.IADD R14, R14, 0x1, -R7 ;  /* 0x000000010e0e7824 */ /* 0x000fe200078e0a07 */
[----:B------:R-:W-:-:S04]  /*1a9a0*/  PRMT R12, R16, 0x7610, R12 ;  /* 0x00007610100c7816 */ /* 0x000fc8000000000c */
[----:B------:R-:W-:-:S07]  /*1a9b0*/  SEL R14, R14, RZ, P0 ;  /* 0x000000ff0e0e7207 */ /* 0x000fce0000000000 */
.L_x_456:
[----:B------:R-:W-:Y:S05]  /*1a9c0*/  BSYNC.RECONVERGENT B1 ;  /* 0x0000000000017941 */ /* 0x000fea0003800200 */
.L_x_455:
[----:B------:R-:W-:Y:S01]  /*1a9d0*/  ISETP.GE.AND P0, PT, R14, 0x1, PT ;  /* 0x000000010e00780c */ /* 0x000fe20003f06270 */
[----:B------:R-:W-:Y:S01]  /*1a9e0*/  BSSY.RECONVERGENT B1, `(.L_x_460) ;  /* 0x0000092000017945 */ /* 0x000fe20003800200 */
[----:B0-----:R-:W-:Y:S02]  /*1a9f0*/  IMAD.MOV.U32 R7, RZ, RZ, R14 ;  /* 0x000000ffff077224 */ /* 0x001fe400078e000e */
        /* <DEDUP_REMOVED lines=9> */
.L_x_464:
        /* <DEDUP_REMOVED lines=55> */
.L_x_463:
[----:B------:R-:W-:Y:S05]  /*1ae00*/  BSYNC.RECONVERGENT B2 ;  /* 0x0000000000027941 */ /* 0x000fea0003800200 */
.L_x_462:
        /* <DEDUP_REMOVED lines=35> */
.L_x_466:
[----:B------:R-:W-:Y:S05]  /*1b040*/  BSYNC.RECONVERGENT B2 ;  /* 0x0000000000027941 */ /* 0x000fea0003800200 */
.L_x_465:
        /* <DEDUP_REMOVED lines=43> */
.L_x_461:
[----:B------:R-:W-:Y:S05]  /*1b300*/  BSYNC.RECONVERGENT B1 ;  /* 0x0000000000017941 */ /* 0x000fea0003800200 */
.L_x_460:
[----:B01----:R-:W2:Y:S01]  /*1b310*/  LDL.U8 R8, [R6] ;  /* 0x0000000006087983 */ /* 0x003ea20000100000 */
[----:B------:R-:W-:Y:S01]  /*1b320*/  BSSY.RECONVERGENT B1, `(.L_x_467) ;  /* 0x0000010000017945 */ /* 0x000fe20003800200 */
[----:B------:R-:W-:Y:S02]  /*1b330*/  ISETP.GE.AND P1, PT, R7, 0x1, PT ;  /* 0x000000010700780c */ /* 0x000fe40003f26270 */
[----:B--2---:R-:W-:-:S13]  /*1b340*/  ISETP.NE.AND P0, PT, R8, RZ, PT ;  /* 0x000000ff0800720c */ /* 0x004fda0003f05270 */
[----:B------:R-:W-:Y:S05]  /*1b350*/  @!P0 BRA `(.L_x_468) ;  /* 0x0000000000308947 */ /* 0x000fea0003800000 */
[----:B------:R-:W-:-:S07]  /*1b360*/  PRMT R15, R8, 0x7610, R15 ;  /* 0x00007610080f7816 */ /* 0x000fce000000000f */
.L_x_469:
[----:B------:R-:W-:Y:S01]  /*1b370*/  R2UR UR4, R10 ;  /* 0x000000000a0472ca */ /* 0x000fe200000e0000 */
[----:B------:R-:W-:Y:S01]  /*1b380*/  IMAD.MOV.U32 R8, RZ, RZ, R24 ;  /* 0x000000ffff087224 */ /* 0x000fe200078e0018 */
        /* <DEDUP_REMOVED lines=9> */
.L_x_468:
[----:B------:R-:W-:Y:S05]  /*1b420*/  BSYNC.RECONVERGENT B1 ;  /* 0x0000000000017941 */ /* 0x000fea0003800200 */
.L_x_467:
        /* <DEDUP_REMOVED lines=10> */
.L_x_472:
        /* <DEDUP_REMOVED lines=55> */
.L_x_471:
[----:B------:R-:W-:Y:S05]  /*1b840*/  BSYNC.RECONVERGENT B1 ;  /* 0x0000000000017941 */ /* 0x000fea0003800200 */
.L_x_470:
        /* <DEDUP_REMOVED lines=36> */
.L_x_474:
[----:B------:R-:W-:Y:S05]  /*1ba90*/  BSYNC.RECONVERGENT B1 ;  /* 0x0000000000017941 */ /* 0x000fea0003800200 */
.L_x_473:
        /* <DEDUP_REMOVED lines=47> */
.L_x_445:
[----:B------:R-:W-:Y:S05]  /*1bd90*/  BSYNC.RECONVERGENT B0 ;  /* 0x0000000000007941 */ /* 0x000fea0003800200 */
.L_x_429:
[----:B------:R-:W-:Y:S02]  /*1bda0*/  IMAD.MOV.U32 R18, RZ, RZ, R22 ;  /* 0x000000ffff127224 */ /* 0x000fe400078e0016 */
[----:B------:R-:W-:Y:S01]  /*1bdb0*/  IMAD.MOV.U32 R17, RZ, RZ, R19 ;  /* 0x000000ffff117224 */ /* 0x000fe200078e0013 */
[----:B------:R-:W-:Y:S06]  /*1bdc0*/  BRA `(.L_x_181) ;  /* 0x0000028400a47947 */ /* 0x000fec0003800000 */
.L_x_428:
[----:B------:R-:W-:-:S05]  /*1bdd0*/  VIADD R2, R2, 0x3 ;  /* 0x0000000302027836 */ /* 0x000fca0000000000 */
[----:B------:R-:W-:-:S05]  /*1bde0*/  LOP3.LUT R6, R2, 0xfffffffc, RZ, 0xc0, !PT ;  /* 0xfffffffc02067812 */ /* 0x000fca00078ec0ff */
[----:B------:R-:W2:Y:S01]  /*1bdf0*/  LDL.U8 R7, [R6] ;  /* 0x0000000006077983 */ /* 0x000ea20000100000 */
        /* <DEDUP_REMOVED lines=15> */
.L_x_480:
[----:B------:R0:W2:Y:S01]  /*1bef0*/  LDL.U8 R12, [R6+0x1] ;  /* 0x00000100060c7983 */ /* 0x0000a20000100000 */
[----:B------:R-:W-:Y:S02]  /*1bf00*/  VIADD R7, R7, 0x1 ;  /* 0x0000000107077836 */ /* 0x000fe40000000000 */
[----:B0-----:R-:W-:Y:S01]  /*1bf10*/  VIADD R6, R6, 0x1 ;  /* 0x0000000106067836 */ /* 0x001fe20000000000 */
[----:B--2---:R-:W-:-:S13]  /*1bf20*/  ISETP.NE.AND P0, PT, R12, RZ, PT ;  /* 0x000000ff0c00720c */ /* 0x004fda0003f05270 */
[----:B------:R-:W-:Y:S05]  /*1bf30*/  @P0 BRA `(.L_x_480) ;  /* 0xfffffffc00ec0947 */ /* 0x000fea000383ffff */
[----:B------:R-:W-:Y:S05]  /*1bf40*/  BSYNC.RECONVERGENT B2 ;  /* 0x0000000000027941 */ /* 0x000fea0003800200 */
.L_x_479:
[C---:B------:R-:W-:Y:S01]  /*1bf50*/  ISETP.GT.AND P0, PT, R14.reuse, R7, PT ;  /* 0x000000070e00720c */ /* 0x040fe20003f04270 */
[----:B------:R-:W-:Y:S01]  /*1bf60*/  IMAD.IADD R14, R14, 0x1, -R7 ;  /* 0x000000010e0e7824 */ /* 0x000fe200078e0a07 */
[----:B------:R-:W-:-:S04]  /*1bf70*/  PRMT R6, R16, 0x7610, R6 ;  /* 0x0000761010067816 */ /* 0x000fc80000000006 */
[----:B------:R-:W-:-:S07]  /*1bf80*/  SEL R14, R14, RZ, P0 ;  /* 0x000000ff0e0e7207 */ /* 0x000fce0000000000 */
.L_x_478:
[----:B------:R-:W-:Y:S05]  /*1bf90*/  BSYNC.RECONVERGENT B1 ;  /* 0x0000000000017941 */ /* 0x000fea0003800200 */
.L_x_477:
        /* <DEDUP_REMOVED lines=18> */
.L_x_485:
        /* <DEDUP_REMOVED lines=55> */
.L_x_484:
[----:B------:R-:W-:Y:S05]  /*1c430*/  BSYNC.RECONVERGENT B2 ;  /* 0x0000000000027941 */ /* 0x000fea0003800200 */
.L_x_483:
        /* <DEDUP_REMOVED lines=35> */
.L_x_487:
[----:B------:R-:W-:Y:S05]  /*1c670*/  BSYNC.RECONVERGENT B2 ;  /* 0x0000000000027941 */ /* 0x000fea0003800200 */
.L_x_486:
        /* <DEDUP_REMOVED lines=43> */
.L_x_482:
[----:B------:R-:W-:Y:S05]  /*1c930*/  BSYNC.RECONVERGENT B1 ;  /* 0x0000000000017941 */ /* 0x000fea0003800200 */
.L_x_481:
[----:B0-----:R-:W3:Y:S01]  /*1c940*/  LDL.U8 R7, [R1] ;  /* 0x0000000001077983 */ /* 0x001ee20000100000 */
[----:B------:R-:W-:Y:S01]  /*1c950*/  BSSY.RECONVERGENT B1, `(.L_x_488) ;  /* 0x0000011000017945 */ /* 0x000fe20003800200 */
[----:B------:R-:W-:Y:S02]  /*1c960*/  ISETP.GE.AND P1, PT, R12, 0x1, PT ;  /* 0x000000010c00780c */ /* 0x000fe40003f26270 */
[----:B---3--:R-:W-:-:S13]  /*1c970*/  ISETP.NE.AND P0, PT, R7, RZ, PT ;  /* 0x000000ff0700720c */ /* 0x008fda0003f05270 */
[----:B------:R-:W-:Y:S05]  /*1c980*/  @!P0 BRA `(.L_x_489) ;  /* 0x0000000000348947 */ /* 0x000fea0003800000 */
[----:B------:R-:W-:Y:S01]  /*1c990*/  PRMT R15, R7, 0x7610, R15 ;  /* 0x00007610070f7816 */ /* 0x000fe2000000000f */
[----:B------:R-:W-:-:S07]  /*1c9a0*/  IMAD.MOV.U32 R7, RZ, RZ, R1 ;  /* 0x000000ffff077224 */ /* 0x000fce00078e0001 */
.L_x_490:
        /* <DEDUP_REMOVED lines=11> */
.L_x_489:
[----:B------:R-:W-:Y:S05]  /*1ca60*/  BSYNC.RECONVERGENT B1 ;  /* 0x0000000000017941 */ /* 0x000fea0003800200 */
.L_x_488:
        /* <DEDUP_REMOVED lines=10> */
.L_x_494:
        /* <DEDUP_REMOVED lines=55> */
.L_x_493:
[----:B------:R-:W-:Y:S05]  /*1ce80*/  BSYNC.RECONVERGENT B1 ;  /* 0x0000000000017941 */ /* 0x000fea0003800200 */
.L_x_492:
        /* <DEDUP_REMOVED lines=36> */
.L_x_496:
[----:B------:R-:W-:Y:S05]  /*1d0d0*/  BSYNC.RECONVERGENT B1 ;  /* 0x0000000000017941 */ /* 0x000fea0003800200 */
.L_x_495:
        /* <DEDUP_REMOVED lines=47> */
.L_x_476:
[----:B------:R0:W-:Y:S01]  /*1d3d0*/  STL.U8 [R1+0x3f], RZ ;  /* 0x00003fff01007387 */ /* 0x0001e20000100000 */
[----:B------:R-:W-:Y:S01]  /*1d3e0*/  VIADD R0, R1, 0x3f ;  /* 0x0000003f01007836 */ /* 0x000fe20000000000 */
[----:B------:R-:W-:Y:S01]  /*1d3f0*/  BSSY.RECONVERGENT B1, `(.L_x_497) ;  /* 0x0000011000017945 */ /* 0x000fe20003800200 */
[----:B------:R-:W-:Y:S02]  /*1d400*/  IMAD.MOV.U32 R6, RZ, RZ, R4 ;  /* 0x000000ffff067224 */ /* 0x000fe400078e0004 */
[----:B------:R-:W-:Y:S02]  /*1d410*/  IMAD.MOV.U32 R7, RZ, RZ, R5 ;  /* 0x000000ffff077224 */ /* 0x000fe400078e0005 */
[----:B------:R-:W-:-:S07]  /*1d420*/  IMAD.MOV.U32 R12, RZ, RZ, R0 ;  /* 0x000000ffff0c7224 */ /* 0x000fce00078e0000 */
.L_x_498:
        /* <DEDUP_REMOVED lines=14> */
.L_x_497:
[----:B------:R-:W-:Y:S01]  /*1d510*/  ISETP.GE.AND P0, PT, R14, 0x1, PT ;  /* 0x000000010e00780c */ /* 0x000fe20003f06270 */
[----:B------:R-:W-:Y:S01]  /*1d520*/  BSSY.RECONVERGENT B1, `(.L_x_499) ;  /* 0x0000010000017945 */ /* 0x000fe20003800200 */
[----:B------:R-:W-:-:S11]  /*1d530*/  IMAD.MOV.U32 R12, RZ, RZ, 0x20 ;  /* 0x00000020ff0c7424 */ /* 0x000fd600078e00ff */
[----:B------:R-:W-:Y:S05]  /*1d540*/  @!P0 BRA `(.L_x_500) ;  /* 0x0000000000348947 */ /* 0x000fea0003800000 */
[----:B------:R-:W-:Y:S01]  /*1d550*/  BSSY.RECONVERGENT B2, `(.L_x_501) ;  /* 0x0000008000027945 */ /* 0x000fe20003800200 */
[----:B------:R-:W-:Y:S02]  /*1d560*/  IMAD.MOV.U32 R7, RZ, RZ, RZ ;  /* 0x000000ffff077224 */ /* 0x000fe400078e00ff */
[----:B------:R-:W-:-:S07]  /*1d570*/  IMAD.MOV.U32 R6, RZ, RZ, R18 ;  /* 0x000000ffff067224 */ /* 0x000fce00078e0012 */
.L_x_502:
[----:B------:R1:W2:Y:S01]  /*1d580*/  LDL.U8 R12, [R6+0x1] ;  /* 0x00000100060c7983 */ /* 0x0002a20000100000 */
[----:B------:R-:W-:Y:S02]  /*1d590*/  VIADD R7, R7, 0x1 ;  /* 0x0000000107077836 */ /* 0x000fe40000000000 */
[----:B-1----:R-:W-:Y:S01]  /*1d5a0*/  VIADD R6, R6, 0x1 ;  /* 0x0000000106067836 */ /* 0x002fe20000000000 */
[----:B--2---:R-:W-:-:S13]  /*1d5b0*/  ISETP.NE.AND P0, PT, R12, RZ, PT ;  /* 0x000000ff0c00720c */ /* 0x004fda0003f05270 */
[----:B------:R-:W-:Y:S05]  /*1d5c0*/  @P0 BRA `(.L_x_502) ;  /* 0xfffffffc00ec0947 */ /* 0x000fea000383ffff */
[----:B------:R-:W-:Y:S05]  /*1d5d0*/  BSYNC.RECONVERGENT B2 ;  /* 0x0000000000027941 */ /* 0x000fea0003800200 */
.L_x_501:
[C---:B------:R-:W-:Y:S01]  /*1d5e0*/  ISETP.GT.AND P0, PT, R14.reuse, R7, PT ;  /* 0x000000070e00720c */ /* 0x040fe20003f04270 */
[----:B------:R-:W-:Y:S01]  /*1d5f0*/  IMAD.IADD R14, R14, 0x1, -R7 ;  /* 0x000000010e0e7824 */ /* 0x000fe200078e0a07 */
[----:B------:R-:W-:-:S04]  /*1d600*/  PRMT R12, R16, 0x7610, R12 ;  /* 0x00007610100c7816 */ /* 0x000fc8000000000c */
[----:B------:R-:W-:-:S07]  /*1d610*/  SEL R14, R14, RZ, P0 ;  /* 0x000000ff0e0e7207 */ /* 0x000fce0000000000 */
.L_x_500:
[----:B------:R-:W-:Y:S05]  /*1d620*/  BSYNC.RECONVERGENT B1 ;  /* 0x0000000000017941 */ /* 0x000fea0003800200 */
.L_x_499:
        /* <DEDUP_REMOVED lines=18> */
.L_x_507:
        /* <DEDUP_REMOVED lines=55> */
.L_x_506:
[----:B------:R-:W-:Y:S05]  /*1dac0*/  BSYNC.RECONVERGENT B2 ;  /* 0x0000000000027941 */ /* 0x000fea0003800200 */
.L_x_505:
        /* <DEDUP_REMOVED lines=35> */
.L_x_509:
[----:B------:R-:W-:Y:S05]  /*1dd00*/  BSYNC.RECONVERGENT B2 ;  /* 0x0000000000027941 */ /* 0x000fea0003800200 */
.L_x_508:
        /* <DEDUP_REMOVED lines=43> */
.L_x_504:
[----:B------:R-:W-:Y:S05]  /*1dfc0*/  BSYNC.RECONVERGENT B1 ;  /* 0x0000000000017941 */ /* 0x000fea0003800200 */
.L_x_503:
[----:B-12---:R-:W2:Y:S01]  /*1dfd0*/  LDL.U8 R8, [R18] ;  /* 0x0000000012087983 */ /* 0x006ea20000100000 */
[----:B------:R-:W-:Y:S01]  /*1dfe0*/  BSSY.RECONVERGENT B1, `(.L_x_510) ;  /* 0x0000011000017945 */ /* 0x000fe20003800200 */
[----:B------:R-:W-:Y:S02]  /*1dff0*/  ISETP.GE.AND P1, PT, R15, 0x1, PT ;  /* 0x000000010f00780c */ /* 0x000fe40003f26270 */
[----:B--2---:R-:W-:-:S13]  /*1e000*/  ISETP.NE.AND P0, PT, R8, RZ, PT ;  /* 0x000000ff0800720c */ /* 0x004fda0003f05270 */
[----:B------:R-:W-:Y:S05]  /*1e010*/  @!P0 BRA `(.L_x_511) ;  /* 0x0000000000348947 */ /* 0x000fea0003800000 */
[----:B------:R-:W-:-:S07]  /*1e020*/  PRMT R9, R8, 0x7610, R9 ;  /* 0x0000761008097816 */ /* 0x000fce0000000009 */
.L_x_512:
        /* <DEDUP_REMOVED lines=12> */
.L_x_511:
[----:B------:R-:W-:Y:S05]  /*1e0f0*/  BSYNC.RECONVERGENT B1 ;  /* 0x0000000000017941 */ /* 0x000fea0003800200 */
.L_x_510:
        /* <DEDUP_REMOVED lines=10> */
.L_x_515:
        /* <DEDUP_REMOVED lines=55> */
.L_x_514:
[----:B------:R-:W-:Y:S05]  /*1e510*/  BSYNC.RECONVERGENT B1 ;  /* 0x0000000000017941 */ /* 0x000fea0003800200 */
.L_x_513:
        /* <DEDUP_REMOVED lines=36> */
.L_x_517:
[----:B------:R-:W-:Y:S05]  /*1e760*/  BSYNC.RECONVERGENT B1 ;  /* 0x0000000000017941 */ /* 0x000fea0003800200 */
.L_x_516:
        /* <DEDUP_REMOVED lines=45> */
.L_x_491:
[----:B------:R-:W-:Y:S05]  /*1ea40*/  BSYNC.RECONVERGENT B0 ;  /* 0x0000000000007941 */ /* 0x000fea0003800200 */
.L_x_475:
[----:B------:R-:W-:Y:S02]  /*1ea50*/  IMAD.MOV.U32 R18, RZ, RZ, R22 ;  /* 0x000000ffff127224 */ /* 0x000fe400078e0016 */
[----:B------:R-:W-:Y:S01]  /*1ea60*/  IMAD.MOV.U32 R17, RZ, RZ, R19 ;  /* 0x000000ffff117224 */ /* 0x000fe200078e0013 */
[----:B------:R-:W-:Y:S06]  /*1ea70*/  BRA `(.L_x_181) ;  /* 0x0000025800787947 */ /* 0x000fec0003800000 */
.L_x_427:
        /* <DEDUP_REMOVED lines=24> */
.L_x_524:
[----:B------:R0:W2:Y:S01]  /*1ec00*/  LDL.U8 R12, [R6+0x1] ;  /* 0x00000100060c7983 */ /* 0x0000a20000100000 */
[----:B------:R-:W-:Y:S02]  /*1ec10*/  VIADD R7, R7, 0x1 ;  /* 0x0000000107077836 */ /* 0x000fe40000000000 */
[----:B0-----:R-:W-:Y:S01]  /*1ec20*/  VIADD R6, R6, 0x1 ;  /* 0x0000000106067836 */ /* 0x001fe20000000000 */
[----:B--2---:R-:W-:-:S13]  /*1ec30*/  ISETP.NE.AND P0, PT, R12, RZ, PT ;  /* 0x000000ff0c00720c */ /* 0x004fda0003f05270 */
[----:B------:R-:W-:Y:S05]  /*1ec40*/  @P0 BRA `(.L_x_524) ;  /* 0xfffffffc00ec0947 */ /* 0x000fea000383ffff */
[----:B------:R-:W-:Y:S05]  /*1ec50*/  BSYNC.RECONVERGENT B2 ;  /* 0x0000000000027941 */ /* 0x000fea0003800200 */
.L_x_523:
[C---:B------:R-:W-:Y:S01]  /*1ec60*/  ISETP.GT.AND P0, PT, R14.reuse, R7, PT ;  /* 0x000000070e00720c */ /* 0x040fe20003f04270 */
[----:B------:R-:W-:Y:S01]  /*1ec70*/  IMAD.IADD R14, R14, 0x1, -R7 ;  /* 0x000000010e0e7824 */ /* 0x000fe200078e0a07 */
[----:B------:R-:W-:-:S04]  /*1ec80*/  PRMT R6, R16, 0x7610, R6 ;  /* 0x0000761010067816 */ /* 0x000fc80000000006 */
[----:B------:R-:W-:-:S07]  /*1ec90*/  SEL R14, R14, RZ, P0 ;  /* 0x000000ff0e0e7207 */ /* 0x000fce0000000000 */
.L_x_522:
[----:B------:R-:W-:Y:S05]  /*1eca0*/  BSYNC.RECONVERGENT B1 ;  /* 0x0000000000017941 */ /* 0x000fea0003800200 */
.L_x_521:
        /* <DEDUP_REMOVED lines=18> */
.L_x_529:
        /* <DEDUP_REMOVED lines=55> */
.L_x_528:
[----:B------:R-:W-:Y:S05]  /*1f140*/  BSYNC.RECONVERGENT B2 ;  /* 0x0000000000027941 */ /* 0x000fea0003800200 */
.L_x_527:
        /* <DEDUP_REMOVED lines=35> */
.L_x_531:
[----:B------:R-:W-:Y:S05]  /*1f380*/  BSYNC.RECONVERGENT B2 ;  /* 0x0000000000027941 */ /* 0x000fea0003800200 */
.L_x_530:
        /* <DEDUP_REMOVED lines=43> */
.L_x_526:
[----:B------:R-:W-:Y:S05]  /*1f640*/  BSYNC.RECONVERGENT B1 ;  /* 0x0000000000017941 */ /* 0x000fea0003800200 */
.L_x_525:
[----:B0-----:R-:W3:Y:S01]  /*1f650*/  LDL.U8 R7, [R1] ;  /* 0x0000000001077983 */ /* 0x001ee20000100000 */
[----:B------:R-:W-:Y:S01]  /*1f660*/  BSSY.RECONVERGENT B1, `(.L_x_532) ;  /* 0x0000011000017945 */ /* 0x000fe20003800200 */
[----:B------:R-:W-:Y:S02]  /*1f670*/  ISETP.GE.AND P1, PT, R12, 0x1, PT ;  /* 0x000000010c00780c */ /* 0x000fe40003f26270 */
[----:B---3--:R-:W-:-:S13]  /*1f680*/  ISETP.NE.AND P0, PT, R7, RZ, PT ;  /* 0x000000ff0700720c */ /* 0x008fda0003f05270 */
[----:B------:R-:W-:Y:S05]  /*1f690*/  @!P0 BRA `(.L_x_533) ;  /* 0x0000000000348947 */ /* 0x000fea0003800000 */
[----:B------:R-:W-:Y:S01]  /*1f6a0*/  PRMT R15, R7, 0x7610, R15 ;  /* 0x00007610070f7816 */ /* 0x000fe2000000000f */
[----:B------:R-:W-:-:S07]  /*1f6b0*/  IMAD.MOV.U32 R7, RZ, RZ, R1 ;  /* 0x000000ffff077224 */ /* 0x000fce00078e0001 */
.L_x_534:
        /* <DEDUP_REMOVED lines=11> */
.L_x_533:
[----:B------:R-:W-:Y:S05]  /*1f770*/  BSYNC.RECONVERGENT B1 ;  /* 0x0000000000017941 */ /* 0x000fea0003800200 */
.L_x_532:
        /* <DEDUP_REMOVED lines=10> */
.L_x_538:
        /* <DEDUP_REMOVED lines=55> */
.L_x_537:
[----:B------:R-:W-:Y:S05]  /*1fb90*/  BSYNC.RECONVERGENT B1 ;  /* 0x0000000000017941 */ /* 0x000fea0003800200 */
.L_x_536:
        /* <DEDUP_REMOVED lines=36> */
.L_x_540:
[----:B------:R-:W-:Y:S05]  /*1fde0*/  BSYNC.RECONVERGENT B1 ;  /* 0x0000000000017941 */ /* 0x000fea0003800200 */
.L_x_539:
        /* <DEDUP_REMOVED lines=47> */
.L_x_520:
[----:B------:R0:W-:Y:S01]  /*200e0*/  STL.U8 [R1+0x3f], RZ ;  /* 0x00003fff01007387 */ /* 0x0001e20000100000 */
[----:B------:R-:W-:Y:S01]  /*200f0*/  VIADD R0, R1, 0x3f ;  /* 0x0000003f01007836 */ /* 0x000fe20000000000 */
[----:B------:R-:W-:Y:S01]  /*20100*/  BSSY.RECONVERGENT B1, `(.L_x_541) ;  /* 0x0000011000017945 */ /* 0x000fe20003800200 */
[----:B------:R-:W-:Y:S02]  /*20110*/  IMAD.MOV.U32 R6, RZ, RZ, R4 ;  /* 0x000000ffff067224 */ /* 0x000fe400078e0004 */
[----:B------:R-:W-:Y:S02]  /*20120*/  IMAD.MOV.U32 R7, RZ, RZ, R5 ;  /* 0x000000ffff077224 */ /* 0x000fe400078e0005 */
[----:B------:R-:W-:-:S07]  /*20130*/  IMAD.MOV.U32 R12, RZ, RZ, R0 ;  /* 0x000000ffff0c7224 */ /* 0x000fce00078e0000 */
.L_x_542:
        /* <DEDUP_REMOVED lines=14> */
.L_x_541:
[----:B------:R-:W-:Y:S01]  /*20220*/  ISETP.GE.AND P0, PT, R14, 0x1, PT ;  /* 0x000000010e00780c */ /* 0x000fe20003f06270 */
[----:B------:R-:W-:Y:S01]  /*20230*/  BSSY.RECONVERGENT B1, `(.L_x_543) ;  /* 0x0000010000017945 */ /* 0x000fe20003800200 */
[----:B------:R-:W-:-:S11]  /*20240*/  IMAD.MOV.U32 R12, RZ, RZ, 0x20 ;  /* 0x00000020ff0c7424 */ /* 0x000fd600078e00ff */
[----:B------:R-:W-:Y:S05]  /*20250*/  @!P0 BRA `(.L_x_544) ;  /* 0x0000000000348947 */ /* 0x000fea0003800000 */
[----:B------:R-:W-:Y:S01]  /*20260*/  BSSY.RECONVERGENT B2, `(.L_x_545) ;  /* 0x0000008000027945 */ /* 0x000fe20003800200 */
[----:B------:R-:W-:Y:S02]  /*20270*/  IMAD.MOV.U32 R7, RZ, RZ, RZ ;  /* 0x000000ffff077224 */ /* 0x000fe400078e00ff */
[----:B------:R-:W-:-:S07]  /*20280*/  IMAD.MOV.U32 R6, RZ, RZ, R18 ;  /* 0x000000ffff067224 */ /* 0x000fce00078e0012 */
.L_x_546:
[----:B------:R1:W2:Y:S01]  /*20290*/  LDL.U8 R12, [R6+0x1] ;  /* 0x00000100060c7983 */ /* 0x0002a20000100000 */
[----:B------:R-:W-:Y:S02]  /*202a0*/  VIADD R7, R7, 0x1 ;  /* 0x0000000107077836 */ /* 0x000fe40000000000 */
[----:B-1----:R-:W-:Y:S01]  /*202b0*/  VIADD R6, R6, 0x1 ;  /* 0x0000000106067836 */ /* 0x002fe20000000000 */
[----:B--2---:R-:W-:-:S13]  /*202c0*/  ISETP.NE.AND P0, PT, R12, RZ, PT ;  /* 0x000000ff0c00720c */ /* 0x004fda0003f05270 */
[----:B------:R-:W-:Y:S05]  /*202d0*/  @P0 BRA `(.L_x_546) ;  /* 0xfffffffc00ec0947 */ /* 0x000fea000383ffff */
[----:B------:R-:W-:Y:S05]  /*202e0*/  BSYNC.RECONVERGENT B2 ;  /* 0x0000000000027941 */ /* 0x000fea0003800200 */
.L_x_545:
[C---:B------:R-:W-:Y:S01]  /*202f0*/  ISETP.GT.AND P0, PT, R14.reuse, R7, PT ;  /* 0x000000070e00720c */ /* 0x040fe20003f04270 */
[----:B------:R-:W-:Y:S01]  /*20300*/  IMAD.IADD R14, R14, 0x1, -R7 ;  /* 0x000000010e0e7824 */ /* 0x000fe200078e0a07 */
[----:B------:R-:W-:-:S04]  /*20310*/  PRMT R12, R16, 0x7610, R12 ;  /* 0x00007610100c7816 */ /* 0x000fc8000000000c */
[----:B------:R-:W-:-:S07]  /*20320*/  SEL R14, R14, RZ, P0 ;  /* 0x000000ff0e0e7207 */ /* 0x000fce0000000000 */
.L_x_544:
[----:B------:R-:W-:Y:S05]  /*20330*/  BSYNC.RECONVERGENT B1 ;  /* 0x0000000000017941 */ /* 0x000fea0003800200 */
.L_x_543:
        /* <DEDUP_REMOVED lines=18> */
.L_x_551:
        /* <DEDUP_REMOVED lines=55> */
.L_x_550:
[----:B------:R-:W-:Y:S05]  /*207d0*/  BSYNC.RECONVERGENT B2 ;  /* 0x0000000000027941 */ /* 0x000fea0003800200 */
.L_x_549:
        /* <DEDUP_REMOVED lines=35> */
.L_x_553:
[----:B------:R-:W-:Y:S05]  /*20a10*/  BSYNC.RECONVERGENT B2 ;  /* 0x0000000000027941 */ /* 0x000fea0003800200 */
.L_x_552:
        /* <DEDUP_REMOVED lines=43> */
.L_x_548:
[----:B------:R-:W-:Y:S05]  /*20cd0*/  BSYNC.RECONVERGENT B1 ;  /* 0x0000000000017941 */ /* 0x000fea0003800200 */
.L_x_547:
[----:B-12---:R-:W2:Y:S01]  /*20ce0*/  LDL.U8 R8, [R18] ;  /* 0x0000000012087983 */ /* 0x006ea20000100000 */
[----:B------:R-:W-:Y:S01]  /*20cf0*/  BSSY.RECONVERGENT B1, `(.L_x_554) ;  /* 0x0000011000017945 */ /* 0x000fe20003800200 */
[----:B------:R-:W-:Y:S02]  /*20d00*/  ISETP.GE.AND P1, PT, R15, 0x1, PT ;  /* 0x000000010f00780c */ /* 0x000fe40003f26270 */
[----:B--2---:R-:W-:-:S13]  /*20d10*/  ISETP.NE.AND P0, PT, R8, RZ, PT ;  /* 0x000000ff0800720c */ /* 0x004fda0003f05270 */
[----:B------:R-:W-:Y:S05]  /*20d20*/  @!P0 BRA `(.L_x_555) ;  /* 0x0000000000348947 */ /* 0x000fea0003800000 */
[----:B------:R-:W-:-:S07]  /*20d30*/  PRMT R9, R8, 0x7610, R9 ;  /* 0x0000761008097816 */ /* 0x000fce0000000009 */
.L_x_556:
        /* <DEDUP_REMOVED lines=12> */
.L_x_555:
[----:B------:R-:W-:Y:S05]  /*20e00*/  BSYNC.RECONVERGENT B1 ;  /* 0x0000000000017941 */ /* 0x000fea0003800200 */
.L_x_554:
        /* <DEDUP_REMOVED lines=10> */
.L_x_559:
        /* <DEDUP_REMOVED lines=55> */
.L_x_558:
[----:B------:R-:W-:Y:S05]  /*21220*/  BSYNC.RECONVERGENT B1 ;  /* 0x0000000000017941 */ /* 0x000fea0003800200 */
.L_x_557:
        /* <DEDUP_REMOVED lines=36> */
.L_x_561:
[----:B------:R-:W-:Y:S05]  /*21470*/  BSYNC.RECONVERGENT B1 ;  /* 0x0000000000017941 */ /* 0x000fea0003800200 */
.L_x_560:
        /* <DEDUP_REMOVED lines=45> */
.L_x_535:
[----:B------:R-:W-:Y:S05]  /*21750*/  BSYNC.RECONVERGENT B0 ;  /* 0x0000000000007941 */ /* 0x000fea0003800200 */
.L_x_519:
[----:B------:R-:W-:Y:S02]  /*21760*/  IMAD.MOV.U32 R18, RZ, RZ, R22 ;  /* 0x000000ffff127224 */ /* 0x000fe400078e0016 */
[----:B------:R-:W-:Y:S01]  /*21770*/  IMAD.MOV.U32 R17, RZ, RZ, R19 ;  /* 0x000000ffff117224 */ /* 0x000fe200078e0013 */
[----:B------:R-:W-:Y:S06]  /*21780*/  BRA `(.L_x_181) ;  /* 0x0000022c00347947 */ /* 0x000fec0003800000 */
.L_x_518:
        /* <DEDUP_REMOVED lines=18> */
.L_x_567:
[----:B------:R0:W2:Y:S01]  /*218b0*/  LDL.U8 R12, [R6+0x1] ;  /* 0x00000100060c7983 */ /* 0x0000a20000100000 */
[----:B------:R-:W-:Y:S02]  /*218c0*/  VIADD R7, R7, 0x1 ;  /* 0x0000000107077836 */ /* 0x000fe40000000000 */
[----:B0-----:R-:W-:Y:S01]  /*218d0*/  VIADD R6, R6, 0x1 ;  /* 0x0000000106067836 */ /* 0x001fe20000000000 */
[----:B--2---:R-:W-:-:S13]  /*218e0*/  ISETP.NE.AND P0, PT, R12, RZ, PT ;  /* 0x000000ff0c00720c */ /* 0x004fda0003f05270 */
[----:B------:R-:W-:Y:S05]  /*218f0*/  @P0 BRA `(.L_x_567) ;  /* 0xfffffffc00ec0947 */ /* 0x000fea000383ffff */
[----:B------:R-:W-:Y:S05]  /*21900*/  BSYNC.RECONVERGENT B2 ;  /* 0x0000000000027941 */ /* 0x000fea0003800200 */
.L_x_566:
[C---:B------:R-:W-:Y:S01]  /*21910*/  ISETP.GT.AND P0, PT, R14.reuse, R7, PT ;  /* 0x000000070e00720c */ /* 0x040fe20003f04270 */
[----:B------:R-:W-:Y:S01]  /*21920*/  IMAD.IADD R14, R14, 0x1, -R7 ;  /* 0x000000010e0e7824 */ /* 0x000fe200078e0a07 */
[----:B------:R-:W-:-:S04]  /*21930*/  PRMT R6, R16, 0x7610, R6 ;  /* 0x0000761010067816 */ /* 0x000fc80000000006 */
[----:B------:R-:W-:-:S07]  /*21940*/  SEL R14, R14, RZ, P0 ;  /* 0x000000ff0e0e7207 */ /* 0x000fce0000000000 */
.L_x_565:
[----:B------:R-:W-:Y:S05]  /*21950*/  BSYNC.RECONVERGENT B1 ;  /* 0x0000000000017941 */ /* 0x000fea0003800200 */
.L_x_564:
        /* <DEDUP_REMOVED lines=18> */
.L_x_572:
        /* <DEDUP_REMOVED lines=55> */
.L_x_571:
[----:B------:R-:W-:Y:S05]  /*21df0*/  BSYNC.RECONVERGENT B2 ;  /* 0x0000000000027941 */ /* 0x000fea0003800200 */
.L_x_570:
        /* <DEDUP_REMOVED lines=35> */
.L_x_574:
[----:B------:R-:W-:Y:S05]  /*22030*/  BSYNC.RECONVERGENT B2 ;  /* 0x0000000000027941 */ /* 0x000fea0003800200 */
.L_x_573:
        /* <DEDUP_REMOVED lines=43> */
.L_x_569:
[----:B------:R-:W-:Y:S05]  /*222f0*/  BSYNC.RECONVERGENT B1 ;  /* 0x0000000000017941 */ /* 0x000fea0003800200 */
.L_x_568:
[----:B0-----:R-:W3:Y:S01]  /*22300*/  LDL.U8 R7, [R1] ;  /* 0x0000000001077983 */ /* 0x001ee20000100000 */
[----:B------:R-:W-:Y:S01]  /*22310*/  BSSY.RECONVERGENT B1, `(.L_x_575) ;  /* 0x0000011000017945 */ /* 0x000fe20003800200 */
[----:B------:R-:W-:Y:S02]  /*22320*/  ISETP.GE.AND P1, PT, R12, 0x1, PT ;  /* 0x000000010c00780c */ /* 0x000fe40003f26270 */
[----:B---3--:R-:W-:-:S13]  /*22330*/  ISETP.NE.AND P0, PT, R7, RZ, PT ;  /* 0x000000ff0700720c */ /* 0x008fda0003f05270 */
[----:B------:R-:W-:Y:S05]  /*22340*/  @!P0 BRA `(.L_x_576) ;  /* 0x0000000000348947 */ /* 0x000fea0003800000 */
[----:B------:R-:W-:Y:S01]  /*22350*/  PRMT R15, R7, 0x7610, R15 ;  /* 0x00007610070f7816 */ /* 0x000fe2000000000f */
[----:B------:R-:W-:-:S07]  /*22360*/  IMAD.MOV.U32 R7, RZ, RZ, R1 ;  /* 0x000000ffff077224 */ /* 0x000fce00078e0001 */
.L_x_577:
        /* <DEDUP_REMOVED lines=11> */
.L_x_576:
[----:B------:R-:W-:Y:S05]  /*22420*/  BSYNC.RECONVERGENT B1 ;  /* 0x0000000000017941 */ /* 0x000fea0003800200 */
.L_x_575:
        /* <DEDUP_REMOVED lines=10> */
.L_x_581:
        /* <DEDUP_REMOVED lines=55> */
.L_x_580:
[----:B------:R-:W-:Y:S05]  /*22840*/  BSYNC.RECONVERGENT B1 ;  /* 0x0000000000017941 */ /* 0x000fea0003800200 */
.L_x_579:
        /* <DEDUP_REMOVED lines=36> */
.L_x_583:
[----:B------:R-:W-:Y:S05]  /*22a90*/  BSYNC.RECONVERGENT B1 ;  /* 0x0000000000017941 */ /* 0x000fea0003800200 */
.L_x_582:
        /* <DEDUP_REMOVED lines=47> */
.L_x_563:
[----:B------:R0:W-:Y:S01]  /*22d90*/  STL.U8 [R1+0x3f], RZ ;  /* 0x00003fff01007387 */ /* 0x0001e20000100000 */
[----:B------:R-:W-:Y:S01]  /*22da0*/  VIADD R0, R1, 0x3f ;  /* 0x0000003f01007836 */ /* 0x000fe20000000000 */
[----:B------:R-:W-:Y:S01]  /*22db0*/  BSSY.RECONVERGENT B1, `(.L_x_584) ;  /* 0x0000016000017945 */ /* 0x000fe20003800200 */
[----:B------:R-:W-:Y:S02]  /*22dc0*/  IMAD.MOV.U32 R6, RZ, RZ, R4 ;  /* 0x000000ffff067224 */ /* 0x000fe400078e0004 */
[----:B------:R-:W-:Y:S02]  /*22dd0*/  IMAD.MOV.U32 R7, RZ, RZ, R5 ;  /* 0x000000ffff077224 */ /* 0x000fe400078e0005 */
[----:B------:R-:W-:-:S07]  /*22de0*/  IMAD.MOV.U32 R12, RZ, RZ, R0 ;  /* 0x000000ffff0c7224 */ /* 0x000fce00078e0000 */
.L_x_585:
        /* <DEDUP_REMOVED lines=19> */
.L_x_584:
[----:B------:R-:W-:Y:S01]  /*22f20*/  ISETP.GE.AND P0, PT, R14, 0x1, PT ;  /* 0x000000010e00780c */ /* 0x000fe20003f06270 */
[----:B------:R-:W-:Y:S01]  /*22f30*/  BSSY.RECONVERGENT B1, `(.L_x_586) ;  /* 0x0000010000017945 */ /* 0x000fe20003800200 */
[----:B------:R-:W-:-:S11]  /*22f40*/  IMAD.MOV.U32 R12, RZ, RZ, 0x20 ;  /* 0x00000020ff0c7424 */ /* 0x000fd600078e00ff */
[----:B------:R-:W-:Y:S05]  /*22f50*/  @!P0 BRA `(.L_x_587) ;  /* 0x0000000000348947 */ /* 0x000fea0003800000 */
[----:B------:R-:W-:Y:S01]  /*22f60*/  BSSY.RECONVERGENT B2, `(.L_x_588) ;  /* 0x0000008000027945 */ /* 0x000fe20003800200 */
[----:B------:R-:W-:Y:S02]  /*22f70*/  IMAD.MOV.U32 R7, RZ, RZ, RZ ;  /* 0x000000ffff077224 */ /* 0x000fe400078e00ff */
[----:B------:R-:W-:-:S07]  /*22f80*/  IMAD.MOV.U32 R6, RZ, RZ, R18 ;  /* 0x000000ffff067224 */ /* 0x000fce00078e0012 */
.L_x_589:
[----:B------:R1:W2:Y:S01]  /*22f90*/  LDL.U8 R12, [R6+0x1] ;  /* 0x00000100060c7983 */ /* 0x0002a20000100000 */
[----:B------:R-:W-:Y:S02]  /*22fa0*/  VIADD R7, R7, 0x1 ;  /* 0x0000000107077836 */ /* 0x000fe40000000000 */
[----:B-1----:R-:W-:Y:S01]  /*22fb0*/  VIADD R6, R6, 0x1 ;  /* 0x0000000106067836 */ /* 0x002fe20000000000 */
[----:B--2---:R-:W-:-:S13]  /*22fc0*/  ISETP.NE.AND P0, PT, R12, RZ, PT ;  /* 0x000000ff0c00720c */ /* 0x004fda0003f05270 */
[----:B------:R-:W-:Y:S05]  /*22fd0*/  @P0 BRA `(.L_x_589) ;  /* 0xfffffffc00ec0947 */ /* 0x000fea000383ffff */
[----:B------:R-:W-:Y:S05]  /*22fe0*/  BSYNC.RECONVERGENT B2 ;  /* 0x0000000000027941 */ /* 0x000fea0003800200 */
.L_x_588:
[C---:B------:R-:W-:Y:S01]  /*22ff0*/  ISETP.GT.AND P0, PT, R14.reuse, R7, PT ;  /* 0x000000070e00720c */ /* 0x040fe20003f04270 */
[----:B------:R-:W-:Y:S01]  /*23000*/  IMAD.IADD R14, R14, 0x1, -R7 ;  /* 0x000000010e0e7824 */ /* 0x000fe200078e0a07 */
[----:B------:R-:W-:-:S04]  /*23010*/  PRMT R12, R16, 0x7610, R12 ;  /* 0x00007610100c7816 */ /* 0x000fc8000000000c */
[----:B------:R-:W-:-:S07]  /*23020*/  SEL R14, R14, RZ, P0 ;  /* 0x000000ff0e0e7207 */ /* 0x000fce0000000000 */
.L_x_587:
[----:B------:R-:W-:Y:S05]  /*23030*/  BSYNC.RECONVERGENT B1 ;  /* 0x0000000000017941 */ /* 0x000fea0003800200 */
.L_x_586:
        /* <DEDUP_REMOVED lines=18> */
.L_x_594:
        /* <DEDUP_REMOVED lines=55> */
.L_x_593:
[----:B------:R-:W-:Y:S05]  /*234d0*/  BSYNC.RECONVERGENT B2 ;  /* 0x0000000000027941 */ /* 0x000fea0003800200 */
.L_x_592:
        /* <DEDUP_REMOVED lines=35> */
.L_x_596:
[----:B------:R-:W-:Y:S05]  /*23710*/  BSYNC.RECONVERGENT B2 ;  /* 0x0000000000027941 */ /* 0x000fea0003800200 */
.L_x_595:
        /* <DEDUP_REMOVED lines=43> */
.L_x_591:
[----:B------:R-:W-:Y:S05]  /*239d0*/  BSYNC.RECONVERGENT B1 ;  /* 0x0000000000017941 */ /* 0x000fea0003800200 */
.L_x_590:
[----:B-12---:R-:W2:Y:S01]  /*239e0*/  LDL.U8 R8, [R18] ;  /* 0x0000000012087983 */ /* 0x006ea20000100000 */
[----:B------:R-:W-:Y:S01]  /*239f0*/  BSSY.RECONVERGENT B1, `(.L_x_597) ;  /* 0x0000011000017945 */ /* 0x000fe20003800200 */
[----:B------:R-:W-:Y:S02]  /*23a00*/  ISETP.GE.AND P1, PT, R15, 0x1, PT ;  /* 0x000000010f00780c */ /* 0x000fe40003f26270 */
[----:B--2---:R-:W-:-:S13]  /*23a10*/  ISETP.NE.AND P0, PT, R8, RZ, PT ;  /* 0x000000ff0800720c */ /* 0x004fda0003f05270 */
[----:B------:R-:W-:Y:S05]  /*23a20*/  @!P0 BRA `(.L_x_598) ;  /* 0x0000000000348947 */ /* 0x000fea0003800000 */
[----:B------:R-:W-:-:S07]  /*23a30*/  PRMT R9, R8, 0x7610, R9 ;  /* 0x0000761008097816 */ /* 0x000fce0000000009 */
.L_x_599:
        /* <DEDUP_REMOVED lines=12> */
.L_x_598:
[----:B------:R-:W-:Y:S05]  /*23b00*/  BSYNC.RECONVERGENT B1 ;  /* 0x0000000000017941 */ /* 0x000fea0003800200 */
.L_x_597:
        /* <DEDUP_REMOVED lines=10> */
.L_x_602:
        /* <DEDUP_REMOVED lines=55> */
.L_x_601:
[----:B------:R-:W-:Y:S05]  /*23f20*/  BSYNC.RECONVERGENT B1 ;  /* 0x0000000000017941 */ /* 0x000fea0003800200 */
.L_x_600:
        /* <DEDUP_REMOVED lines=36> */
.L_x_604:
[----:B------:R-:W-:Y:S05]  /*24170*/  BSYNC.RECONVERGENT B1 ;  /* 0x0000000000017941 */ /* 0x000fea0003800200 */
.L_x_603:
        /* <DEDUP_REMOVED lines=45> */
.L_x_578:
[----:B------:R-:W-:Y:S05]  /*24450*/  BSYNC.RECONVERGENT B0 ;  /* 0x0000000000007941 */ /* 0x000fea0003800200 */
.L_x_562:
[----:B------:R-:W-:Y:S02]  /*24460*/  IMAD.MOV.U32 R18, RZ, RZ, R22 ;  /* 0x000000ffff127224 */ /* 0x000fe400078e0016 */
[----:B------:R-:W-:Y:S01]  /*24470*/  IMAD.MOV.U32 R17, RZ, RZ, R19 ;  /* 0x000000ffff117224 */ /* 0x000fe200078e0013 */
[----:B------:R-:W-:Y:S06]  /*24480*/  BRA `(.L_x_181) ;  /* 0x000001fc00f47947 */ /* 0x000fec0003800000 */
.L_x_247:
        /* <DEDUP_REMOVED lines=16> */
.L_x_610:
[----:B0-----:R0:W2:Y:S01]  /*24590*/  LDL.U8 R6, [R4+0x1] ;  /* 0x0000010004067983 */ /* 0x0010a20000100000 */
[----:B------:R-:W-:Y:S02]  /*245a0*/  VIADD R7, R7, 0x1 ;  /* 0x0000000107077836 */ /* 0x000fe40000000000 */
[----:B0-----:R-:W-:Y:S01]  /*245b0*/  VIADD R4, R4, 0x1 ;  /* 0x0000000104047836 */ /* 0x001fe20000000000 */
[----:B--2---:R-:W-:-:S13]  /*245c0*/  ISETP.NE.AND P0, PT, R6, RZ, PT ;  /* 0x000000ff0600720c */ /* 0x004fda0003f05270 */
[----:B------:R-:W-:Y:S05]  /*245d0*/  @P0 BRA `(.L_x_610) ;  /* 0xfffffffc00ec0947 */ /* 0x000fea000383ffff */
[----:B------:R-:W-:Y:S05]  /*245e0*/  BSYNC.RECONVERGENT B2 ;  /* 0x0000000000027941 */ /* 0x000fea0003800200 */
.L_x_609:
[C---:B------:R-:W-:Y:S01]  /*245f0*/  ISETP.GT.AND P0, PT, R14.reuse, R7, PT ;  /* 0x000000070e00720c */ /* 0x040fe20003f04270 */
[----:B------:R-:W-:Y:S01]  /*24600*/  IMAD.IADD R14, R14, 0x1, -R7 ;  /* 0x000000010e0e7824 */ /* 0x000fe200078e0a07 */
[----:B------:R-:W-:-:S04]  /*24610*/  PRMT R4, R16, 0x7610, R4 ;  /* 0x0000761010047816 */ /* 0x000fc80000000004 */
[----:B------:R-:W-:-:S07]  /*24620*/  SEL R14, R14, RZ, P0 ;  /* 0x000000ff0e0e7207 */ /* 0x000fce0000000000 */
.L_x_608:
[----:B------:R-:W-:Y:S05]  /*24630*/  BSYNC.RECONVERGENT B1 ;  /* 0x0000000000017941 */ /* 0x000fea0003800200 */
.L_x_607:
        /* <DEDUP_REMOVED lines=12> */
.L_x_615:
        /* <DEDUP_REMOVED lines=55> */
.L_x_614:
[----:B------:R-:W-:Y:S05]  /*24a70*/  BSYNC.RECONVERGENT B2 ;  /* 0x0000000000027941 */ /* 0x000fea0003800200 */
.L_x_613:
        /* <DEDUP_REMOVED lines=37> */
.L_x_617:
[----:B------:R-:W-:Y:S05]  /*24cd0*/  BSYNC.RECONVERGENT B2 ;  /* 0x0000000000027941 */ /* 0x000fea0003800200 */
.L_x_616:
        /* <DEDUP_REMOVED lines=43> */
.L_x_612:
[----:B------:R-:W-:Y:S05]  /*24f90*/  BSYNC.RECONVERGENT B1 ;  /* 0x0000000000017941 */ /* 0x000fea0003800200 */
.L_x_611:
[----:B012---:R-:W2:Y:S01]  /*24fa0*/  LDL.U8 R6, [R1] ;  /* 0x0000000001067983 */ /* 0x007ea20000100000 */
[----:B------:R-:W-:Y:S01]  /*24fb0*/  BSSY.RECONVERGENT B1, `(.L_x_618) ;  /* 0x0000011000017945 */ /* 0x000fe20003800200 */
[----:B------:R-:W-:Y:S02]  /*24fc0*/  ISETP.GE.AND P1, PT, R15, 0x1, PT ;  /* 0x000000010f00780c */ /* 0x000fe40003f26270 */
[----:B--2---:R-:W-:-:S13]  /*24fd0*/  ISETP.NE.AND P0, PT, R6, RZ, PT ;  /* 0x000000ff0600720c */ /* 0x004fda0003f05270 */
[----:B------:R-:W-:Y:S05]  /*24fe0*/  @!P0 BRA `(.L_x_619) ;  /* 0x0000000000348947 */ /* 0x000fea0003800000 */
[----:B------:R-:W-:Y:S01]  /*24ff0*/  PRMT R7, R6, 0x7610, R7 ;  /* 0x0000761006077816 */ /* 0x000fe20000000007 */
[----:B------:R-:W-:-:S07]  /*25000*/  IMAD.MOV.U32 R6, RZ, RZ, R1 ;  /* 0x000000ffff067224 */ /* 0x000fce00078e0001 */
.L_x_620:
        /* <DEDUP_REMOVED lines=11> */
.L_x_619:
[----:B------:R-:W-:Y:S05]  /*250c0*/  BSYNC.RECONVERGENT B1 ;  /* 0x0000000000017941 */ /* 0x000fea0003800200 */
.L_x_618:
        /* <DEDUP_REMOVED lines=8> */
.L_x_624:
        /* <DEDUP_REMOVED lines=55> */
.L_x_623:
[----:B------:R-:W-:Y:S05]  /*254c0*/  BSYNC.RECONVERGENT B1 ;  /* 0x0000000000017941 */ /* 0x000fea0003800200 */
.L_x_622:
        /* <DEDUP_REMOVED lines=36> */
.L_x_626:
[----:B------:R-:W-:Y:S05]  /*25710*/  BSYNC.RECONVERGENT B1 ;  /* 0x0000000000017941 */ /* 0x000fea0003800200 */
.L_x_625:
        /* <DEDUP_REMOVED lines=43> */
.L_x_606:
[----:B------:R1:W-:Y:S01]  /*259d0*/  STL.U8 [R1+0x3f], RZ ;  /* 0x00003fff01007387 */ /* 0x0003e20000100000 */
[----:B------:R-:W-:Y:S01]  /*259e0*/  VIADD R0, R1, 0x3f ;  /* 0x0000003f01007836 */ /* 0x000fe20000000000 */
[----:B------:R-:W-:Y:S01]  /*259f0*/  BSSY.RECONVERGENT B1, `(.L_x_627) ;  /* 0x0000012000017945 */ /* 0x000fe20003800200 */
[----:B0-----:R-:W-:Y:S01]  /*25a00*/  IABS R6, R12 ;  /* 0x0000000c00067213 */ /* 0x001fe20000000000 */
[----:B------:R-:W-:Y:S02]  /*25a10*/  IMAD.MOV.U32 R7, RZ, RZ, RZ ;  /* 0x000000ffff077224 */ /* 0x000fe400078e00ff */
[----:B------:R-:W-:-:S07]  /*25a20*/  IMAD.MOV.U32 R4, RZ, RZ, R0 ;  /* 0x000000ffff047224 */ /* 0x000fce00078e0000 */
.L_x_628:
[C---:B------:R-:W-:Y:S01]  /*25a30*/  IMAD.HI.U32 R22, R6.reuse, -0x33333333, RZ ;  /* 0xcccccccd06167827 */ /* 0x040fe200078e00ff */
[----:B------:R-:W-:-:S03]  /*25a40*/  ISETP.GT.U32.AND P0, PT, R6, 0x9, PT ;  /* 0x000000090600780c */ /* 0x000fc60003f04070 */
[----:B------:R-:W-:Y:S01]  /*25a50*/  VIADD R24, R4, 0xffffffff ;  /* 0xffffffff04187836 */ /* 0x000fe20000000000 */
[----:B------:R-:W-:Y:S01]  /*25a60*/  SHF.R.U32.HI R22, RZ, 0x3, R22 ;  /* 0x00000003ff167819 */ /* 0x000fe20000011616 */
[----:B------:R-:W-:Y:S01]  /*25a70*/  IMAD.MOV.U32 R23, RZ, RZ, RZ ;  /* 0x000000ffff177224 */ /* 0x000fe200078e00ff */
[----:B------:R-:W-:Y:S01]  /*25a80*/  ISETP.GT.U32.AND.EX P0, PT, R7, RZ, PT, P0 ;  /* 0x000000ff0700720c */ /* 0x000fe20003f04100 */
[----:B------:R-:W-:Y:S02]  /*25a90*/  IMAD.MOV.U32 R25, RZ, RZ, R4 ;  /* 0x000000ffff197224 */ /* 0x000fe400078e0004 */
[----:B------:R-:W-:Y:S02]  /*25aa0*/  IMAD R19, R22, -0xa, R6 ;  /* 0xfffffff616137824 */ /* 0x000fe400078e0206 */
[----:B------:R-:W-:Y:S02]  /*25ab0*/  IMAD.MOV.U32 R6, RZ, RZ, R22 ;  /* 0x000000ffff067224 */ /* 0x000fe400078e0016 */
[----:B------:R-:W-:Y:S01]  /*25ac0*/  IMAD.MOV.U32 R7, RZ, RZ, R23 ;  /* 0x000000ffff077224 */ /* 0x000fe200078e0017 */
[----:B------:R-:W-:-:S05]  /*25ad0*/  LOP3.LUT R19, R19, 0x30, RZ, 0xfc, !PT ;  /* 0x0000003013137812 */ /* 0x000fca00078efcff */
[----:B------:R0:W-:Y:S02]  /*25ae0*/  STL.U8 [R4+-0x1], R19 ;  /* 0xffffff1304007387 */ /* 0x0001e40000100000 */
[----:B0-----:R-:W-:Y:S01]  /*25af0*/  IMAD.MOV.U32 R4, RZ, RZ, R24 ;  /* 0x000000ffff047224 */ /* 0x001fe200078e0018 */
[----:B------:R-:W-:Y:S06]  /*25b00*/  @P0 BRA `(.L_x_628) ;  /* 0xfffffffc00c80947 */ /* 0x000fec000383ffff */
[----:B------:R-:W-:Y:S05]  /*25b10*/  BSYNC.RECONVERGENT B1 ;  /* 0x0000000000017941 */ /* 0x000fea0003800200 */
.L_x_627:
[----:B------:R-:W-:Y:S01]  /*25b20*/  ISETP.GT.AND P0, PT, R12, -0x1, PT ;  /* 0xffffffff0c00780c */ /* 0x000fe20003f04270 */
[----:B------:R-:W-:-:S12]  /*25b30*/  BSSY.RECONVERGENT B1, `(.L_x_629) ;  /* 0x000000e000017945 */ /* 0x000fd80003800200 */
        /* <DEDUP_REMOVED lines=12> */
[----:B--2---:R-:W-:-:S07]  /*25c00*/  @!P1 IMAD.MOV.U32 R9, RZ, RZ, R22 ;  /* 0x000000ffff099224 */ /* 0x004fce00078e0016 */
.L_x_630:
[----:B------:R-:W-:Y:S05]  /*25c10*/  BSYNC.RECONVERGENT B1 ;  /* 0x0000000000017941 */ /* 0x000fea0003800200 */
.L_x_629:
[----:B------:R-:W-:Y:S01]  /*25c20*/  ISETP.GE.AND P0, PT, R14, 0x1, PT ;  /* 0x000000010e00780c */ /* 0x000fe20003f06270 */
[----:B------:R-:W-:Y:S01]  /*25c30*/  BSSY.RECONVERGENT B1, `(.L_x_631) ;  /* 0x0000014000017945 */ /* 0x000fe20003800200 */
[----:B------:R-:W-:-:S11]  /*25c40*/  IMAD.MOV.U32 R6, RZ, RZ, 0x20 ;  /* 0x00000020ff067424 */ /* 0x000fd600078e00ff */
[----:B------:R-:W-:Y:S05]  /*25c50*/  @!P0 BRA `(.L_x_632) ;  /* 0x0000000000448947 */ /* 0x000fea0003800000 */
[----:B------:R-:W2:Y:S01]  /*25c60*/  LDL.U8 R6, [R4] ;  /* 0x0000000004067983 */ /* 0x000ea20000100000 */
[----:B------:R-:W-:Y:S01]  /*25c70*/  BSSY.RECONVERGENT B2, `(.L_x_633) ;  /* 0x000000b000027945 */ /* 0x000fe20003800200 */
[----:B------:R-:W-:Y:S01]  /*25c80*/  IMAD.MOV.U32 R7, RZ, RZ, RZ ;  /* 0x000000ffff077224 */ /* 0x000fe200078e00ff */
[----:B--2---:R-:W-:-:S13]  /*25c90*/  ISETP.NE.AND P0, PT, R6, RZ, PT ;  /* 0x000000ff0600720c */ /* 0x004fda0003f05270 */
[----:B------:R-:W-:Y:S05]  /*25ca0*/  @!P0 BRA `(.L_x_634) ;  /* 0x00000000001c8947 */ /* 0x000fea0003800000 */
[----:B------:R-:W-:Y:S02]  /*25cb0*/  IMAD.MOV.U32 R7, RZ, RZ, RZ ;  /* 0x000000ffff077224 */ /* 0x000fe400078e00ff */
[----:B------:R-:W-:-:S07]  /*25cc0*/  IMAD.MOV.U32 R6, RZ, RZ, R4 ;  /* 0x000000ffff067224 */ /* 0x000fce00078e0004 */
.L_x_635:
[----:B------:R0:W2:Y:S01]  /*25cd0*/  LDL.U8 R19, [R6+0x1] ;  /* 0x0000010006137983 */ /* 0x0000a20000100000 */
[----:B------:R-:W-:Y:S02]  /*25ce0*/  VIADD R7, R7, 0x1 ;  /* 0x0000000107077836 */ /* 0x000fe40000000000 */
[----:B0-----:R-:W-:Y:S01]  /*25cf0*/  VIADD R6, R6, 0x1 ;  /* 0x0000000106067836 */ /* 0x001fe20000000000 */
[----:B--2---:R-:W-:-:S13]  /*25d00*/  ISETP.NE.AND P0, PT, R19, RZ, PT ;  /* 0x000000ff1300720c */ /* 0x004fda0003f05270 */
[----:B------:R-:W-:Y:S05]  /*25d10*/  @P0 BRA `(.L_x_635) ;  /* 0xfffffffc00ec0947 */ /* 0x000fea000383ffff */
.L_x_634:
[----:B------:R-:W-:Y:S05]  /*25d20*/  BSYNC.RECONVERGENT B2 ;  /* 0x0000000000027941 */ /* 0x000fea0003800200 */
.L_x_633:
[C---:B------:R-:W-:Y:S01]  /*25d30*/  ISETP.GT.AND P0, PT, R14.reuse, R7, PT ;  /* 0x000000070e00720c */ /* 0x040fe20003f04270 */
[----:B------:R-:W-:Y:S01]  /*25d40*/  IMAD.IADD R14, R14, 0x1, -R7 ;  /* 0x000000010e0e7824 */ /* 0x000fe200078e0a07 */
[----:B------:R-:W-:-:S04]  /*25d50*/  PRMT R6, R16, 0x7610, R6 ;  /* 0x0000761010067816 */ /* 0x000fc80000000006 */
[----:B------:R-:W-:-:S07]  /*25d60*/  SEL R14, R14, RZ, P0 ;  /* 0x000000ff0e0e7207 */ /* 0x000fce0000000000 */
.L_x_632:
[----:B------:R-:W-:Y:S05]  /*25d70*/  BSYNC.RECONVERGENT B1 ;  /* 0x0000000000017941 */ /* 0x000fea0003800200 */
.L_x_631:
        /* <DEDUP_REMOVED lines=12> */
.L_x_640:
        /* <DEDUP_REMOVED lines=55> */
.L_x_639:
[----:B------:R-:W-:Y:S05]  /*261b0*/  BSYNC.RECONVERGENT B2 ;  /* 0x0000000000027941 */ /* 0x000fea0003800200 */
.L_x_638:
        /* <DEDUP_REMOVED lines=37> */
.L_x_642:
[----:B------:R-:W-:Y:S05]  /*26410*/  BSYNC.RECONVERGENT B2 ;  /* 0x0000000000027941 */ /* 0x000fea0003800200 */
.L_x_641:
        /* <DEDUP_REMOVED lines=45> */
.L_x_637:
[----:B------:R-:W-:Y:S05]  /*266f0*/  BSYNC.RECONVERGENT B1 ;  /* 0x0000000000017941 */ /* 0x000fea0003800200 */
.L_x_636:
[----:B0-2---:R-:W2:Y:S01]  /*26700*/  LDL.U8 R14, [R4] ;  /* 0x00000000040e7983 */ /* 0x005ea20000100000 */
[----:B------:R-:W-:Y:S01]  /*26710*/  BSSY.RECONVERGENT B1, `(.L_x_643) ;  /* 0x0000010000017945 */ /* 0x000fe20003800200 */
[----:B------:R-:W-:Y:S02]  /*26720*/  ISETP.GE.AND P1, PT, R7, 0x1, PT ;  /* 0x000000010700780c */ /* 0x000fe40003f26270 */
[----:B--2---:R-:W-:-:S13]  /*26730*/  ISETP.NE.AND P0, PT, R14, RZ, PT ;  /* 0x000000ff0e00720c */ /* 0x004fda0003f05270 */
[----:B------:R-:W-:Y:S05]  /*26740*/  @!P0 BRA `(.L_x_644) ;  /* 0x0000000000308947 */ /* 0x000fea0003800000 */
[----:B------:R-:W-:-:S07]  /*26750*/  PRMT R15, R14, 0x7610, R15 ;  /* 0x000076100e0f7816 */ /* 0x000fce000000000f */
.L_x_645:
        /* <DEDUP_REMOVED lines=11> */
.L_x_644:
[----:B------:R-:W-:Y:S05]  /*26810*/  BSYNC.RECONVERGENT B1 ;  /* 0x0000000000017941 */ /* 0x000fea0003800200 */
.L_x_643:
        /* <DEDUP_REMOVED lines=8> */
.L_x_648:
        /* <DEDUP_REMOVED lines=55> */
.L_x_647:
[----:B------:R-:W-:Y:S05]  /*26c10*/  BSYNC.RECONVERGENT B1 ;  /* 0x0000000000017941 */ /* 0x000fea0003800200 */
.L_x_646:
        /* <DEDUP_REMOVED lines=36> */
.L_x_650:
[----:B------:R-:W-:Y:S05]  /*26e60*/  BSYNC.RECONVERGENT B1 ;  /* 0x0000000000017941 */ /* 0x000fea0003800200 */
.L_x_649:
        /* <DEDUP_REMOVED lines=43> */
.L_x_621:
[----:B------:R-:W-:Y:S05]  /*27120*/  BSYNC.RECONVERGENT B0 ;  /* 0x0000000000007941 */ /* 0x000fea0003800200 */
.L_x_605:
[----:B0--34-:R-:W-:Y:S01]  /*27130*/  IMAD.MOV.U32 R4, RZ, RZ, R12 ;  /* 0x000000ffff047224 */ /* 0x019fe200078e000c */
[----:B------:R-:W-:Y:S06]  /*27140*/  BRA `(.L_x_181) ;  /* 0x000001d000c47947 */ /* 0x000fec0003800000 */
.L_x_178:
[----:B------:R-:W-:Y:S01]  /*27150*/  ISETP.GT.AND P0, PT, R12, 0x74, PT ;  /* 0x000000740c00780c */ /* 0x000fe20003f04270 */
[----:B------:R-:W-:-:S12]  /*27160*/  BSSY.RECONVERGENT B0, `(.L_x_651) ;  /* 0x0001d27000007945 */ /* 0x000fd80003800200 */
[----:B------:R-:W-:Y:S05]  /*27170*/  @P0 BRA `(.L_x_652) ;  /* 0x0000017800cc0947 */ /* 0x000fea0003800000 */
[----:B------:R-:W-:-:S13]  /*27180*/  ISETP.NE.AND P0, PT, R12, 0x6c, PT ;  /* 0x0000006c0c00780c */ /* 0x000fda0003f05270 */
[----:B------:R-:W-:Y:S05]  /*27190*/  @!P0 BRA `(.L_x_653) ;  /* 0x0000001400b48947 */ /* 0x000fea0003800000 */
[----:B------:R-:W-:-:S13]  /*271a0*/  ISETP.NE.AND P0, PT, R12, 0x73, PT ;  /* 0x000000730c00780c */ /* 0x000fda0003f05270 */
[----:B------:R-:W-:Y:S05]  /*271b0*/  @P0 BRA `(.L_x_654) ;  /* 0x000001d000840947 */ /* 0x000fea0003800000 */
[----:B0-----:R-:W-:Y:S01]  /*271c0*/  VIADD R19, R2, 0x7 ;  /* 0x0000000702137836 */ /* 0x001fe20000000000 */
[----:B------:R-:W0:Y:S04]  /*271d0*/  LDCU.64 UR4, c[0x4][0x70] ;  /* 0x01000e00ff0477ac */ /* 0x000e280008000a00 */
[----:B------:R-:W-:-:S05]  /*271e0*/  LOP3.LUT R19, R19, 0xfffffff8, RZ, 0xc0, !PT ;  /* 0xfffffff813137812 */ /* 0x000fca00078ec0ff */
[----:B------:R-:W2:Y:S01]  /*271f0*/  LDL.64 R4, [R19] ;  /* 0x0000000013047983 */ /* 0x000ea20000100a00 */
[----:B------:R-:W-:Y:S01]  /*27200*/  ISETP.GE.AND P1, PT, R14, 0x1, PT ;  /* 0x000000010e00780c */ /* 0x000fe20003f26270 */
[----:B------:R-:W-:Y:S01]  /*27210*/  BSSY.RECONVERGENT B1, `(.L_x_655) ;  /* 0x0000022000017945 */ /* 0x000fe20003800200 */
[----:B------:R-:W-:Y:S02]  /*27220*/  IMAD.MOV.U32 R6, RZ, RZ, 0x20 ;  /* 0x00000020ff067424 */ /* 0x000fe400078e00ff */
[----:B------:R-:W-:Y:S01]  /*27230*/  VIADD R2, R19, 0x8 ;  /* 0x0000000813027836 */ /* 0x000fe20000000000 */
[----:B--2---:R-:W-:-:S04]  /*27240*/  ISETP.NE.U32.AND P0, PT, R4, RZ, PT ;  /* 0x000000ff0400720c */ /* 0x004fc80003f05070 */
[----:B------:R-:W-:-:S04]  /*27250*/  ISETP.NE.AND.EX P0, PT, R5, RZ, PT, P0 ;  /* 0x000000ff0500720c */ /* 0x000fc80003f05300 */
[----:B0-----:R-:W-:Y:S02]  /*27260*/  SEL R12, R4, UR4, P0 ;  /* 0x00000004040c7c07 */ /* 0x001fe40008000000 */
[----:B------:R-:W-:Y:S01]  /*27270*/  SEL R7, R5, UR5, P0 ;  /* 0x0000000505077c07 */ /* 0x000fe20008000000 */
[----:B------:R-:W-:Y:S06]  /*27280*/  @!P1 BRA `(.L_x_656) ;  /* 0x0000000000689947 */ /* 0x000fec0003800000 */
[----:B------:R-:W-:Y:S01]  /*27290*/  R2UR UR4, R10 ;  /* 0x000000000a0472ca */ /* 0x000fe200000e0000 */
[----:B------:R-:W-:Y:S01]  /*272a0*/  IMAD.MOV.U32 R6, RZ, RZ, R12 ;  /* 0x000000ffff067224 */ /* 0x000fe200078e000c */
[----:B------:R-:W-:-:S13]  /*272b0*/  R2UR UR5, R11 ;  /* 0x000000000b0572ca */ /* 0x000fda00000e0000 */
[----:B------:R-:W2:Y:S01]  /*272c0*/  LD.E.U8 R6, desc[UR4][R6.64] ;  /* 0x0000000406067980 */ /* 0x000ea2000c101100 */
[----:B------:R-:W-:Y:S01]  /*272d0*/  BSSY.RECONVERGENT B2, `(.L_x_657) ;  /* 0x0000011000027945 */ /* 0x000fe20003800200 */
[----:B------:R-:W-:Y:S01]  /*272e0*/  IMAD.MOV.U32 R19, RZ, RZ, RZ ;  /* 0x000000ffff137224 */ /* 0x000fe200078e00ff */
[----:B--2---:R-:W-:-:S13]  /*272f0*/  ISETP.NE.AND P0, PT, R6, RZ, PT ;  /* 0x000000ff0600720c */ /* 0x004fda0003f05270 */
[----:B------:R-:W-:Y:S05]  /*27300*/  @!P0 BRA `(.L_x_658) ;  /* 0x0000000000348947 */ /* 0x000fea0003800000 */
[----:B------:R-:W-:Y:S02]  /*27310*/  IMAD.MOV.U32 R19, RZ, RZ, RZ ;  /* 0x000000ffff137224 */ /* 0x000fe400078e00ff */
[----:B------:R-:W-:Y:S02]  /*27320*/  IMAD.MOV.U32 R6, RZ, RZ, R12 ;  /* 0x000000ffff067224 */ /* 0x000fe400078e000c */
[----:B------:R-:W-:-:S07]  /*27330*/  IMAD.MOV.U32 R24, RZ, RZ, R7 ;  /* 0x000000ffff187224 */ /* 0x000fce00078e0007 */
.L_x_659:
[----:B------:R-:W-:Y:S01]  /*27340*/  R2UR UR4, R10 ;  /* 0x000000000a0472ca */ /* 0x000fe200000e0000 */
[----:B------:R-:W-:Y:S01]  /*27350*/  IMAD.MOV.U32 R22, RZ, RZ, R6 ;  /* 0x000000ffff167224 */ /* 0x000fe200078e0006 */
[----:B------:R-:W-:Y:S01]  /*27360*/  R2UR UR5, R11 ;  /* 0x000000000b0572ca */ /* 0x000fe200000e0000 */
[----:B------:R-:W-:-:S12]  /*27370*/  IMAD.MOV.U32 R23, RZ, RZ, R24 ;  /* 0x000000ffff177224 */ /* 0x000fd800078e0018 */
[----:B------:R-:W2:Y:S01]  /*27380*/  LD.E.U8 R22, desc[UR4][R22.64+0x1] ;  /* 0x0000010416167980 */ /* 0x000ea2000c101100 */
[----:B------:R-:W-:Y:S01]  /*27390*/  IADD3 R6, P1, PT, R6, 0x1, RZ ;  /* 0x0000000106067810 */ /* 0x000fe20007f3e0ff */
[----:B------:R-:W-:-:S04]  /*273a0*/  VIADD R19, R19, 0x1 ;  /* 0x0000000113137836 */ /* 0x000fc80000000000 */
[----:B------:R-:W-:Y:S01]  /*273b0*/  IMAD.X R24, RZ, RZ, R24, P1 ;  /* 0x000000ffff187224 */ /* 0x000fe200008e0618 */
[----:B--2---:R-:W-:-:S13]  /*273c0*/  ISETP.NE.AND P0, PT, R22, RZ, PT ;  /* 0x000000ff1600720c */ /* 0x004fda0003f05270 */
[----:B------:R-:W-:Y:S05]  /*273d0*/  @P0 BRA `(.L_x_659) ;  /* 0xfffffffc00d80947 */ /* 0x000fea000383ffff */
.L_x_658:
[----:B------:R-:W-:Y:S05]  /*273e0*/  BSYNC.RECONVERGENT B2 ;  /* 0x0000000000027941 */ /* 0x000fea0003800200 */
.L_x_657:
[C---:B------:R-:W-:Y:S01]  /*273f0*/  ISETP.GT.AND P0, PT, R14.reuse, R19, PT ;  /* 0x000000130e00720c */ /* 0x040fe20003f04270 */
[----:B------:R-:W-:Y:S01]  /*27400*/  IMAD.IADD R14, R14, 0x1, -R19 ;  /* 0x000000010e0e7824 */ /* 0x000fe200078e0a13 */
[----:B------:R-:W-:-:S04]  /*27410*/  PRMT R6, R16, 0x7610, R6 ;  /* 0x0000761010067816 */ /* 0x000fc80000000006 */
[----:B------:R-:W-:-:S07]  /*27420*/  SEL R14, R14, RZ, P0 ;  /* 0x000000ff0e0e7207 */ /* 0x000fce0000000000 */
.L_x_656:
[----:B------:R-:W-:Y:S05]  /*27430*/  BSYNC.RECONVERGENT B1 ;  /* 0x0000000000017941 */ /* 0x000fea0003800200 */
.L_x_655:
        /* <DEDUP_REMOVED lines=12> */
.L_x_664:
        /* <DEDUP_REMOVED lines=55> */
.L_x_663:
[----:B------:R-:W-:Y:S05]  /*27870*/  BSYNC.RECONVERGENT B2 ;  /* 0x0000000000027941 */ /* 0x000fea0003800200 */
.L_x_662:
        /* <DEDUP_REMOVED lines=37> */
.L_x_666:
[----:B------:R-:W-:Y:S05]  /*27ad0*/  BSYNC.RECONVERGENT B2 ;  /* 0x0000000000027941 */ /* 0x000fea0003800200 */
.L_x_665:
        /* <DEDUP_REMOVED lines=43> */
.L_x_661:
[----:B------:R-:W-:Y:S05]  /*27d90*/  BSYNC.RECONVERGENT B1 ;  /* 0x0000000000017941 */ /* 0x000fea0003800200 */
.L_x_660:
[----:B------:R-:W-:Y:S01]  /*27da0*/  R2UR UR4, R10 ;  /* 0x000000000a0472ca */ /* 0x000fe200000e0000 */
[----:B01----:R-:W-:Y:S01]  /*27db0*/  IMAD.MOV.U32 R22, RZ, RZ, R12 ;  /* 0x000000ffff167224 */ /* 0x003fe200078e000c */
[----:B------:R-:W-:Y:S01]  /*27dc0*/  R2UR UR5, R11 ;  /* 0x000000000b0572ca */ /* 0x000fe200000e0000 */
[----:B------:R-:W-:-:S12]  /*27dd0*/  IMAD.MOV.U32 R23, RZ, RZ, R7 ;  /* 0x000000ffff177224 */ /* 0x000fd800078e0007 */
[----:B------:R-:W2:Y:S01]  /*27de0*/  LD.E.U8 R14, desc[UR4][R22.64] ;  /* 0x00000004160e7980 */ /* 0x000ea2000c101100 */
[----:B------:R-:W-:Y:S01]  /*27df0*/  BSSY.RECONVERGENT B1, `(.L_x_667) ;  /* 0x0000015000017945 */ /* 0x000fe20003800200 */
[----:B------:R-:W-:Y:S02]  /*27e00*/  ISETP.GE.AND P1, PT, R15, 0x1, PT ;  /* 0x000000010f00780c */ /* 0x000fe40003f26270 */
[----:B--2---:R-:W-:-:S13]  /*27e10*/  ISETP.NE.AND P0, PT, R14, RZ, PT ;  /* 0x000000ff0e00720c */ /* 0x004fda0003f05270 */
[----:B------:R-:W-:Y:S05]  /*27e20*/  @!P0 BRA `(.L_x_668) ;  /* 0x0000000000448947 */ /* 0x000fea0003800000 */
[----:B------:R-:W-:-:S07]  /*27e30*/  PRMT R19, R14, 0x7610, R19 ;  /* 0x000076100e137816 */ /* 0x000fce0000000013 */
.L_x_669:
[C---:B------:R-:W-:Y:S01]  /*27e40*/  R2UR UR4, R10.reuse ;  /* 0x000000000a0472ca */ /* 0x040fe200000e0000 */
[----:B------:R-:W-:Y:S01]  /*27e50*/  IMAD.MOV.U32 R22, RZ, RZ, R12 ;  /* 0x000000ffff167224 */ /* 0x000fe200078e000c */
[C---:B------:R-:W-:Y:S01]  /*27e60*/  R2UR UR5, R11.reuse ;  /* 0x000000000b0572ca */ /* 0x040fe200000e0000 */
[----:B------:R-:W-:Y:S01]  /*27e70*/  IMAD.MOV.U32 R23, RZ, RZ, R7 ;  /* 0x000000ffff177224 */ /* 0x000fe200078e0007 */
[----:B------:R-:W-:Y:S02]  /*27e80*/  R2UR UR6, R10 ;  /* 0x000000000a0672ca */ /* 0x000fe400000e0000 */
[----:B------:R-:W-:-:S09]  /*27e90*/  R2UR UR7, R11 ;  /* 0x000000000b0772ca */ /* 0x000fd200000e0000 */
[----:B------:R0:W-:Y:S04]  /*27ea0*/  ST.E.U8 desc[UR4][R8.64], R19 ;  /* 0x0000001308007985 */ /* 0x0001e8000c101104 */
[----:B0-----:R-:W2:Y:S01]  /*27eb0*/  LD.E.U8 R19, desc[UR6][R22.64+0x1] ;  /* 0x0000010616137980 */ /* 0x001ea2000c101100 */
[----:B------:R-:W-:Y:S02]  /*27ec0*/  IADD3 R14, P3, PT, R8, 0x1, RZ ;  /* 0x00000001080e7810 */ /* 0x000fe40007f7e0ff */
[----:B------:R-:W-:-:S03]  /*27ed0*/  IADD3 R12, P2, PT, R12, 0x1, RZ ;  /* 0x000000010c0c7810 */ /* 0x000fc60007f5e0ff */
[----:B------:R-:W-:Y:S02]  /*27ee0*/  IMAD.X R25, RZ, RZ, R9, P3 ;  /* 0x000000ffff197224 */ /* 0x000fe400018e0609 */
[----:B------:R-:W-:Y:S02]  /*27ef0*/  IMAD.X R7, RZ, RZ, R7, P2 ;  /* 0x000000ffff077224 */ /* 0x000fe400010e0607 */
[----:B------:R-:W-:Y:S02]  /*27f00*/  IMAD.MOV.U32 R8, RZ, RZ, R14 ;  /* 0x000000ffff087224 */ /* 0x000fe400078e000e */
[----:B------:R-:W-:Y:S01]  /*27f10*/  IMAD.MOV.U32 R9, RZ, RZ, R25 ;  /* 0x000000ffff097224 */ /* 0x000fe200078e0019 */
[----:B--2---:R-:W-:-:S13]  /*27f20*/  ISETP.NE.AND P0, PT, R19, RZ, PT ;  /* 0x000000ff1300720c */ /* 0x004fda0003f05270 */
[----:B------:R-:W-:Y:S05]  /*27f30*/  @P0 BRA `(.L_x_669) ;  /* 0xfffffffc00c00947 */ /* 0x000fea000383ffff */
.L_x_668:
[----:B------:R-:W-:Y:S05]  /*27f40*/  BSYNC.RECONVERGENT B1 ;  /* 0x0000000000017941 */ /* 0x000fea0003800200 */
.L_x_667:
        /* <DEDUP_REMOVED lines=8> */
.L_x_672:
        /* <DEDUP_REMOVED lines=55> */
.L_x_671:
[----:B------:R-:W-:Y:S05]  /*28340*/  BSYNC.RECONVERGENT B1 ;  /* 0x0000000000017941 */ /* 0x000fea0003800200 */
.L_x_670:
        /* <DEDUP_REMOVED lines=36> */
.L_x_674:
[----:B------:R-:W-:Y:S05]  /*28590*/  BSYNC.RECONVERGENT B1 ;  /* 0x0000000000017941 */ /* 0x000fea0003800200 */
.L_x_673:
        /* <DEDUP_REMOVED lines=45> */
.L_x_653:
        /* <DEDUP_REMOVED lines=17> */
[----:B------:R-:W2:Y:S01]  /*28980*/  LDL.64 R4, [R6] ;  /* 0x0000000006047983 */ /* 0x000ea20000100a00 */
[----:B------:R-:W-:Y:S01]  /*28990*/  BSSY.RECONVERGENT B1, `(.L_x_677) ;  /* 0x00002d2000017945 */ /* 0x000fe20003800200 */
[----:B------:R-:W-:Y:S01]  /*289a0*/  VIADD R2, R6, 0x8 ;  /* 0x0000000806027836 */ /* 0x000fe20000000000 */
[----:B--2---:R-:W-:-:S04]  /*289b0*/  ISETP.NE.U32.AND P0, PT, R4, RZ, PT ;  /* 0x000000ff0400720c */ /* 0x004fc80003f05070 */
        /* <DEDUP_REMOVED lines=11> */
.L_x_682:
[----:B------:R0:W2:Y:S01]  /*28a70*/  LDL.U8 R12, [R6+0x1] ;  /* 0x00000100060c7983 */ /* 0x0000a20000100000 */
[----:B------:R-:W-:Y:S02]  /*28a80*/  VIADD R7, R7, 0x1 ;  /* 0x0000000107077836 */ /* 0x000fe40000000000 */
[----:B0-----:R-:W-:Y:S01]  /*28a90*/  VIADD R6, R6, 0x1 ;  /* 0x0000000106067836 */ /* 0x001fe20000000000 */
[----:B--2---:R-:W-:-:S13]  /*28aa0*/  ISETP.NE.AND P0, PT, R12, RZ, PT ;  /* 0x000000ff0c00720c */ /* 0x004fda0003f05270 */
[----:B------:R-:W-:Y:S05]  /*28ab0*/  @P0 BRA `(.L_x_682) ;  /* 0xfffffffc00ec0947 */ /* 0x000fea000383ffff */
[----:B------:R-:W-:Y:S05]  /*28ac0*/  BSYNC.RECONVERGENT B3 ;  /* 0x0000000000037941 */ /* 0x000fea0003800200 */
.L_x_681:
[C---:B------:R-:W-:Y:S01]  /*28ad0*/  ISETP.GT.AND P0, PT, R14.reuse, R7, PT ;  /* 0x000000070e00720c */ /* 0x040fe20003f04270 */
[----:B------:R-:W-:Y:S01]  /*28ae0*/  IMAD.IADD R14, R14, 0x1, -R7 ;  /* 0x000000010e0e7824 */ /* 0x000fe200078e0a07 */
[----:B------:R-:W-:-:S04]  /*28af0*/  PRMT R6, R16, 0x7610, R6 ;  /* 0x0000761010067816 */ /* 0x000fc80000000006 */
[----:B------:R-:W-:-:S07]  /*28b00*/  SEL R14, R14, RZ, P0 ;  /* 0x000000ff0e0e7207 */ /* 0x000fce0000000000 */
.L_x_680:
[----:B------:R-:W-:Y:S05]  /*28b10*/  BSYNC.RECONVERGENT B2 ;  /* 0x0000000000027941 */ /* 0x000fea0003800200 */
.L_x_679:
        /* <DEDUP_REMOVED lines=12> */
.L_x_687:
        /* <DEDUP_REMOVED lines=55> */
.L_x_686:
[----:B------:R-:W-:Y:S05]  /*28f50*/  BSYNC.RECONVERGENT B3 ;  /* 0x0000000000037941 */ /* 0x000fea0003800200 */
.L_x_685:
        /* <DEDUP_REMOVED lines=37> */
.L_x_689:
[----:B------:R-:W-:Y:S05]  /*291b0*/  BSYNC.RECONVERGENT B3 ;  /* 0x0000000000037941 */ /* 0x000fea0003800200 */
.L_x_688:
        /* <DEDUP_REMOVED lines=45> */
.L_x_684:
[----:B------:R-:W-:Y:S05]  /*29490*/  BSYNC.RECONVERGENT B2 ;  /* 0x0000000000027941 */ /* 0x000fea0003800200 */
.L_x_683:
[----:B0-----:R-:W3:Y:S01]  /*294a0*/  LDL.U8 R7, [R1] ;  /* 0x0000000001077983 */ /* 0x001ee20000100000 */
[----:B------:R-:W-:Y:S01]  /*294b0*/  BSSY.RECONVERGENT B2, `(.L_x_690) ;  /* 0x0000011000027945 */ /* 0x000fe20003800200 */
[----:B------:R-:W-:Y:S02]  /*294c0*/  ISETP.GE.AND P1, PT, R12, 0x1, PT ;  /* 0x000000010c00780c */ /* 0x000fe40003f26270 */
[----:B---3--:R-:W-:-:S13]  /*294d0*/  ISETP.NE.AND P0, PT, R7, RZ, PT ;  /* 0x000000ff0700720c */ /* 0x008fda0003f05270 */
[----:B------:R-:W-:Y:S05]  /*294e0*/  @!P0 BRA `(.L_x_691) ;  /* 0x0000000000348947 */ /* 0x000fea0003800000 */
[----:B-12---:R-:W-:Y:S01]  /*294f0*/  PRMT R15, R7, 0x7610, R15 ;  /* 0x00007610070f7816 */ /* 0x006fe2000000000f */
[----:B------:R-:W-:-:S07]  /*29500*/  IMAD.MOV.U32 R7, RZ, RZ, R1 ;  /* 0x000000ffff077224 */ /* 0x000fce00078e0001 */
.L_x_692:
        /* <DEDUP_REMOVED lines=11> */
.L_x_691:
[----:B------:R-:W-:Y:S05]  /*295c0*/  BSYNC.RECONVERGENT B2 ;  /* 0x0000000000027941 */ /* 0x000fea0003800200 */
.L_x_690:
        /* <DEDUP_REMOVED lines=8> */
.L_x_696:
        /* <DEDUP_REMOVED lines=55> */
.L_x_695:
[----:B------:R-:W-:Y:S05]  /*299c0*/  BSYNC.RECONVERGENT B2 ;  /* 0x0000000000027941 */ /* 0x000fea0003800200 */
.L_x_694:
        /* <DEDUP_REMOVED lines=36> */
.L_x_698:
[----:B------:R-:W-:Y:S05]  /*29c10*/  BSYNC.RECONVERGENT B2 ;  /* 0x0000000000027941 */ /* 0x000fea0003800200 */
.L_x_697:
        /* <DEDUP_REMOVED lines=43> */
.L_x_678:
[----:B------:R0:W-:Y:S01]  /*29ed0*/  STL.U8 [R1+0x3f], RZ ;  /* 0x00003fff01007387 */ /* 0x0001e20000100000 */
[-C--:B------:R-:W-:Y:S01]  /*29ee0*/  IADD3 R7, P2, PT, RZ, -R4.reuse, RZ ;  /* 0x80000004ff077210 */ /* 0x080fe20007f5e0ff */
[----:B------:R-:W-:Y:S01]  /*29ef0*/  VIADD R0, R1, 0x3f ;  /* 0x0000003f01007836 */ /* 0x000fe20000000000 */
[----:B------:R-:W-:Y:S01]  /*29f00*/  ISETP.LT.AND P0, PT, R5, RZ, PT ;  /* 0x000000ff0500720c */ /* 0x000fe20003f01270 */
[----:B------:R-:W-:Y:S02]  /*29f10*/  BSSY.RECONVERGENT B2, `(.L_x_699) ;  /* 0x0000018000027945 */ /* 0x000fe40003800200 */
[----:B------:R-:W-:Y:S01]  /*29f20*/  IMAD.X R12, RZ, RZ, ~R5, P2 ;  /* 0x000000ffff0c7224 */ /* 0x000fe200010e0e05 */
[----:B------:R-:W-:Y:S01]  /*29f30*/  SEL R7, R7, R4, P0 ;  /* 0x0000000407077207 */ /* 0x000fe20000000000 */
[----:B------:R-:W-:-:S03]  /*29f40*/  IMAD.MOV.U32 R6, RZ, RZ, R0 ;  /* 0x000000ffff067224 */ /* 0x000fc600078e0000 */
[----:B0-----:R-:W-:-:S07]  /*29f50*/  SEL R12, R12, R5, P0 ;  /* 0x000000050c0c7207 */ /* 0x001fce0000000000 */
.L_x_700:
[----:B------:R-:W-:-:S04]  /*29f60*/  IMAD.WIDE.U32 R24, R12, -0x33333333, RZ ;  /* 0xcccccccd0c187825 */ /* 0x000fc800078e00ff */
[----:B------:R-:W-:Y:S02]  /*29f70*/  VIADD R18, R6, 0xffffffff ;  /* 0xffffffff06127836 */ /* 0x000fe40000000000 */
        /* <DEDUP_REMOVED lines=18> */
.L_x_699:
        /* <DEDUP_REMOVED lines=16> */
.L_x_702:
[----:B------:R-:W-:Y:S05]  /*2a1a0*/  BSYNC.RECONVERGENT B2 ;  /* 0x0000000000027941 */ /* 0x000fea0003800200 */
.L_x_701:
        /* <DEDUP_REMOVED lines=11> */
.L_x_707:
[----:B------:R0:W2:Y:S01]  /*2a260*/  LDL.U8 R17, [R12+0x1] ;  /* 0x000001000c117983 */ /* 0x0000a20000100000 */
[----:B------:R-:W-:Y:S02]  /*2a270*/  VIADD R7, R7, 0x1 ;  /* 0x0000000107077836 */ /* 0x000fe40000000000 */
[----:B0-----:R-:W-:Y:S01]  /*2a280*/  VIADD R12, R12, 0x1 ;  /* 0x000000010c0c7836 */ /* 0x001fe20000000000 */
[----:B--2---:R-:W-:-:S13]  /*2a290*/  ISETP.NE.AND P0, PT, R17, RZ, PT ;  /* 0x000000ff1100720c */ /* 0x004fda0003f05270 */
[----:B------:R-:W-:Y:S05]  /*2a2a0*/  @P0 BRA `(.L_x_707) ;  /* 0xfffffffc00ec0947 */ /* 0x000fea000383ffff */
.L_x_706:
[----:B------:R-:W-:Y:S05]  /*2a2b0*/  BSYNC.RECONVERGENT B3 ;  /* 0x0000000000037941 */ /* 0x000fea0003800200 */
.L_x_705:
[C---:B------:R-:W-:Y:S01]  /*2a2c0*/  ISETP.GT.AND P0, PT, R14.reuse, R7, PT ;  /* 0x000000070e00720c */ /* 0x040fe20003f04270 */
[--C-:B------:R-:W-:Y:S01]  /*2a2d0*/  IMAD.IADD R14, R14, 0x1, -R7.reuse ;  /* 0x000000010e0e7824 */ /* 0x100fe200078e0a07 */
[----:B------:R-:W-:-:S04]  /*2a2e0*/  PRMT R7, R16, 0x7610, R7 ;  /* 0x0000761010077816 */ /* 0x000fc80000000007 */
[----:B------:R-:W-:-:S07]  /*2a2f0*/  SEL R14, R14, RZ, P0 ;  /* 0x000000ff0e0e7207 */ /* 0x000fce0000000000 */
.L_x_704:
[----:B------:R-:W-:Y:S05]  /*2a300*/  BSYNC.RECONVERGENT B2 ;  /* 0x0000000000027941 */ /* 0x000fea0003800200 */
.L_x_703:
        /* <DEDUP_REMOVED lines=12> */
.L_x_712:
        /* <DEDUP_REMOVED lines=55> */
.L_x_711:
[----:B------:R-:W-:Y:S05]  /*2a740*/  BSYNC.RECONVERGENT B3 ;  /* 0x0000000000037941 */ /* 0x000fea0003800200 */
.L_x_710:
        /* <DEDUP_REMOVED lines=37> */
.L_x_714:
[----:B------:R-:W-:Y:S05]  /*2a9a0*/  BSYNC.RECONVERGENT B3 ;  /* 0x0000000000037941 */ /* 0x000fea0003800200 */
.L_x_713:
        /* <DEDUP_REMOVED lines=45> */
.L_x_709:
[----:B------:R-:W-:Y:S05]  /*2ac80*/  BSYNC.RECONVERGENT B2 ;  /* 0x0000000000027941 */ /* 0x000fea0003800200 */
.L_x_708:
[----:B01----:R-:W2:Y:S01]  /*2ac90*/  LDL.U8 R14, [R6] ;  /* 0x00000000060e7983 */ /* 0x003ea20000100000 */
[----:B------:R-:W-:Y:S01]  /*2aca0*/  BSSY.RECONVERGENT B2, `(.L_x_715) ;  /* 0x0000010000027945 */ /* 0x000fe20003800200 */
[----:B------:R-:W-:Y:S02]  /*2acb0*/  ISETP.GE.AND P1, PT, R12, 0x1, PT ;  /* 0x000000010c00780c */ /* 0x000fe40003f26270 */
[----:B--2---:R-:W-:-:S13]  /*2acc0*/  ISETP.NE.AND P0, PT, R14, RZ, PT ;  /* 0x000000ff0e00720c */ /* 0x004fda0003f05270 */
[----:B------:R-:W-:Y:S05]  /*2acd0*/  @!P0 BRA `(.L_x_716) ;  /* 0x0000000000308947 */ /* 0x000fea0003800000 */
[----:B------:R-:W-:-:S07]  /*2ace0*/  PRMT R15, R14, 0x7610, R15 ;  /* 0x000076100e0f7816 */ /* 0x000fce000000000f */
.L_x_717:
        /* <DEDUP_REMOVED lines=11> */
.L_x_716:
[----:B------:R-:W-:Y:S05]  /*2ada0*/  BSYNC.RECONVERGENT B2 ;  /* 0x0000000000027941 */ /* 0x000fea0003800200 */
.L_x_715:
        /* <DEDUP_REMOVED lines=8> */
.L_x_720:
        /* <DEDUP_REMOVED lines=55> */
.L_x_719:
[----:B------:R-:W-:Y:S05]  /*2b1a0*/  BSYNC.RECONVERGENT B2 ;  /* 0x0000000000027941 */ /* 0x000fea0003800200 */
.L_x_718:
        /* <DEDUP_REMOVED lines=36> */
.L_x_722:
[----:B------:R-:W-:Y:S05]  /*2b3f0*/  BSYNC.RECONVERGENT B2 ;  /* 0x0000000000027941 */ /* 0x000fea0003800200 */
.L_x_721:
        /* <DEDUP_REMOVED lines=43> */
.L_x_693:
[----:B------:R-:W-:Y:S05]  /*2b6b0*/  BSYNC.RECONVERGENT B1 ;  /* 0x0000000000017941 */ /* 0x000fea0003800200 */
.L_x_677:
[----:B------:R-:W-:Y:S02]  /*2b6c0*/  IMAD.MOV.U32 R18, RZ, RZ, R22 ;  /* 0x000000ffff127224 */ /* 0x000fe400078e0016 */
[----:B------:R-:W-:Y:S01]  /*2b6d0*/  IMAD.MOV.U32 R17, RZ, RZ, R19 ;  /* 0x000000ffff117224 */ /* 0x000fe200078e0013 */
[----:B------:R-:W-:Y:S06]  /*2b6e0*/  BRA `(.L_x_654) ;  /* 0x0000018c00387947 */ /* 0x000fec0003800000 */
.L_x_676:
        /* <DEDUP_REMOVED lines=17> */
.L_x_728:
[----:B------:R0:W2:Y:S01]  /*2b800*/  LDL.U8 R12, [R6+0x1] ;  /* 0x00000100060c7983 */ /* 0x0000a20000100000 */
[----:B------:R-:W-:Y:S02]  /*2b810*/  VIADD R7, R7, 0x1 ;  /* 0x0000000107077836 */ /* 0x000fe40000000000 */
[----:B0-----:R-:W-:Y:S01]  /*2b820*/  VIADD R6, R6, 0x1 ;  /* 0x0000000106067836 */ /* 0x001fe20000000000 */
[----:B--2---:R-:W-:-:S13]  /*2b830*/  ISETP.NE.AND P0, PT, R12, RZ, PT ;  /* 0x000000ff0c00720c */ /* 0x004fda0003f05270 */
[----:B------:R-:W-:Y:S05]  /*2b840*/  @P0 BRA `(.L_x_728) ;  /* 0xfffffffc00ec0947 */ /* 0x000fea000383ffff */
[----:B------:R-:W-:Y:S05]  /*2b850*/  BSYNC.RECONVERGENT B3 ;  /* 0x0000000000037941 */ /* 0x000fea0003800200 */
.L_x_727:
[C---:B------:R-:W-:Y:S01]  /*2b860*/  ISETP.GT.AND P0, PT, R14.reuse, R7, PT ;  /* 0x000000070e00720c */ /* 0x040fe20003f04270 */
[----:B------:R-:W-:Y:S01]  /*2b870*/  IMAD.IADD R14, R14, 0x1, -R7 ;  /* 0x000000010e0e7824 */ /* 0x000fe200078e0a07 */
[----:B------:R-:W-:-:S04]  /*2b880*/  PRMT R6, R16, 0x7610, R6 ;  /* 0x0000761010067816 */ /* 0x000fc80000000006 */
[----:B------:R-:W-:-:S07]  /*2b890*/  SEL R14, R14, RZ, P0 ;  /* 0x000000ff0e0e7207 */ /* 0x000fce0000000000 */
.L_x_726:
[----:B------:R-:W-:Y:S05]  /*2b8a0*/  BSYNC.RECONVERGENT B2 ;  /* 0x0000000000027941 */ /* 0x000fea0003800200 */
.L_x_725:
        /* <DEDUP_REMOVED lines=12> */
.L_x_733:
        /* <DEDUP_REMOVED lines=55> */
.L_x_732:
[----:B------:R-:W-:Y:S05]  /*2bce0*/  BSYNC.RECONVERGENT B3 ;  /* 0x0000000000037941 */ /* 0x000fea0003800200 */
.L_x_731:
        /* <DEDUP_REMOVED lines=37> */
.L_x_735:
[----:B------:R-:W-:Y:S05]  /*2bf40*/  BSYNC.RECONVERGENT B3 ;  /* 0x0000000000037941 */ /* 0x000fea0003800200 */
.L_x_734:
        /* <DEDUP_REMOVED lines=45> */
.L_x_730:
[----:B------:R-:W-:Y:S05]  /*2c220*/  BSYNC.RECONVERGENT B2 ;  /* 0x0000000000027941 */ /* 0x000fea0003800200 */
.L_x_729:
[----:B0-----:R-:W3:Y:S01]  /*2c230*/  LDL.U8 R7, [R1] ;  /* 0x0000000001077983 */ /* 0x001ee20000100000 */
[----:B------:R-:W-:Y:S01]  /*2c240*/  BSSY.RECONVERGENT B2, `(.L_x_736) ;  /* 0x0000011000027945 */ /* 0x000fe20003800200 */
[----:B------:R-:W-:Y:S02]  /*2c250*/  ISETP.GE.AND P1, PT, R12, 0x1, PT ;  /* 0x000000010c00780c */ /* 0x000fe40003f26270 */
[----:B---3--:R-:W-:-:S13]  /*2c260*/  ISETP.NE.AND P0, PT, R7, RZ, PT ;  /* 0x000000ff0700720c */ /* 0x008fda0003f05270 */
[----:B------:R-:W-:Y:S05]  /*2c270*/  @!P0 BRA `(.L_x_737) ;  /* 0x0000000000348947 */ /* 0x000fea0003800000 */
[----:B-12---:R-:W-:Y:S01]  /*2c280*/  PRMT R15, R7, 0x7610, R15 ;  /* 0x00007610070f7816 */ /* 0x006fe2000000000f */
[----:B------:R-:W-:-:S07]  /*2c290*/  IMAD.MOV.U32 R7, RZ, RZ, R1 ;  /* 0x000000ffff077224 */ /* 0x000fce00078e0001 */
.L_x_738:
        /* <DEDUP_REMOVED lines=11> */
.L_x_737:
[----:B------:R-:W-:Y:S05]  /*2c350*/  BSYNC.RECONVERGENT B2 ;  /* 0x0000000000027941 */ /* 0x000fea0003800200 */
.L_x_736:
        /* <DEDUP_REMOVED lines=8> */
.L_x_742:
        /* <DEDUP_REMOVED lines=55> */
.L_x_741:
[----:B------:R-:W-:Y:S05]  /*2c750*/  BSYNC.RECONVERGENT B2 ;  /* 0x0000000000027941 */ /* 0x000fea0003800200 */
.L_x_740:
        /* <DEDUP_REMOVED lines=36> */
.L_x_744:
[----:B------:R-:W-:Y:S05]  /*2c9a0*/  BSYNC.RECONVERGENT B2 ;  /* 0x0000000000027941 */ /* 0x000fea0003800200 */
.L_x_743:
        /* <DEDUP_REMOVED lines=43> */
.L_x_724:
[----:B------:R0:W-:Y:S01]  /*2cc60*/  STL.U8 [R1+0x3f], RZ ;  /* 0x00003fff01007387 */ /* 0x0001e20000100000 */
[----:B------:R-:W-:Y:S01]  /*2cc70*/  VIADD R0, R1, 0x3f ;  /* 0x0000003f01007836 */ /* 0x000fe20000000000 */
[----:B------:R-:W-:Y:S01]  /*2cc80*/  BSSY.RECONVERGENT B2, `(.L_x_745) ;  /* 0x0000011000027945 */ /* 0x000fe20003800200 */
[----:B------:R-:W-:Y:S02]  /*2cc90*/  IMAD.MOV.U32 R6, RZ, RZ, R4 ;  /* 0x000000ffff067224 */ /* 0x000fe400078e0004 */
[----:B------:R-:W-:Y:S02]  /*2cca0*/  IMAD.MOV.U32 R7, RZ, RZ, R5 ;  /* 0x000000ffff077224 */ /* 0x000fe400078e0005 */
[----:B------:R-:W-:-:S07]  /*2ccb0*/  IMAD.MOV.U32 R12, RZ, RZ, R0 ;  /* 0x000000ffff0c7224 */ /* 0x000fce00078e0000 */
.L_x_746:
        /* <DEDUP_REMOVED lines=14> */
.L_x_745:
[----:B------:R-:W-:Y:S01]  /*2cda0*/  ISETP.GE.AND P0, PT, R14, 0x1, PT ;  /* 0x000000010e00780c */ /* 0x000fe20003f06270 */
[----:B------:R-:W-:Y:S01]  /*2cdb0*/  BSSY.RECONVERGENT B2, `(.L_x_747) ;  /* 0x0000010000027945 */ /* 0x000fe20003800200 */
[----:B------:R-:W-:-:S11]  /*2cdc0*/  IMAD.MOV.U32 R6, RZ, RZ, 0x20 ;  /* 0x00000020ff067424 */ /* 0x000fd600078e00ff */
[----:B------:R-:W-:Y:S05]  /*2cdd0*/  @!P0 BRA `(.L_x_748) ;  /* 0x0000000000348947 */ /* 0x000fea0003800000 */
[----:B------:R-:W-:Y:S01]  /*2cde0*/  BSSY.RECONVERGENT B3, `(.L_x_749) ;  /* 0x0000008000037945 */ /* 0x000fe20003800200 */
[----:B------:R-:W-:Y:S02]  /*2cdf0*/  IMAD.MOV.U32 R7, RZ, RZ, RZ ;  /* 0x000000ffff077224 */ /* 0x000fe400078e00ff */
[----:B------:R-:W-:-:S07]  /*2ce00*/  IMAD.MOV.U32 R6, RZ, RZ, R18 ;  /* 0x000000ffff067224 */ /* 0x000fce00078e0012 */
.L_x_750:
[----:B------:R1:W2:Y:S01]  /*2ce10*/  LDL.U8 R12, [R6+0x1] ;  /* 0x00000100060c7983 */ /* 0x0002a20000100000 */
[----:B------:R-:W-:Y:S02]  /*2ce20*/  VIADD R7, R7, 0x1 ;  /* 0x0000000107077836 */ /* 0x000fe40000000000 */
[----:B-1----:R-:W-:Y:S01]  /*2ce30*/  VIADD R6, R6, 0x1 ;  /* 0x0000000106067836 */ /* 0x002fe20000000000 */
[----:B--2---:R-:W-:-:S13]  /*2ce40*/  ISETP.NE.AND P0, PT, R12, RZ, PT ;  /* 0x000000ff0c00720c */ /* 0x004fda0003f05270 */
[----:B------:R-:W-:Y:S05]  /*2ce50*/  @P0 BRA `(.L_x_750) ;  /* 0xfffffffc00ec0947 */ /* 0x000fea000383ffff */
[----:B------:R-:W-:Y:S05]  /*2ce60*/  BSYNC.RECONVERGENT B3 ;  /* 0x0000000000037941 */ /* 0x000fea0003800200 */
.L_x_749:
[C---:B------:R-:W-:Y:S01]  /*2ce70*/  ISETP.GT.AND P0, PT, R14.reuse, R7, PT ;  /* 0x000000070e00720c */ /* 0x040fe20003f04270 */
[----:B------:R-:W-:Y:S01]  /*2ce80*/  IMAD.IADD R14, R14, 0x1, -R7 ;  /* 0x000000010e0e7824 */ /* 0x000fe200078e0a07 */
[----:B------:R-:W-:-:S04]  /*2ce90*/  PRMT R6, R16, 0x7610, R6 ;  /* 0x0000761010067816 */ /* 0x000fc80000000006 */
[----:B------:R-:W-:-:S07]  /*2cea0*/  SEL R14, R14, RZ, P0 ;  /* 0x000000ff0e0e7207 */ /* 0x000fce0000000000 */
.L_x_748:
[----:B------:R-:W-:Y:S05]  /*2ceb0*/  BSYNC.RECONVERGENT B2 ;  /* 0x0000000000027941 */ /* 0x000fea0003800200 */
.L_x_747:
        /* <DEDUP_REMOVED lines=12> */
.L_x_755:
        /* <DEDUP_REMOVED lines=55> */
.L_x_754:
[----:B------:R-:W-:Y:S05]  /*2d2f0*/  BSYNC.RECONVERGENT B3 ;  /* 0x0000000000037941 */ /* 0x000fea0003800200 */
.L_x_753:
        /* <DEDUP_REMOVED lines=37> */
.L_x_757:
[----:B------:R-:W-:Y:S05]  /*2d550*/  BSYNC.RECONVERGENT B3 ;  /* 0x0000000000037941 */ /* 0x000fea0003800200 */
.L_x_756:
        /* <DEDUP_REMOVED lines=45> */
.L_x_752:
[----:B------:R-:W-:Y:S05]  /*2d830*/  BSYNC.RECONVERGENT B2 ;  /* 0x0000000000027941 */ /* 0x000fea0003800200 */
.L_x_751:
[----:B------:R-:W3:Y:S01]  /*2d840*/  LDL.U8 R12, [R18] ;  /* 0x00000000120c7983 */ /* 0x000ee20000100000 */
[----:B------:R-:W-:Y:S01]  /*2d850*/  BSSY.RECONVERGENT B2, `(.L_x_758) ;  /* 0x0000011000027945 */ /* 0x000fe20003800200 */
[----:B------:R-:W-:Y:S02]  /*2d860*/  ISETP.GE.AND P1, PT, R7, 0x1, PT ;  /* 0x000000010700780c */ /* 0x000fe40003f26270 */
[----:B---3--:R-:W-:-:S13]  /*2d870*/  ISETP.NE.AND P0, PT, R12, RZ, PT ;  /* 0x000000ff0c00720c */ /* 0x008fda0003f05270 */
[----:B------:R-:W-:Y:S05]  /*2d880*/  @!P0 BRA `(.L_x_759) ;  /* 0x0000000000348947 */ /* 0x000fea0003800000 */
[----:B-12---:R-:W-:-:S07]  /*2d890*/  PRMT R15, R12, 0x7610, R15 ;  /* 0x000076100c0f7816 */ /* 0x006fce000000000f */
.L_x_760:
        /* <DEDUP_REMOVED lines=12> */
.L_x_759:
[----:B------:R-:W-:Y:S05]  /*2d960*/  BSYNC.RECONVERGENT B2 ;  /* 0x0000000000027941 */ /* 0x000fea0003800200 */
.L_x_758:
        /* <DEDUP_REMOVED lines=8> */
.L_x_763:
        /* <DEDUP_REMOVED lines=55> */
.L_x_762:
[----:B------:R-:W-:Y:S05]  /*2dd60*/  BSYNC.RECONVERGENT B2 ;  /* 0x0000000000027941 */ /* 0x000fea0003800200 */
.L_x_761:
        /* <DEDUP_REMOVED lines=36> */
.L_x_765:
[----:B------:R-:W-:Y:S05]  /*2dfb0*/  BSYNC.RECONVERGENT B2 ;  /* 0x0000000000027941 */ /* 0x000fea0003800200 */
.L_x_764:
        /* <DEDUP_REMOVED lines=43> */
.L_x_739:
[----:B------:R-:W-:Y:S05]  /*2e270*/  BSYNC.RECONVERGENT B1 ;  /* 0x0000000000017941 */ /* 0x000fea0003800200 */
.L_x_723:
[----:B------:R-:W-:Y:S02]  /*2e280*/  IMAD.MOV.U32 R18, RZ, RZ, R22 ;  /* 0x000000ffff127224 */ /* 0x000fe400078e0016 */
[----:B------:R-:W-:Y:S01]  /*2e290*/  IMAD.MOV.U32 R17, RZ, RZ, R19 ;  /* 0x000000ffff117224 */ /* 0x000fe200078e0013 */
[----:B------:R-:W-:Y:S06]  /*2e2a0*/  BRA `(.L_x_654) ;  /* 0x0000016000487947 */ /* 0x000fec0003800000 */
.L_x_675:
        /* <DEDUP_REMOVED lines=25> */
.L_x_773:
[----:B------:R0:W2:Y:S01]  /*2e440*/  LDL.U8 R12, [R6+0x1] ;  /* 0x00000100060c7983 */ /* 0x0000a20000100000 */
[----:B------:R-:W-:Y:S02]  /*2e450*/  VIADD R7, R7, 0x1 ;  /* 0x0000000107077836 */ /* 0x000fe40000000000 */
[----:B0-----:R-:W-:Y:S01]  /*2e460*/  VIADD R6, R6, 0x1 ;  /* 0x0000000106067836 */ /* 0x001fe20000000000 */
[----:B--2---:R-:W-:-:S13]  /*2e470*/  ISETP.NE.AND P0, PT, R12, RZ, PT ;  /* 0x000000ff0c00720c */ /* 0x004fda0003f05270 */
[----:B------:R-:W-:Y:S05]  /*2e480*/  @P0 BRA `(.L_x_773) ;  /* 0xfffffffc00ec0947 */ /* 0x000fea000383ffff */
[----:B------:R-:W-:Y:S05]  /*2e490*/  BSYNC.RECONVERGENT B3 ;  /* 0x0000000000037941 */ /* 0x000fea0003800200 */
.L_x_772:
[C---:B------:R-:W-:Y:S01]  /*2e4a0*/  ISETP.GT.AND P0, PT, R14.reuse, R7, PT ;  /* 0x000000070e00720c */ /* 0x040fe20003f04270 */
[----:B------:R-:W-:Y:S01]  /*2e4b0*/  IMAD.IADD R14, R14, 0x1, -R7 ;  /* 0x000000010e0e7824 */ /* 0x000fe200078e0a07 */
[----:B------:R-:W-:-:S04]  /*2e4c0*/  PRMT R6, R16, 0x7610, R6 ;  /* 0x0000761010067816 */ /* 0x000fc80000000006 */
[----:B------:R-:W-:-:S07]  /*2e4d0*/  SEL R14, R14, RZ, P0 ;  /* 0x000000ff0e0e7207 */ /* 0x000fce0000000000 */
.L_x_771:
[----:B------:R-:W-:Y:S05]  /*2e4e0*/  BSYNC.RECONVERGENT B2 ;  /* 0x0000000000027941 */ /* 0x000fea0003800200 */
.L_x_770:
        /* <DEDUP_REMOVED lines=12> */
.L_x_778:
        /* <DEDUP_REMOVED lines=55> */
.L_x_777:
[----:B------:R-:W-:Y:S05]  /*2e920*/  BSYNC.RECONVERGENT B3 ;  /* 0x0000000000037941 */ /* 0x000fea0003800200 */
.L_x_776:
        /* <DEDUP_REMOVED lines=37> */
.L_x_780:
[----:B------:R-:W-:Y:S05]  /*2eb80*/  BSYNC.RECONVERGENT B3 ;  /* 0x0000000000037941 */ /* 0x000fea0003800200 */
.L_x_779:
        /* <DEDUP_REMOVED lines=45> */
.L_x_775:
[----:B------:R-:W-:Y:S05]  /*2ee60*/  BSYNC.RECONVERGENT B2 ;  /* 0x0000000000027941 */ /* 0x000fea0003800200 */
.L_x_774:
[----:B0-----:R-:W3:Y:S01]  /*2ee70*/  LDL.U8 R7, [R1] ;  /* 0x0000000001077983 */ /* 0x001ee20000100000 */
[----:B------:R-:W-:Y:S01]  /*2ee80*/  BSSY.RECONVERGENT B2, `(.L_x_781) ;  /* 0x0000011000027945 */ /* 0x000fe20003800200 */
[----:B------:R-:W-:Y:S02]  /*2ee90*/  ISETP.GE.AND P1, PT, R12, 0x1, PT ;  /* 0x000000010c00780c */ /* 0x000fe40003f26270 */
[----:B---3--:R-:W-:-:S13]  /*2eea0*/  ISETP.NE.AND P0, PT, R7, RZ, PT ;  /* 0x000000ff0700720c */ /* 0x008fda0003f05270 */
[----:B------:R-:W-:Y:S05]  /*2eeb0*/  @!P0 BRA `(.L_x_782) ;  /* 0x0000000000348947 */ /* 0x000fea0003800000 */
[----:B-12---:R-:W-:Y:S01]  /*2eec0*/  PRMT R15, R7, 0x7610, R15 ;  /* 0x00007610070f7816 */ /* 0x006fe2000000000f */
[----:B------:R-:W-:-:S07]  /*2eed0*/  IMAD.MOV.U32 R7, RZ, RZ, R1 ;  /* 0x000000ffff077224 */ /* 0x000fce00078e0001 */
.L_x_783:
        /* <DEDUP_REMOVED lines=11> */
.L_x_782:
[----:B------:R-:W-:Y:S05]  /*2ef90*/  BSYNC.RECONVERGENT B2 ;  /* 0x0000000000027941 */ /* 0x000fea0003800200 */
.L_x_781:
        /* <DEDUP_REMOVED lines=8> */
.L_x_787:
        /* <DEDUP_REMOVED lines=55> */
.L_x_786:
[----:B------:R-:W-:Y:S05]  /*2f390*/  BSYNC.RECONVERGENT B2 ;  /* 0x0000000000027941 */ /* 0x000fea0003800200 */
.L_x_785:
        /* <DEDUP_REMOVED lines=36> */
.L_x_789:
[----:B------:R-:W-:Y:S05]  /*2f5e0*/  BSYNC.RECONVERGENT B2 ;  /* 0x0000000000027941 */ /* 0x000fea0003800200 */
.L_x_788:
        /* <DEDUP_REMOVED lines=43> */
.L_x_769:
[----:B------:R0:W-:Y:S01]  /*2f8a0*/  STL.U8 [R1+0x3f], RZ ;  /* 0x00003fff01007387 */ /* 0x0001e20000100000 */
[----:B------:R-:W-:Y:S01]  /*2f8b0*/  BSSY.RECONVERGENT B2, `(.L_x_790) ;  /* 0x0000011000027945 */ /* 0x000fe20003800200 */
[----:B------:R-:W-:Y:S02]  /*2f8c0*/  IMAD.MOV.U32 R7, RZ, RZ, R4 ;  /* 0x000000ffff077224 */ /* 0x000fe400078e0004 */
[----:B------:R-:W-:Y:S02]  /*2f8d0*/  IMAD.MOV.U32 R12, RZ, RZ, R5 ;  /* 0x000000ffff0c7224 */ /* 0x000fe400078e0005 */
[----:B------:R-:W-:-:S07]  /*2f8e0*/  IMAD.MOV.U32 R6, RZ, RZ, R0 ;  /* 0x000000ffff067224 */ /* 0x000fce00078e0000 */
.L_x_791:
        /* <DEDUP_REMOVED lines=14> */
.L_x_790:
[----:B------:R-:W-:Y:S01]  /*2f9d0*/  ISETP.GE.AND P0, PT, R14, 0x1, PT ;  /* 0x000000010e00780c */ /* 0x000fe20003f06270 */
[----:B------:R-:W-:Y:S01]  /*2f9e0*/  BSSY.RECONVERGENT B2, `(.L_x_792) ;  /* 0x0000010000027945 */ /* 0x000fe20003800200 */
[----:B------:R-:W-:-:S11]  /*2f9f0*/  IMAD.MOV.U32 R6, RZ, RZ, 0x20 ;  /* 0x00000020ff067424 */ /* 0x000fd600078e00ff */
[----:B------:R-:W-:Y:S05]  /*2fa00*/  @!P0 BRA `(.L_x_793) ;  /* 0x0000000000348947 */ /* 0x000fea0003800000 */
[----:B------:R-:W-:Y:S01]  /*2fa10*/  BSSY.RECONVERGENT B3, `(.L_x_794) ;  /* 0x0000008000037945 */ /* 0x000fe20003800200 */
[----:B------:R-:W-:Y:S02]  /*2fa20*/  IMAD.MOV.U32 R7, RZ, RZ, RZ ;  /* 0x000000ffff077224 */ /* 0x000fe400078e00ff */
[----:B------:R-:W-:-:S07]  /*2fa30*/  IMAD.MOV.U32 R6, RZ, RZ, R18 ;  /* 0x000000ffff067224 */ /* 0x000fce00078e0012 */
.L_x_795:
[----:B------:R1:W2:Y:S01]  /*2fa40*/  LDL.U8 R12, [R6+0x1] ;  /* 0x00000100060c7983 */ /* 0x0002a20000100000 */
[----:B------:R-:W-:Y:S02]  /*2fa50*/  VIADD R7, R7, 0x1 ;  /* 0x0000000107077836 */ /* 0x000fe40000000000 */
[----:B-1----:R-:W-:Y:S01]  /*2fa60*/  VIADD R6, R6, 0x1 ;  /* 0x0000000106067836 */ /* 0x002fe20000000000 */
[----:B--2---:R-:W-:-:S13]  /*2fa70*/  ISETP.NE.AND P0, PT, R12, RZ, PT ;  /* 0x000000ff0c00720c */ /* 0x004fda0003f05270 */
[----:B------:R-:W-:Y:S05]  /*2fa80*/  @P0 BRA `(.L_x_795) ;  /* 0xfffffffc00ec0947 */ /* 0x000fea000383ffff */
[----:B------:R-:W-:Y:S05]  /*2fa90*/  BSYNC.RECONVERGENT B3 ;  /* 0x0000000000037941 */ /* 0x000fea0003800200 */
.L_x_794:
[C---:B------:R-:W-:Y:S01]  /*2faa0*/  ISETP.GT.AND P0, PT, R14.reuse, R7, PT ;  /* 0x000000070e00720c */ /* 0x040fe20003f04270 */
[----:B------:R-:W-:Y:S01]  /*2fab0*/  IMAD.IADD R14, R14, 0x1, -R7 ;  /* 0x000000010e0e7824 */ /* 0x000fe200078e0a07 */
[----:B------:R-:W-:-:S04]  /*2fac0*/  PRMT R6, R16, 0x7610, R6 ;  /* 0x0000761010067816 */ /* 0x000fc80000000006 */
[----:B------:R-:W-:-:S07]  /*2fad0*/  SEL R14, R14, RZ, P0 ;  /* 0x000000ff0e0e7207 */ /* 0x000fce0000000000 */
.L_x_793:
[----:B------:R-:W-:Y:S05]  /*2fae0*/  BSYNC.RECONVERGENT B2 ;  /* 0x0000000000027941 */ /* 0x000fea0003800200 */
.L_x_792:
        /* <DEDUP_REMOVED lines=12> */
.L_x_800:
        /* <DEDUP_REMOVED lines=55> */
.L_x_799:
[----:B------:R-:W-:Y:S05]  /*2ff20*/  BSYNC.RECONVERGENT B3 ;  /* 0x0000000000037941 */ /* 0x000fea0003800200 */
.L_x_798:
        /* <DEDUP_REMOVED lines=37> */
.L_x_802:
[----:B------:R-:W-:Y:S05]  /*30180*/  BSYNC.RECONVERGENT B3 ;  /* 0x0000000000037941 */ /* 0x000fea0003800200 */
.L_x_801:
        /* <DEDUP_REMOVED lines=45> */
.L_x_797:
[----:B------:R-:W-:Y:S05]  /*30460*/  BSYNC.RECONVERGENT B2 ;  /* 0x0000000000027941 */ /* 0x000fea0003800200 */
.L_x_796:
[----:B------:R-:W3:Y:S01]  /*30470*/  LDL.U8 R12, [R18] ;  /* 0x00000000120c7983 */ /* 0x000ee20000100000 */
[----:B------:R-:W-:Y:S01]  /*30480*/  BSSY.RECONVERGENT B2, `(.L_x_803) ;  /* 0x0000011000027945 */ /* 0x000fe20003800200 */
[----:B------:R-:W-:Y:S02]  /*30490*/  ISETP.GE.AND P1, PT, R7, 0x1, PT ;  /* 0x000000010700780c */ /* 0x000fe40003f26270 */
[----:B---3--:R-:W-:-:S13]  /*304a0*/  ISETP.NE.AND P0, PT, R12, RZ, PT ;  /* 0x000000ff0c00720c */ /* 0x008fda0003f05270 */
[----:B------:R-:W-:Y:S05]  /*304b0*/  @!P0 BRA `(.L_x_804) ;  /* 0x0000000000348947 */ /* 0x000fea0003800000 */
[----:B-12---:R-:W-:-:S07]  /*304c0*/  PRMT R15, R12, 0x7610, R15 ;  /* 0x000076100c0f7816 */ /* 0x006fce000000000f */
.L_x_805:
        /* <DEDUP_REMOVED lines=12> */
.L_x_804:
[----:B------:R-:W-:Y:S05]  /*30590*/  BSYNC.RECONVERGENT B2 ;  /* 0x0000000000027941 */ /* 0x000fea0003800200 */
.L_x_803:
        /* <DEDUP_REMOVED lines=8> */
.L_x_808:
        /* <DEDUP_REMOVED lines=55> */
.L_x_807:
[----:B------:R-:W-:Y:S05]  /*30990*/  BSYNC.RECONVERGENT B2 ;  /* 0x0000000000027941 */ /* 0x000fea0003800200 */
.L_x_806:
        /* <DEDUP_REMOVED lines=36> */
.L_x_810:
[----:B------:R-:W-:Y:S05]  /*30be0*/  BSYNC.RECONVERGENT B2 ;  /* 0x0000000000027941 */ /* 0x000fea0003800200 */
.L_x_809:
        /* <DEDUP_REMOVED lines=43> */
.L_x_784:
[----:B------:R-:W-:Y:S05]  /*30ea0*/  BSYNC.RECONVERGENT B1 ;  /* 0x0000000000017941 */ /* 0x000fea0003800200 */
.L_x_768:
[----:B------:R-:W-:Y:S02]  /*30eb0*/  IMAD.MOV.U32 R18, RZ, RZ, R22 ;  /* 0x000000ffff127224 */ /* 0x000fe400078e0016 */
[----:B------:R-:W-:Y:S01]  /*30ec0*/  IMAD.MOV.U32 R17, RZ, RZ, R19 ;  /* 0x000000ffff117224 */ /* 0x000fe200078e0013 */
[----:B------:R-:W-:Y:S06]  /*30ed0*/  BRA `(.L_x_654) ;  /* 0x00000134003c7947 */ /* 0x000fec0003800000 */
.L_x_767:
        /* <DEDUP_REMOVED lines=17> */
.L_x_816:
[----:B------:R0:W2:Y:S01]  /*30ff0*/  LDL.U8 R12, [R6+0x1] ;  /* 0x00000100060c7983 */ /* 0x0000a20000100000 */
[----:B------:R-:W-:Y:S02]  /*31000*/  VIADD R7, R7, 0x1 ;  /* 0x0000000107077836 */ /* 0x000fe40000000000 */
[----:B0-----:R-:W-:Y:S01]  /*31010*/  VIADD R6, R6, 0x1 ;  /* 0x0000000106067836 */ /* 0x001fe20000000000 */
[----:B--2---:R-:W-:-:S13]  /*31020*/  ISETP.NE.AND P0, PT, R12, RZ, PT ;  /* 0x000000ff0c00720c */ /* 0x004fda0003f05270 */
[----:B------:R-:W-:Y:S05]  /*31030*/  @P0 BRA `(.L_x_816) ;  /* 0xfffffffc00ec0947 */ /* 0x000fea000383ffff */
[----:B------:R-:W-:Y:S05]  /*31040*/  BSYNC.RECONVERGENT B3 ;  /* 0x0000000000037941 */ /* 0x000fea0003800200 */
.L_x_815:
[C---:B------:R-:W-:Y:S01]  /*31050*/  ISETP.GT.AND P0, PT, R14.reuse, R7, PT ;  /* 0x000000070e00720c */ /* 0x040fe20003f04270 */
[----:B------:R-:W-:Y:S01]  /*31060*/  IMAD.IADD R14, R14, 0x1, -R7 ;  /* 0x000000010e0e7824 */ /* 0x000fe200078e0a07 */
[----:B------:R-:W-:-:S04]  /*31070*/  PRMT R6, R16, 0x7610, R6 ;  /* 0x0000761010067816 */ /* 0x000fc80000000006 */
[----:B------:R-:W-:-:S07]  /*31080*/  SEL R14, R14, RZ, P0 ;  /* 0x000000ff0e0e7207 */ /* 0x000fce0000000000 */
.L_x_814:
[----:B------:R-:W-:Y:S05]  /*31090*/  BSYNC.RECONVERGENT B2 ;  /* 0x0000000000027941 */ /* 0x000fea0003800200 */
.L_x_813:
        /* <DEDUP_REMOVED lines=12> */
.L_x_821:
        /* <DEDUP_REMOVED lines=55> */
.L_x_820:
[----:B------:R-:W-:Y:S05]  /*314d0*/  BSYNC.RECONVERGENT B3 ;  /* 0x0000000000037941 */ /* 0x000fea0003800200 */
.L_x_819:
        /* <DEDUP_REMOVED lines=37> */
.L_x_823:
[----:B------:R-:W-:Y:S05]  /*31730*/  BSYNC.RECONVERGENT B3 ;  /* 0x0000000000037941 */ /* 0x000fea0003800200 */
.L_x_822:
        /* <DEDUP_REMOVED lines=45> */
.L_x_818:
[----:B------:R-:W-:Y:S05]  /*31a10*/  BSYNC.RECONVERGENT B2 ;  /* 0x0000000000027941 */ /* 0x000fea0003800200 */
.L_x_817:
[----:B0-----:R-:W3:Y:S01]  /*31a20*/  LDL.U8 R7, [R1] ;  /* 0x0000000001077983 */ /* 0x001ee20000100000 */
[----:B------:R-:W-:Y:S01]  /*31a30*/  BSSY.RECONVERGENT B2, `(.L_x_824) ;  /* 0x0000011000027945 */ /* 0x000fe20003800200 */
[----:B------:R-:W-:Y:S02]  /*31a40*/  ISETP.GE.AND P1, PT, R12, 0x1, PT ;  /* 0x000000010c00780c */ /* 0x000fe40003f26270 */
[----:B---3--:R-:W-:-:S13]  /*31a50*/  ISETP.NE.AND P0, PT, R7, RZ, PT ;  /* 0x000000ff0700720c */ /* 0x008fda0003f05270 */
[----:B------:R-:W-:Y:S05]  /*31a60*/  @!P0 BRA `(.L_x_825) ;  /* 0x0000000000348947 */ /* 0x000fea0003800000 */
[----:B-12---:R-:W-:Y:S01]  /*31a70*/  PRMT R15, R7, 0x7610, R15 ;  /* 0x00007610070f7816 */ /* 0x006fe2000000000f */
[----:B------:R-:W-:-:S07]  /*31a80*/  IMAD.MOV.U32 R7, RZ, RZ, R1 ;  /* 0x000000ffff077224 */ /* 0x000fce00078e0001 */
.L_x_826:
        /* <DEDUP_REMOVED lines=11> */
.L_x_825:
[----:B------:R-:W-:Y:S05]  /*31b40*/  BSYNC.RECONVERGENT B2 ;  /* 0x0000000000027941 */ /* 0x000fea0003800200 */
.L_x_824:
        /* <DEDUP_REMOVED lines=8> */
.L_x_830:
        /* <DEDUP_REMOVED lines=55> */
.L_x_829:
[----:B------:R-:W-:Y:S05]  /*31f40*/  BSYNC.RECONVERGENT B2 ;  /* 0x0000000000027941 */ /* 0x000fea0003800200 */
.L_x_828:
        /* <DEDUP_REMOVED lines=36> */
.L_x_832:
[----:B------:R-:W-:Y:S05]  /*32190*/  BSYNC.RECONVERGENT B2 ;  /* 0x0000000000027941 */ /* 0x000fea0003800200 */
.L_x_831:
        /* <DEDUP_REMOVED lines=43> */
.L_x_812:
[----:B------:R0:W-:Y:S01]  /*32450*/  STL.U8 [R1+0x3f], RZ ;  /* 0x00003fff01007387 */ /* 0x0001e20000100000 */
[----:B------:R-:W-:Y:S01]  /*32460*/  VIADD R0, R1, 0x3f ;  /* 0x0000003f01007836 */ /* 0x000fe20000000000 */
[----:B------:R-:W-:Y:S01]  /*32470*/  BSSY.RECONVERGENT B2, `(.L_x_833) ;  /* 0x0000016000027945 */ /* 0x000fe20003800200 */
[----:B------:R-:W-:Y:S02]  /*32480*/  IMAD.MOV.U32 R6, RZ, RZ, R4 ;  /* 0x000000ffff067224 */ /* 0x000fe400078e0004 */
[----:B------:R-:W-:Y:S02]  /*32490*/  IMAD.MOV.U32 R7, RZ, RZ, R5 ;  /* 0x000000ffff077224 */ /* 0x000fe400078e0005 */
[----:B------:R-:W-:-:S07]  /*324a0*/  IMAD.MOV.U32 R12, RZ, RZ, R0 ;  /* 0x000000ffff0c7224 */ /* 0x000fce00078e0000 */
.L_x_834:
        /* <DEDUP_REMOVED lines=19> */
.L_x_833:
[----:B------:R-:W-:Y:S01]  /*325e0*/  ISETP.GE.AND P0, PT, R14, 0x1, PT ;  /* 0x000000010e00780c */ /* 0x000fe20003f06270 */
[----:B------:R-:W-:Y:S01]  /*325f0*/  BSSY.RECONVERGENT B2, `(.L_x_835) ;  /* 0x0000010000027945 */ /* 0x000fe20003800200 */
[----:B------:R-:W-:-:S11]  /*32600*/  IMAD.MOV.U32 R6, RZ, RZ, 0x20 ;  /* 0x00000020ff067424 */ /* 0x000fd600078e00ff */
[----:B------:R-:W-:Y:S05]  /*32610*/  @!P0 BRA `(.L_x_836) ;  /* 0x0000000000348947 */ /* 0x000fea0003800000 */
[----:B------:R-:W-:Y:S01]  /*32620*/  BSSY.RECONVERGENT B3, `(.L_x_837) ;  /* 0x0000008000037945 */ /* 0x000fe20003800200 */
[----:B------:R-:W-:Y:S02]  /*32630*/  IMAD.MOV.U32 R7, RZ, RZ, RZ ;  /* 0x000000ffff077224 */ /* 0x000fe400078e00ff */
[----:B------:R-:W-:-:S07]  /*32640*/  IMAD.MOV.U32 R6, RZ, RZ, R18 ;  /* 0x000000ffff067224 */ /* 0x000fce00078e0012 */
.L_x_838:
[----:B------:R1:W2:Y:S01]  /*32650*/  LDL.U8 R12, [R6+0x1] ;  /* 0x00000100060c7983 */ /* 0x0002a20000100000 */
[----:B------:R-:W-:Y:S02]  /*32660*/  VIADD R7, R7, 0x1 ;  /* 0x0000000107077836 */ /* 0x000fe40000000000 */
[----:B-1----:R-:W-:Y:S01]  /*32670*/  VIADD R6, R6, 0x1 ;  /* 0x0000000106067836 */ /* 0x002fe20000000000 */
[----:B--2---:R-:W-:-:S13]  /*32680*/  ISETP.NE.AND P0, PT, R12, RZ, PT ;  /* 0x000000ff0c00720c */ /* 0x004fda0003f05270 */
[----:B------:R-:W-:Y:S05]  /*32690*/  @P0 BRA `(.L_x_838) ;  /* 0xfffffffc00ec0947 */ /* 0x000fea000383ffff */
[----:B------:R-:W-:Y:S05]  /*326a0*/  BSYNC.RECONVERGENT B3 ;  /* 0x0000000000037941 */ /* 0x000fea0003800200 */
.L_x_837:
[C---:B------:R-:W-:Y:S01]  /*326b0*/  ISETP.GT.AND P0, PT, R14.reuse, R7, PT ;  /* 0x000000070e00720c */ /* 0x040fe20003f04270 */
[----:B------:R-:W-:Y:S01]  /*326c0*/  IMAD.IADD R14, R14, 0x1, -R7 ;  /* 0x000000010e0e7824 */ /* 0x000fe200078e0a07 */
[----:B------:R-:W-:-:S04]  /*326d0*/  PRMT R6, R16, 0x7610, R6 ;  /* 0x0000761010067816 */ /* 0x000fc80000000006 */
[----:B------:R-:W-:-:S07]  /*326e0*/  SEL R14, R14, RZ, P0 ;  /* 0x000000ff0e0e7207 */ /* 0x000fce0000000000 */
.L_x_836:
[----:B------:R-:W-:Y:S05]  /*326f0*/  BSYNC.RECONVERGENT B2 ;  /* 0x0000000000027941 */ /* 0x000fea0003800200 */
.L_x_835:
        /* <DEDUP_REMOVED lines=12> */
.L_x_843:
        /* <DEDUP_REMOVED lines=55> */
.L_x_842:
[----:B------:R-:W-:Y:S05]  /*32b30*/  BSYNC.RECONVERGENT B3 ;  /* 0x0000000000037941 */ /* 0x000fea0003800200 */
.L_x_841:
        /* <DEDUP_REMOVED lines=37> */
.L_x_845:
[----:B------:R-:W-:Y:S05]  /*32d90*/  BSYNC.RECONVERGENT B3 ;  /* 0x0000000000037941 */ /* 0x000fea0003800200 */
.L_x_844:
        /* <DEDUP_REMOVED lines=45> */
.L_x_840:
[----:B------:R-:W-:Y:S05]  /*33070*/  BSYNC.RECONVERGENT B2 ;  /* 0x0000000000027941 */ /* 0x000fea0003800200 */
.L_x_839:
[----:B------:R-:W3:Y:S01]  /*33080*/  LDL.U8 R12, [R18] ;  /* 0x00000000120c7983 */ /* 0x000ee20000100000 */
[----:B------:R-:W-:Y:S01]  /*33090*/  BSSY.RECONVERGENT B2, `(.L_x_846) ;  /* 0x0000011000027945 */ /* 0x000fe20003800200 */
[----:B------:R-:W-:Y:S02]  /*330a0*/  ISETP.GE.AND P1, PT, R7, 0x1, PT ;  /* 0x000000010700780c */ /* 0x000fe40003f26270 */
[----:B---3--:R-:W-:-:S13]  /*330b0*/  ISETP.NE.AND P0, PT, R12, RZ, PT ;  /* 0x000000ff0c00720c */ /* 0x008fda0003f05270 */
[----:B------:R-:W-:Y:S05]  /*330c0*/  @!P0 BRA `(.L_x_847) ;  /* 0x0000000000348947 */ /* 0x000fea0003800000 */
[----:B-12---:R-:W-:-:S07]  /*330d0*/  PRMT R15, R12, 0x7610, R15 ;  /* 0x000076100c0f7816 */ /* 0x006fce000000000f */
.L_x_848:
        /* <DEDUP_REMOVED lines=12> */
.L_x_847:
[----:B------:R-:W-:Y:S05]  /*331a0*/  BSYNC.RECONVERGENT B2 ;  /* 0x0000000000027941 */ /* 0x000fea0003800200 */
.L_x_846:
        /* <DEDUP_REMOVED lines=8> */
.L_x_851:
        /* <DEDUP_REMOVED lines=55> */
.L_x_850:
[----:B------:R-:W-:Y:S05]  /*335a0*/  BSYNC.RECONVERGENT B2 ;  /* 0x0000000000027941 */ /* 0x000fea0003800200 */
.L_x_849:
        /* <DEDUP_REMOVED lines=36> */
.L_x_853:
[----:B------:R-:W-:Y:S05]  /*337f0*/  BSYNC.RECONVERGENT B2 ;  /* 0x0000000000027941 */ /* 0x000fea0003800200 */
.L_x_852:
        /* <DEDUP_REMOVED lines=43> */
.L_x_827:
[----:B------:R-:W-:Y:S05]  /*33ab0*/  BSYNC.RECONVERGENT B1 ;  /* 0x0000000000017941 */ /* 0x000fea0003800200 */
.L_x_811:
[----:B------:R-:W-:Y:S02]  /*33ac0*/  IMAD.MOV.U32 R18, RZ, RZ, R22 ;  /* 0x000000ffff127224 */ /* 0x000fe400078e0016 */
[----:B------:R-:W-:Y:S01]  /*33ad0*/  IMAD.MOV.U32 R17, RZ, RZ, R19 ;  /* 0x000000ffff117224 */ /* 0x000fe200078e0013 */
[----:B------:R-:W-:Y:S06]  /*33ae0*/  BRA `(.L_x_654) ;  /* 0x0000010800387947 */ /* 0x000fec0003800000 */
.L_x_766:
        /* <DEDUP_REMOVED lines=9> */
[----:B------:R-:W-:-:S13]  /*33b80*/  ISETP.NE.AND P0, PT, R6, 0x64, PT ;  /* 0x000000640600780c */ /* 0x000fda0003f05270 */
        /* <DEDUP_REMOVED lines=18> */
.L_x_861:
[----:B------:R0:W2:Y:S01]  /*33cb0*/  LDL.U8 R12, [R6+0x1] ;  /* 0x00000100060c7983 */ /* 0x0000a20000100000 */
[----:B------:R-:W-:Y:S02]  /*33cc0*/  VIADD R7, R7, 0x1 ;  /* 0x0000000107077836 */ /* 0x000fe40000000000 */
[----:B0-----:R-:W-:Y:S01]  /*33cd0*/  VIADD R6, R6, 0x1 ;  /* 0x0000000106067836 */ /* 0x001fe20000000000 */
[----:B--2---:R-:W-:-:S13]  /*33ce0*/  ISETP.NE.AND P0, PT, R12, RZ, PT ;  /* 0x000000ff0c00720c */ /* 0x004fda0003f05270 */
[----:B------:R-:W-:Y:S05]  /*33cf0*/  @P0 BRA `(.L_x_861) ;  /* 0xfffffffc00ec0947 */ /* 0x000fea000383ffff */
[----:B------:R-:W-:Y:S05]  /*33d00*/  BSYNC.RECONVERGENT B3 ;  /* 0x0000000000037941 */ /* 0x000fea0003800200 */
.L_x_860:
[C---:B------:R-:W-:Y:S01]  /*33d10*/  ISETP.GT.AND P0, PT, R14.reuse, R7, PT ;  /* 0x000000070e00720c */ /* 0x040fe20003f04270 */
[----:B------:R-:W-:Y:S01]  /*33d20*/  IMAD.IADD R14, R14, 0x1, -R7 ;  /* 0x000000010e0e7824 */ /* 0x000fe200078e0a07 */
[----:B------:R-:W-:-:S04]  /*33d30*/  PRMT R6, R16, 0x7610, R6 ;  /* 0x0000761010067816 */ /* 0x000fc80000000006 */
[----:B------:R-:W-:-:S07]  /*33d40*/  SEL R14, R14, RZ, P0 ;  /* 0x000000ff0e0e7207 */ /* 0x000fce0000000000 */
.L_x_859:
[----:B------:R-:W-:Y:S05]  /*33d50*/  BSYNC.RECONVERGENT B2 ;  /* 0x0000000000027941 */ /* 0x000fea0003800200 */
.L_x_858:
        /* <DEDUP_REMOVED lines=12> */
.L_x_866:
        /* <DEDUP_REMOVED lines=55> */
.L_x_865:
[----:B------:R-:W-:Y:S05]  /*34190*/  BSYNC.RECONVERGENT B3 ;  /* 0x0000000000037941 */ /* 0x000fea0003800200 */
.L_x_864:
        /* <DEDUP_REMOVED lines=37> */
.L_x_868:
[----:B------:R-:W-:Y:S05]  /*343f0*/  BSYNC.RECONVERGENT B3 ;  /* 0x0000000000037941 */ /* 0x000fea0003800200 */
.L_x_867:
        /* <DEDUP_REMOVED lines=45> */
.L_x_863:
[----:B------:R-:W-:Y:S05]  /*346d0*/  BSYNC.RECONVERGENT B2 ;  /* 0x0000000000027941 */ /* 0x000fea0003800200 */
.L_x_862:
[----:B0-----:R-:W3:Y:S01]  /*346e0*/  LDL.U8 R7, [R1] ;  /* 0x0000000001077983 */ /* 0x001ee20000100000 */
[----:B------:R-:W-:Y:S01]  /*346f0*/  BSSY.RECONVERGENT B2, `(.L_x_869) ;  /* 0x0000011000027945 */ /* 0x000fe20003800200 */
[----:B------:R-:W-:Y:S02]  /*34700*/  ISETP.GE.AND P1, PT, R12, 0x1, PT ;  /* 0x000000010c00780c */ /* 0x000fe40003f26270 */
[----:B---3--:R-:W-:-:S13]  /*34710*/  ISETP.NE.AND P0, PT, R7, RZ, PT ;  /* 0x000000ff0700720c */ /* 0x008fda0003f05270 */
[----:B------:R-:W-:Y:S05]  /*34720*/  @!P0 BRA `(.L_x_870) ;  /* 0x0000000000348947 */ /* 0x000fea0003800000 */
[----:B-12---:R-:W-:Y:S01]  /*34730*/  PRMT R15, R7, 0x7610, R15 ;  /* 0x00007610070f7816 */ /* 0x006fe2000000000f */
[----:B------:R-:W-:-:S07]  /*34740*/  IMAD.MOV.U32 R7, RZ, RZ, R1 ;  /* 0x000000ffff077224 */ /* 0x000fce00078e0001 */
.L_x_871:
        /* <DEDUP_REMOVED lines=11> */
.L_x_870:
[----:B------:R-:W-:Y:S05]  /*34800*/  BSYNC.RECONVERGENT B2 ;  /* 0x0000000000027941 */ /* 0x000fea0003800200 */
.L_x_869:
        /* <DEDUP_REMOVED lines=8> */
.L_x_875:
        /* <DEDUP_REMOVED lines=55> */
.L_x_874:
[----:B------:R-:W-:Y:S05]  /*34c00*/  BSYNC.RECONVERGENT B2 ;  /* 0x0000000000027941 */ /* 0x000fea0003800200 */
.L_x_873:
        /* <DEDUP_REMOVED lines=36> */
.L_x_877:
[----:B------:R-:W-:Y:S05]  /*34e50*/  BSYNC.RECONVERGENT B2 ;  /* 0x0000000000027941 */ /* 0x000fea0003800200 */
.L_x_876:
        /* <DEDUP_REMOVED lines=43> */
.L_x_857:
        /* <DEDUP_REMOVED lines=9> */
.L_x_879:
[----:B------:R-:W-:-:S04]  /*351a0*/  IMAD.WIDE.U32 R22, R12, -0x33333333, RZ ;  /* 0xcccccccd0c167825 */ /* 0x000fc800078e00ff */
[----:B------:R-:W-:-:S04]  /*351b0*/  IMAD.WIDE.U32 R24, P0, R7, -0x33333334, R22 ;  /* 0xcccccccc07187825 */ /* 0x000fc80007800016 */
[----:B------:R-:W-:-:S04]  /*351c0*/  IMAD.WIDE.U32 R22, R7, -0x33333333, RZ ;  /* 0xcccccccd07167825 */ /* 0x000fc800078e00ff */
[----:B------:R-:W-:Y:S01]  /*351d0*/  IMAD.X R27, RZ, RZ, RZ, P0 ;  /* 0x000000ffff1b7224 */ /* 0x000fe200000e06ff */
[----:B------:R-:W-:Y:S01]  /*351e0*/  IADD3 RZ, P0, PT, R23, R24, RZ ;  /* 0x0000001817ff7210 */ /* 0x000fe20007f1e0ff */
[----:B------:R-:W-:-:S04]  /*351f0*/  IMAD.MOV.U32 R26, RZ, RZ, R25 ;  /* 0x000000ffff1a7224 */ /* 0x000fc800078e0019 */
        /* <DEDUP_REMOVED lines=8> */
[----:B------:R-:W-:Y:S02]  /*35280*/  VIADD R19, R19, 0x30 ;  /* 0x0000003013137836 */ /* 0x000fe40000000000 */
[----:B------:R-:W-:-:S03]  /*35290*/  IMAD.MOV.U32 R7, RZ, RZ, R24 ;  /* 0x000000ffff077224 */ /* 0x000fc600078e0018 */
[----:B------:R0:W-:Y:S02]  /*352a0*/  STL.U8 [R6+-0x1], R19 ;  /* 0xffffff1306007387 */ /* 0x0001e40000100000 */
[----:B0-----:R-:W-:Y:S01]  /*352b0*/  IMAD.MOV.U32 R6, RZ, RZ, R22 ;  /* 0x000000ffff067224 */ /* 0x001fe200078e0016 */
[----:B------:R-:W-:Y:S06]  /*352c0*/  @P0 BRA `(.L_x_879) ;  /* 0xfffffffc00b40947 */ /* 0x000fec000383ffff */
[----:B------:R-:W-:Y:S05]  /*352d0*/  BSYNC.RECONVERGENT B2 ;  /* 0x0000000000027941 */ /* 0x000fea0003800200 */
.L_x_878:
        /* <DEDUP_REMOVED lines=16> */
.L_x_881:
[----:B------:R-:W-:Y:S05]  /*353e0*/  BSYNC.RECONVERGENT B2 ;  /* 0x0000000000027941 */ /* 0x000fea0003800200 */
.L_x_880:
        /* <DEDUP_REMOVED lines=11> */
.L_x_886:
[----:B------:R0:W2:Y:S01]  /*354a0*/  LDL.U8 R19, [R12+0x1] ;  /* 0x000001000c137983 */ /* 0x0000a20000100000 */
[----:B------:R-:W-:Y:S02]  /*354b0*/  VIADD R7, R7, 0x1 ;  /* 0x0000000107077836 */ /* 0x000fe40000000000 */
[----:B0-----:R-:W-:Y:S01]  /*354c0*/  VIADD R12, R12, 0x1 ;  /* 0x000000010c0c7836 */ /* 0x001fe20000000000 */
[----:B--2---:R-:W-:-:S13]  /*354d0*/  ISETP.NE.AND P0, PT, R19, RZ, PT ;  /* 0x000000ff1300720c */ /* 0x004fda0003f05270 */
[----:B------:R-:W-:Y:S05]  /*354e0*/  @P0 BRA `(.L_x_886) ;  /* 0xfffffffc00ec0947 */ /* 0x000fea000383ffff */
.L_x_885:
[----:B------:R-:W-:Y:S05]  /*354f0*/  BSYNC.RECONVERGENT B3 ;  /* 0x0000000000037941 */ /* 0x000fea0003800200 */
.L_x_884:
[C---:B------:R-:W-:Y:S01]  /*35500*/  ISETP.GT.AND P0, PT, R14.reuse, R7, PT ;  /* 0x000000070e00720c */ /* 0x040fe20003f04270 */
[--C-:B------:R-:W-:Y:S01]  /*35510*/  IMAD.IADD R14, R14, 0x1, -R7.reuse ;  /* 0x000000010e0e7824 */ /* 0x100fe200078e0a07 */
[----:B------:R-:W-:-:S04]  /*35520*/  PRMT R7, R16, 0x7610, R7 ;  /* 0x0000761010077816 */ /* 0x000fc80000000007 */
[----:B------:R-:W-:-:S07]  /*35530*/  SEL R14, R14, RZ, P0 ;  /* 0x000000ff0e0e7207 */ /* 0x000fce0000000000 */
.L_x_883:
[----:B------:R-:W-:Y:S05]  /*35540*/  BSYNC.RECONVERGENT B2 ;  /* 0x0000000000027941 */ /* 0x000fea0003800200 */
.L_x_882:
        /* <DEDUP_REMOVED lines=12> */
.L_x_891:
        /* <DEDUP_REMOVED lines=55> */
.L_x_890:
[----:B------:R-:W-:Y:S05]  /*35980*/  BSYNC.RECONVERGENT B3 ;  /* 0x0000000000037941 */ /* 0x000fea0003800200 */
.L_x_889:
        /* <DEDUP_REMOVED lines=37> */
.L_x_893:
[----:B------:R-:W-:Y:S05]  /*35be0*/  BSYNC.RECONVERGENT B3 ;  /* 0x0000000000037941 */ /* 0x000fea0003800200 */
.L_x_892:
        /* <DEDUP_REMOVED lines=45> */
.L_x_888:
[----:B------:R-:W-:Y:S05]  /*35ec0*/  BSYNC.RECONVERGENT B2 ;  /* 0x0000000000027941 */ /* 0x000fea0003800200 */
.L_x_887:
[----:B01----:R-:W2:Y:S01]  /*35ed0*/  LDL.U8 R14, [R6] ;  /* 0x00000000060e7983 */ /* 0x003ea20000100000 */
[----:B------:R-:W-:Y:S01]  /*35ee0*/  BSSY.RECONVERGENT B2, `(.L_x_894) ;  /* 0x0000010000027945 */ /* 0x000fe20003800200 */
[----:B------:R-:W-:Y:S02]  /*35ef0*/  ISETP.GE.AND P1, PT, R12, 0x1, PT ;  /* 0x000000010c00780c */ /* 0x000fe40003f26270 */
[----:B--2---:R-:W-:-:S13]  /*35f00*/  ISETP.NE.AND P0, PT, R14, RZ, PT ;  /* 0x000000ff0e00720c */ /* 0x004fda0003f05270 */
[----:B------:R-:W-:Y:S05]  /*35f10*/  @!P0 BRA `(.L_x_895) ;  /* 0x0000000000308947 */ /* 0x000fea0003800000 */
[----:B------:R-:W-:-:S07]  /*35f20*/  PRMT R15, R14, 0x7610, R15 ;  /* 0x000076100e0f7816 */ /* 0x000fce000000000f */
.L_x_896:
        /* <DEDUP_REMOVED lines=11> */
.L_x_895:
[----:B------:R-:W-:Y:S05]  /*35fe0*/  BSYNC.RECONVERGENT B2 ;  /* 0x0000000000027941 */ /* 0x000fea0003800200 */
.L_x_894:
        /* <DEDUP_REMOVED lines=8> */
.L_x_899:
        /* <DEDUP_REMOVED lines=55> */
.L_x_898:
[----:B------:R-:W-:Y:S05]  /*363e0*/  BSYNC.RECONVERGENT B2 ;  /* 0x0000000000027941 */ /* 0x000fea0003800200 */
.L_x_897:
        /* <DEDUP_REMOVED lines=36> */
.L_x_901:
[----:B------:R-:W-:Y:S05]  /*36630*/  BSYNC.RECONVERGENT B2 ;  /* 0x0000000000027941 */ /* 0x000fea0003800200 */
.L_x_900:
        /* <DEDUP_REMOVED lines=43> */
.L_x_872:
[----:B------:R-:W-:Y:S05]  /*368f0*/  BSYNC.RECONVERGENT B1 ;  /* 0x0000000000017941 */ /* 0x000fea0003800200 */
.L_x_856:
[----:B------:R-:W-:Y:S05]  /*36900*/  BRA `(.L_x_654) ;  /* 0x000000d800b07947 */ /* 0x000fea0003800000 */
.L_x_855:
        /* <DEDUP_REMOVED lines=17> */
.L_x_907:
[----:B------:R0:W2:Y:S01]  /*36a20*/  LDL.U8 R12, [R6+0x1] ;  /* 0x00000100060c7983 */ /* 0x0000a20000100000 */
[----:B------:R-:W-:Y:S02]  /*36a30*/  VIADD R7, R7, 0x1 ;  /* 0x0000000107077836 */ /* 0x000fe40000000000 */
[----:B0-----:R-:W-:Y:S01]  /*36a40*/  VIADD R6, R6, 0x1 ;  /* 0x0000000106067836 */ /* 0x001fe20000000000 */
[----:B--2---:R-:W-:-:S13]  /*36a50*/  ISETP.NE.AND P0, PT, R12, RZ, PT ;  /* 0x000000ff0c00720c */ /* 0x004fda0003f05270 */
[----:B------:R-:W-:Y:S05]  /*36a60*/  @P0 BRA `(.L_x_907) ;  /* 0xfffffffc00ec0947 */ /* 0x000fea000383ffff */
[----:B------:R-:W-:Y:S05]  /*36a70*/  BSYNC.RECONVERGENT B3 ;  /* 0x0000000000037941 */ /* 0x000fea0003800200 */
.L_x_906:
[C---:B------:R-:W-:Y:S01]  /*36a80*/  ISETP.GT.AND P0, PT, R14.reuse, R7, PT ;  /* 0x000000070e00720c */ /* 0x040fe20003f04270 */
[----:B------:R-:W-:Y:S01]  /*36a90*/  IMAD.IADD R14, R14, 0x1, -R7 ;  /* 0x000000010e0e7824 */ /* 0x000fe200078e0a07 */
[----:B------:R-:W-:-:S04]  /*36aa0*/  PRMT R6, R16, 0x7610, R6 ;  /* 0x0000761010067816 */ /* 0x000fc80000000006 */
[----:B------:R-:W-:-:S07]  /*36ab0*/  SEL R14, R14, RZ, P0 ;  /* 0x000000ff0e0e7207 */ /* 0x000fce0000000000 */
.L_x_905:
[----:B------:R-:W-:Y:S05]  /*36ac0*/  BSYNC.RECONVERGENT B2 ;  /* 0x0000000000027941 */ /* 0x000fea0003800200 */
.L_x_904:
        /* <DEDUP_REMOVED lines=12> */
.L_x_912:
        /* <DEDUP_REMOVED lines=55> */
.L_x_911:
[----:B------:R-:W-:Y:S05]  /*36f00*/  BSYNC.RECONVERGENT B3 ;  /* 0x0000000000037941 */ /* 0x000fea0003800200 */
.L_x_910:
        /* <DEDUP_REMOVED lines=37> */
.L_x_914:
[----:B------:R-:W-:Y:S05]  /*37160*/  BSYNC.RECONVERGENT B3 ;  /* 0x0000000000037941 */ /* 0x000fea0003800200 */
.L_x_913:
        /* <DEDUP_REMOVED lines=45> */
.L_x_909:
[----:B------:R-:W-:Y:S05]  /*37440*/  BSYNC.RECONVERGENT B2 ;  /* 0x0000000000027941 */ /* 0x000fea0003800200 */
.L_x_908:
[----:B0-----:R-:W3:Y:S01]  /*37450*/  LDL.U8 R7, [R1] ;  /* 0x0000000001077983 */ /* 0x001ee20000100000 */
[----:B------:R-:W-:Y:S01]  /*37460*/  BSSY.RECONVERGENT B2, `(.L_x_915) ;  /* 0x0000011000027945 */ /* 0x000fe20003800200 */
[----:B------:R-:W-:Y:S02]  /*37470*/  ISETP.GE.AND P1, PT, R12, 0x1, PT ;  /* 0x000000010c00780c */ /* 0x000fe40003f26270 */
[----:B---3--:R-:W-:-:S13]  /*37480*/  ISETP.NE.AND P0, PT, R7, RZ, PT ;  /* 0x000000ff0700720c */ /* 0x008fda0003f05270 */
[----:B------:R-:W-:Y:S05]  /*37490*/  @!P0 BRA `(.L_x_916) ;  /* 0x0000000000348947 */ /* 0x000fea0003800000 */
[----:B-12---:R-:W-:Y:S01]  /*374a0*/  PRMT R15, R7, 0x7610, R15 ;  /* 0x00007610070f7816 */ /* 0x006fe2000000000f */
[----:B------:R-:W-:-:S07]  /*374b0*/  IMAD.MOV.U32 R7, RZ, RZ, R1 ;  /* 0x000000ffff077224 */ /* 0x000fce00078e0001 */
.L_x_917:
        /* <DEDUP_REMOVED lines=11> */
.L_x_916:
[----:B------:R-:W-:Y:S05]  /*37570*/  BSYNC.RECONVERGENT B2 ;  /* 0x0000000000027941 */ /* 0x000fea0003800200 */
.L_x_915:
        /* <DEDUP_REMOVED lines=8> */
.L_x_921:
        /* <DEDUP_REMOVED lines=55> */
.L_x_920:
[----:B------:R-:W-:Y:S05]  /*37970*/  BSYNC.RECONVERGENT B2 ;  /* 0x0000000000027941 */ /* 0x000fea0003800200 */
.L_x_919:
        /* <DEDUP_REMOVED lines=36> */
.L_x_923:
[----:B------:R-:W-:Y:S05]  /*37bc0*/  BSYNC.RECONVERGENT B2 ;  /* 0x0000000000027941 */ /* 0x000fea0003800200 */
.L_x_922:
        /* <DEDUP_REMOVED lines=43> */
.L_x_903:
[----:B------:R0:W-:Y:S01]  /*37e80*/  STL.U8 [R1+0x3f], RZ ;  /* 0x00003fff01007387 */ /* 0x0001e20000100000 */
[----:B------:R-:W-:Y:S01]  /*37e90*/  VIADD R0, R1, 0x3f ;  /* 0x0000003f01007836 */ /* 0x000fe20000000000 */
[----:B------:R-:W-:Y:S01]  /*37ea0*/  BSSY.RECONVERGENT B2, `(.L_x_924) ;  /* 0x0000011000027945 */ /* 0x000fe20003800200 */
[----:B------:R-:W-:Y:S02]  /*37eb0*/  IMAD.MOV.U32 R6, RZ, RZ, R4 ;  /* 0x000000ffff067224 */ /* 0x000fe400078e0004 */
[----:B------:R-:W-:Y:S02]  /*37ec0*/  IMAD.MOV.U32 R7, RZ, RZ, R5 ;  /* 0x000000ffff077224 */ /* 0x000fe400078e0005 */
[----:B------:R-:W-:-:S07]  /*37ed0*/  IMAD.MOV.U32 R12, RZ, RZ, R0 ;  /* 0x000000ffff0c7224 */ /* 0x000fce00078e0000 */
.L_x_925:
        /* <DEDUP_REMOVED lines=14> */
.L_x_924:
[----:B------:R-:W-:Y:S01]  /*37fc0*/  ISETP.GE.AND P0, PT, R14, 0x1, PT ;  /* 0x000000010e00780c */ /* 0x000fe20003f06270 */
[----:B------:R-:W-:Y:S01]  /*37fd0*/  BSSY.RECONVERGENT B2, `(.L_x_926) ;  /* 0x0000011000027945 */ /* 0x000fe20003800200 */
[----:B------:R-:W-:Y:S02]  /*37fe0*/  IMAD.MOV.U32 R6, RZ, RZ, 0x20 ;  /* 0x00000020ff067424 */ /* 0x000fe400078e00ff */
[----:B------:R-:W-:-:S09]  /*37ff0*/  IMAD.MOV.U32 R19, RZ, RZ, R22 ;  /* 0x000000ffff137224 */ /* 0x000fd200078e0016 */
[----:B------:R-:W-:Y:S05]  /*38000*/  @!P0 BRA `(.L_x_927) ;  /* 0x0000000000348947 */ /* 0x000fea0003800000 */
[----:B------:R-:W-:Y:S01]  /*38010*/  BSSY.RECONVERGENT B3, `(.L_x_928) ;  /* 0x0000008000037945 */ /* 0x000fe20003800200 */
[----:B------:R-:W-:Y:S02]  /*38020*/  IMAD.MOV.U32 R7, RZ, RZ, RZ ;  /* 0x000000ffff077224 */ /* 0x000fe400078e00ff */
[----:B------:R-:W-:-:S07]  /*38030*/  IMAD.MOV.U32 R6, RZ, RZ, R19 ;  /* 0x000000ffff067224 */ /* 0x000fce00078e0013 */
.L_x_929:
[----:B------:R1:W2:Y:S01]  /*38040*/  LDL.U8 R12, [R6+0x1] ;  /* 0x00000100060c7983 */ /* 0x0002a20000100000 */
[----:B------:R-:W-:Y:S02]  /*38050*/  VIADD R7, R7, 0x1 ;  /* 0x0000000107077836 */ /* 0x000fe40000000000 */
[----:B-1----:R-:W-:Y:S01]  /*38060*/  VIADD R6, R6, 0x1 ;  /* 0x0000000106067836 */ /* 0x002fe20000000000 */
[----:B--2---:R-:W-:-:S13]  /*38070*/  ISETP.NE.AND P0, PT, R12, RZ, PT ;  /* 0x000000ff0c00720c */ /* 0x004fda0003f05270 */
[----:B------:R-:W-:Y:S05]  /*38080*/  @P0 BRA `(.L_x_929) ;  /* 0xfffffffc00ec0947 */ /* 0x000fea000383ffff */
[----:B------:R-:W-:Y:S05]  /*38090*/  BSYNC.RECONVERGENT B3 ;  /* 0x0000000000037941 */ /* 0x000fea0003800200 */
.L_x_928:
[C---:B------:R-:W-:Y:S01]  /*380a0*/  ISETP.GT.AND P0, PT, R14.reuse, R7, PT ;  /* 0x000000070e00720c */ /* 0x040fe20003f04270 */
[----:B------:R-:W-:Y:S01]  /*380b0*/  IMAD.IADD R14, R14, 0x1, -R7 ;  /* 0x000000010e0e7824 */ /* 0x000fe200078e0a07 */
[----:B------:R-:W-:-:S04]  /*380c0*/  PRMT R6, R16, 0x7610, R6 ;  /* 0x0000761010067816 */ /* 0x000fc80000000006 */
[----:B------:R-:W-:-:S07]  /*380d0*/  SEL R14, R14, RZ, P0 ;  /* 0x000000ff0e0e7207 */ /* 0x000fce0000000000 */
.L_x_927:
[----:B------:R-:W-:Y:S05]  /*380e0*/  BSYNC.RECONVERGENT B2 ;  /* 0x0000000000027941 */ /* 0x000fea0003800200 */
.L_x_926:
        /* <DEDUP_REMOVED lines=12> */
.L_x_934:
        /* <DEDUP_REMOVED lines=55> */
.L_x_933:
[----:B------:R-:W-:Y:S05]  /*38520*/  BSYNC.RECONVERGENT B3 ;  /* 0x0000000000037941 */ /* 0x000fea0003800200 */
.L_x_932:
        /* <DEDUP_REMOVED lines=37> */
.L_x_936:
[----:B------:R-:W-:Y:S05]  /*38780*/  BSYNC.RECONVERGENT B3 ;  /* 0x0000000000037941 */ /* 0x000fea0003800200 */
.L_x_935:
        /* <DEDUP_REMOVED lines=45> */
.L_x_931:
[----:B------:R-:W-:Y:S05]  /*38a60*/  BSYNC.RECONVERGENT B2 ;  /* 0x0000000000027941 */ /* 0x000fea0003800200 */
.L_x_930:
[----:B------:R-:W3:Y:S01]  /*38a70*/  LDL.U8 R12, [R19] ;  /* 0x00000000130c7983 */ /* 0x000ee20000100000 */
[----:B------:R-:W-:Y:S01]  /*38a80*/  BSSY.RECONVERGENT B2, `(.L_x_937) ;  /* 0x0000011000027945 */ /* 0x000fe20003800200 */
[----:B------:R-:W-:Y:S02]  /*38a90*/  ISETP.GE.AND P1, PT, R7, 0x1, PT ;  /* 0x000000010700780c */ /* 0x000fe40003f26270 */
[----:B---3--:R-:W-:-:S13]  /*38aa0*/  ISETP.NE.AND P0, PT, R12, RZ, PT ;  /* 0x000000ff0c00720c */ /* 0x008fda0003f05270 */
[----:B------:R-:W-:Y:S05]  /*38ab0*/  @!P0 BRA `(.L_x_938) ;  /* 0x0000000000348947 */ /* 0x000fea0003800000 */
[----:B-12---:R-:W-:-:S07]  /*38ac0*/  PRMT R15, R12, 0x7610, R15 ;  /* 0x000076100c0f7816 */ /* 0x006fce000000000f */
.L_x_939:
        /* <DEDUP_REMOVED lines=12> */
.L_x_938:
[----:B------:R-:W-:Y:S05]  /*38b90*/  BSYNC.RECONVERGENT B2 ;  /* 0x0000000000027941 */ /* 0x000fea0003800200 */
.L_x_937:
        /* <DEDUP_REMOVED lines=8> */
.L_x_942:
        /* <DEDUP_REMOVED lines=55> */
.L_x_941:
[----:B------:R-:W-:Y:S05]  /*38f90*/  BSYNC.RECONVERGENT B2 ;  /* 0x0000000000027941 */ /* 0x000fea0003800200 */
.L_x_940:
        /* <DEDUP_REMOVED lines=36> */
.L_x_944:
[----:B------:R-:W-:Y:S05]  /*391e0*/  BSYNC.RECONVERGENT B2 ;  /* 0x0000000000027941 */ /* 0x000fea0003800200 */
.L_x_943:
        /* <DEDUP_REMOVED lines=43> */
.L_x_918:
[----:B------:R-:W-:Y:S05]  /*394a0*/  BSYNC.RECONVERGENT B1 ;  /* 0x0000000000017941 */ /* 0x000fea0003800200 */
.L_x_902:
[----:B------:R-:W-:Y:S05]  /*394b0*/  BRA `(.L_x_654) ;  /* 0x000000ac00c47947 */ /* 0x000fea0003800000 */
.L_x_854:
        /* <DEDUP_REMOVED lines=21> */
.L_x_951:
[----:B------:R0:W2:Y:S01]  /*39610*/  LDL.U8 R12, [R6+0x1] ;  /* 0x00000100060c7983 */ /* 0x0000a20000100000 */
[----:B------:R-:W-:Y:S02]  /*39620*/  VIADD R7, R7, 0x1 ;  /* 0x0000000107077836 */ /* 0x000fe40000000000 */
[----:B0-----:R-:W-:Y:S01]  /*39630*/  VIADD R6, R6, 0x1 ;  /* 0x0000000106067836 */ /* 0x001fe20000000000 */
[----:B--2---:R-:W-:-:S13]  /*39640*/  ISETP.NE.AND P0, PT, R12, RZ, PT ;  /* 0x000000ff0c00720c */ /* 0x004fda0003f05270 */
[----:B------:R-:W-:Y:S05]  /*39650*/  @P0 BRA `(.L_x_951) ;  /* 0xfffffffc00ec0947 */ /* 0x000fea000383ffff */
[----:B------:R-:W-:Y:S05]  /*39660*/  BSYNC.RECONVERGENT B3 ;  /* 0x0000000000037941 */ /* 0x000fea0003800200 */
.L_x_950:
[C---:B------:R-:W-:Y:S01]  /*39670*/  ISETP.GT.AND P0, PT, R14.reuse, R7, PT ;  /* 0x000000070e00720c */ /* 0x040fe20003f04270 */
[----:B------:R-:W-:Y:S01]  /*39680*/  IMAD.IADD R14, R14, 0x1, -R7 ;  /* 0x000000010e0e7824 */ /* 0x000fe200078e0a07 */
[----:B------:R-:W-:-:S04]  /*39690*/  PRMT R6, R16, 0x7610, R6 ;  /* 0x0000761010067816 */ /* 0x000fc80000000006 */
[----:B------:R-:W-:-:S07]  /*396a0*/  SEL R14, R14, RZ, P0 ;  /* 0x000000ff0e0e7207 */ /* 0x000fce0000000000 */
.L_x_949:
[----:B------:R-:W-:Y:S05]  /*396b0*/  BSYNC.RECONVERGENT B2 ;  /* 0x0000000000027941 */ /* 0x000fea0003800200 */
.L_x_948:
        /* <DEDUP_REMOVED lines=12> */
.L_x_956:
        /* <DEDUP_REMOVED lines=55> */
.L_x_955:
[----:B------:R-:W-:Y:S05]  /*39af0*/  BSYNC.RECONVERGENT B3 ;  /* 0x0000000000037941 */ /* 0x000fea0003800200 */
.L_x_954:
        /* <DEDUP_REMOVED lines=37> */
.L_x_958:
[----:B------:R-:W-:Y:S05]  /*39d50*/  BSYNC.RECONVERGENT B3 ;  /* 0x0000000000037941 */ /* 0x000fea0003800200 */
.L_x_957:
        /* <DEDUP_REMOVED lines=45> */
.L_x_953:
[----:B------:R-:W-:Y:S05]  /*3a030*/  BSYNC.RECONVERGENT B2 ;  /* 0x0000000000027941 */ /* 0x000fea0003800200 */
.L_x_952:
[----:B0-----:R-:W3:Y:S01]  /*3a040*/  LDL.U8 R7, [R1] ;  /* 0x0000000001077983 */ /* 0x001ee20000100000 */
[----:B------:R-:W-:Y:S01]  /*3a050*/  BSSY.RECONVERGENT B2, `(.L_x_959) ;  /* 0x0000011000027945 */ /* 0x000fe20003800200 */
[----:B------:R-:W-:Y:S02]  /*3a060*/  ISETP.GE.AND P1, PT, R12, 0x1, PT ;  /* 0x000000010c00780c */ /* 0x000fe40003f26270 */
[----:B---3--:R-:W-:-:S13]  /*3a070*/  ISETP.NE.AND P0, PT, R7, RZ, PT ;  /* 0x000000ff0700720c */ /* 0x008fda0003f05270 */
[----:B------:R-:W-:Y:S05]  /*3a080*/  @!P0 BRA `(.L_x_960) ;  /* 0x0000000000348947 */ /* 0x000fea0003800000 */
[----:B-12---:R-:W-:Y:S01]  /*3a090*/  PRMT R15, R7, 0x7610, R15 ;  /* 0x00007610070f7816 */ /* 0x006fe2000000000f */
[----:B------:R-:W-:-:S07]  /*3a0a0*/  IMAD.MOV.U32 R7, RZ, RZ, R1 ;  /* 0x000000ffff077224 */ /* 0x000fce00078e0001 */
.L_x_961:
        /* <DEDUP_REMOVED lines=11> */
.L_x_960:
[----:B------:R-:W-:Y:S05]  /*3a160*/  BSYNC.RECONVERGENT B2 ;  /* 0x0000000000027941 */ /* 0x000fea0003800200 */
.L_x_959:
        /* <DEDUP_REMOVED lines=8> */
.L_x_965:
        /* <DEDUP_REMOVED lines=55> */
.L_x_964:
[----:B------:R-:W-:Y:S05]  /*3a560*/  BSYNC.RECONVERGENT B2 ;  /* 0x0000000000027941 */ /* 0x000fea0003800200 */
.L_x_963:
        /* <DEDUP_REMOVED lines=36> */
.L_x_967:
[----:B------:R-:W-:Y:S05]  /*3a7b0*/  BSYNC.RECONVERGENT B2 ;  /* 0x0000000000027941 */ /* 0x000fea0003800200 */
.L_x_966:
        /* <DEDUP_REMOVED lines=43> */
.L_x_947:
[----:B------:R0:W-:Y:S01]  /*3aa70*/  STL.U8 [R1+0x3f], RZ ;  /* 0x00003fff01007387 */ /* 0x0001e20000100000 */
[----:B------:R-:W-:Y:S01]  /*3aa80*/  VIADD R0, R1, 0x3f ;  /* 0x0000003f01007836 */ /* 0x000fe20000000000 */
[----:B------:R-:W-:Y:S01]  /*3aa90*/  BSSY.RECONVERGENT B2, `(.L_x_968) ;  /* 0x0000011000027945 */ /* 0x000fe20003800200 */
[----:B------:R-:W-:Y:S02]  /*3aaa0*/  IMAD.MOV.U32 R6, RZ, RZ, R4 ;  /* 0x000000ffff067224 */ /* 0x000fe400078e0004 */
[----:B------:R-:W-:Y:S02]  /*3aab0*/  IMAD.MOV.U32 R7, RZ, RZ, R5 ;  /* 0x000000ffff077224 */ /* 0x000fe400078e0005 */
[----:B------:R-:W-:-:S07]  /*3aac0*/  IMAD.MOV.U32 R12, RZ, RZ, R0 ;  /* 0x000000ffff0c7224 */ /* 0x000fce00078e0000 */
.L_x_969:
        /* <DEDUP_REMOVED lines=14> */
.L_x_968:
        /* <DEDUP_REMOVED lines=8> */
.L_x_973:
[----:B------:R1:W2:Y:S01]  /*3ac30*/  LDL.U8 R12, [R6+0x1] ;  /* 0x00000100060c7983 */ /* 0x0002a20000100000 */
[----:B------:R-:W-:Y:S02]  /*3ac40*/  VIADD R7, R7, 0x1 ;  /* 0x0000000107077836 */ /* 0x000fe40000000000 */
[----:B-1----:R-:W-:Y:S01]  /*3ac50*/  VIADD R6, R6, 0x1 ;  /* 0x0000000106067836 */ /* 0x002fe20000000000 */
[----:B--2---:R-:W-:-:S13]  /*3ac60*/  ISETP.NE.AND P0, PT, R12, RZ, PT ;  /* 0x000000ff0c00720c */ /* 0x004fda0003f05270 */
[----:B------:R-:W-:Y:S05]  /*3ac70*/  @P0 BRA `(.L_x_973) ;  /* 0xfffffffc00ec0947 */ /* 0x000fea000383ffff */
[----:B------:R-:W-:Y:S05]  /*3ac80*/  BSYNC.RECONVERGENT B3 ;  /* 0x0000000000037941 */ /* 0x000fea0003800200 */
.L_x_972:
[C---:B------:R-:W-:Y:S01]  /*3ac90*/  ISETP.GT.AND P0, PT, R14.reuse, R7, PT ;  /* 0x000000070e00720c */ /* 0x040fe20003f04270 */
[----:B------:R-:W-:Y:S01]  /*3aca0*/  IMAD.IADD R14, R14, 0x1, -R7 ;  /* 0x000000010e0e7824 */ /* 0x000fe200078e0a07 */
[----:B------:R-:W-:-:S04]  /*3acb0*/  PRMT R6, R16, 0x7610, R6 ;  /* 0x0000761010067816 */ /* 0x000fc80000000006 */
[----:B------:R-:W-:-:S07]  /*3acc0*/  SEL R14, R14, RZ, P0 ;  /* 0x000000ff0e0e7207 */ /* 0x000fce0000000000 */
.L_x_971:
[----:B------:R-:W-:Y:S05]  /*3acd0*/  BSYNC.RECONVERGENT B2 ;  /* 0x0000000000027941 */ /* 0x000fea0003800200 */
.L_x_970:
        /* <DEDUP_REMOVED lines=12> */
.L_x_978:
        /* <DEDUP_REMOVED lines=55> */
.L_x_977:
[----:B------:R-:W-:Y:S05]  /*3b110*/  BSYNC.RECONVERGENT B3 ;  /* 0x0000000000037941 */ /* 0x000fea0003800200 */
.L_x_976:
        /* <DEDUP_REMOVED lines=37> */
.L_x_980:
[----:B------:R-:W-:Y:S05]  /*3b370*/  BSYNC.RECONVERGENT B3 ;  /* 0x0000000000037941 */ /* 0x000fea0003800200 */
.L_x_979:
        /* <DEDUP_REMOVED lines=45> */
.L_x_975:
[----:B------:R-:W-:Y:S05]  /*3b650*/  BSYNC.RECONVERGENT B2 ;  /* 0x0000000000027941 */ /* 0x000fea0003800200 */
.L_x_974:
[----:B------:R-:W3:Y:S01]  /*3b660*/  LDL.U8 R12, [R19] ;  /* 0x00000000130c7983 */ /* 0x000ee20000100000 */
[----:B------:R-:W-:Y:S01]  /*3b670*/  BSSY.RECONVERGENT B2, `(.L_x_981) ;  /* 0x0000011000027945 */ /* 0x000fe20003800200 */
[----:B------:R-:W-:Y:S02]  /*3b680*/  ISETP.GE.AND P1, PT, R7, 0x1, PT ;  /* 0x000000010700780c */ /* 0x000fe40003f26270 */
[----:B---3--:R-:W-:-:S13]  /*3b690*/  ISETP.NE.AND P0, PT, R12, RZ, PT ;  /* 0x000000ff0c00720c */ /* 0x008fda0003f05270 */
[----:B------:R-:W-:Y:S05]  /*3b6a0*/  @!P0 BRA `(.L_x_982) ;  /* 0x0000000000348947 */ /* 0x000fea0003800000 */
[----:B-12---:R-:W-:-:S07]  /*3b6b0*/  PRMT R15, R12, 0x7610, R15 ;  /* 0x000076100c0f7816 */ /* 0x006fce000000000f */
.L_x_983:
        /* <DEDUP_REMOVED lines=12> */
.L_x_982:
[----:B------:R-:W-:Y:S05]  /*3b780*/  BSYNC.RECONVERGENT B2 ;  /* 0x0000000000027941 */ /* 0x000fea0003800200 */
.L_x_981:
        /* <DEDUP_REMOVED lines=8> */
.L_x_986:
        /* <DEDUP_REMOVED lines=55> */
.L_x_985:
[----:B------:R-:W-:Y:S05]  /*3bb80*/  BSYNC.RECONVERGENT B2 ;  /* 0x0000000000027941 */ /* 0x000fea0003800200 */
.L_x_984:
        /* <DEDUP_REMOVED lines=36> */
.L_x_988:
[----:B------:R-:W-:Y:S05]  /*3bdd0*/  BSYNC.RECONVERGENT B2 ;  /* 0x0000000000027941 */ /* 0x000fea0003800200 */
.L_x_987:
        /* <DEDUP_REMOVED lines=43> */
.L_x_962:
[----:B------:R-:W-:Y:S05]  /*3c090*/  BSYNC.RECONVERGENT B1 ;  /* 0x0000000000017941 */ /* 0x000fea0003800200 */
.L_x_946:
[----:B------:R-:W-:Y:S05]  /*3c0a0*/  BRA `(.L_x_654) ;  /* 0x0000008000c87947 */ /* 0x000fea0003800000 */
.L_x_945:
        /* <DEDUP_REMOVED lines=17> */
.L_x_994:
[----:B------:R0:W2:Y:S01]  /*3c1c0*/  LDL.U8 R12, [R6+0x1] ;  /* 0x00000100060c7983 */ /* 0x0000a20000100000 */
[----:B------:R-:W-:Y:S02]  /*3c1d0*/  VIADD R7, R7, 0x1 ;  /* 0x0000000107077836 */ /* 0x000fe40000000000 */
[----:B0-----:R-:W-:Y:S01]  /*3c1e0*/  VIADD R6, R6, 0x1 ;  /* 0x0000000106067836 */ /* 0x001fe20000000000 */
[----:B--2---:R-:W-:-:S13]  /*3c1f0*/  ISETP.NE.AND P0, PT, R12, RZ, PT ;  /* 0x000000ff0c00720c */ /* 0x004fda0003f05270 */
[----:B------:R-:W-:Y:S05]  /*3c200*/  @P0 BRA `(.L_x_994) ;  /* 0xfffffffc00ec0947 */ /* 0x000fea000383ffff */
[----:B------:R-:W-:Y:S05]  /*3c210*/  BSYNC.RECONVERGENT B3 ;  /* 0x0000000000037941 */ /* 0x000fea0003800200 */
.L_x_993:
[C---:B------:R-:W-:Y:S01]  /*3c220*/  ISETP.GT.AND P0, PT, R14.reuse, R7, PT ;  /* 0x000000070e00720c */ /* 0x040fe20003f04270 */
[----:B------:R-:W-:Y:S01]  /*3c230*/  IMAD.IADD R14, R14, 0x1, -R7 ;  /* 0x000000010e0e7824 */ /* 0x000fe200078e0a07 */
[----:B------:R-:W-:-:S04]  /*3c240*/  PRMT R6, R16, 0x7610, R6 ;  /* 0x0000761010067816 */ /* 0x000fc80000000006 */
[----:B------:R-:W-:-:S07]  /*3c250*/  SEL R14, R14, RZ, P0 ;  /* 0x000000ff0e0e7207 */ /* 0x000fce0000000000 */
.L_x_992:
[----:B------:R-:W-:Y:S05]  /*3c260*/  BSYNC.RECONVERGENT B2 ;  /* 0x0000000000027941 */ /* 0x000fea0003800200 */
.L_x_991:
        /* <DEDUP_REMOVED lines=12> */
.L_x_999:
        /* <DEDUP_REMOVED lines=55> */
.L_x_998:
[----:B------:R-:W-:Y:S05]  /*3c6a0*/  BSYNC.RECONVERGENT B3 ;  /* 0x0000000000037941 */ /* 0x000fea0003800200 */
.L_x_997:
        /* <DEDUP_REMOVED lines=37> */
.L_x_1001:
[----:B------:R-:W-:Y:S05]  /*3c900*/  BSYNC.RECONVERGENT B3 ;  /* 0x0000000000037941 */ /* 0x000fea0003800200 */
.L_x_1000:
        /* <DEDUP_REMOVED lines=45> */
.L_x_996:
[----:B------:R-:W-:Y:S05]  /*3cbe0*/  BSYNC.RECONVERGENT B2 ;  /* 0x0000000000027941 */ /* 0x000fea0003800200 */
.L_x_995:
[----:B0-----:R-:W3:Y:S01]  /*3cbf0*/  LDL.U8 R7, [R1] ;  /* 0x0000000001077983 */ /* 0x001ee20000100000 */
[----:B------:R-:W-:Y:S01]  /*3cc00*/  BSSY.RECONVERGENT B2, `(.L_x_1002) ;  /* 0x0000011000027945 */ /* 0x000fe20003800200 */
[----:B------:R-:W-:Y:S02]  /*3cc10*/  ISETP.GE.AND P1, PT, R12, 0x1, PT ;  /* 0x000000010c00780c */ /* 0x000fe40003f26270 */
[----:B---3--:R-:W-:-:S13]  /*3cc20*/  ISETP.NE.AND P0, PT, R7, RZ, PT ;  /* 0x000000ff0700720c */ /* 0x008fda0003f05270 */
[----:B------:R-:W-:Y:S05]  /*3cc30*/  @!P0 BRA `(.L_x_1003) ;  /* 0x0000000000348947 */ /* 0x000fea0003800000 */
[----:B-12---:R-:W-:Y:S01]  /*3cc40*/  PRMT R15, R7, 0x7610, R15 ;  /* 0x00007610070f7816 */ /* 0x006fe2000000000f */
[----:B------:R-:W-:-:S07]  /*3cc50*/  IMAD.MOV.U32 R7, RZ, RZ, R1 ;  /* 0x000000ffff077224 */ /* 0x000fce00078e0001 */
.L_x_1004:
        /* <DEDUP_REMOVED lines=11> */
.L_x_1003:
[----:B------:R-:W-:Y:S05]  /*3cd10*/  BSYNC.RECONVERGENT B2 ;  /* 0x0000000000027941 */ /* 0x000fea0003800200 */
.L_x_1002:
        /* <DEDUP_REMOVED lines=8> */
.L_x_1008:
        /* <DEDUP_REMOVED lines=55> */
.L_x_1007:
[----:B------:R-:W-:Y:S05]  /*3d110*/  BSYNC.RECONVERGENT B2 ;  /* 0x0000000000027941 */ /* 0x000fea0003800200 */
.L_x_1006:
        /* <DEDUP_REMOVED lines=36> */
.L_x_1010:
[----:B------:R-:W-:Y:S05]  /*3d360*/  BSYNC.RECONVERGENT B2 ;  /* 0x0000000000027941 */ /* 0x000fea0003800200 */
.L_x_1009:
        /* <DEDUP_REMOVED lines=43> */
.L_x_990:
[----:B------:R0:W-:Y:S01]  /*3d620*/  STL.U8 [R1+0x3f], RZ ;  /* 0x00003fff01007387 */ /* 0x0001e20000100000 */
[----:B------:R-:W-:Y:S01]  /*3d630*/  VIADD R0, R1, 0x3f ;  /* 0x0000003f01007836 */ /* 0x000fe20000000000 */
[----:B------:R-:W-:Y:S01]  /*3d640*/  BSSY.RECONVERGENT B2, `(.L_x_1011) ;  /* 0x0000016000027945 */ /* 0x000fe20003800200 */
[----:B------:R-:W-:Y:S02]  /*3d650*/  IMAD.MOV.U32 R6, RZ, RZ, R4 ;  /* 0x000000ffff067224 */ /* 0x000fe400078e0004 */
[----:B------:R-:W-:Y:S02]  /*3d660*/  IMAD.MOV.U32 R7, RZ, RZ, R5 ;  /* 0x000000ffff077224 */ /* 0x000fe400078e0005 */
[----:B------:R-:W-:-:S07]  /*3d670*/  IMAD.MOV.U32 R12, RZ, RZ, R0 ;  /* 0x000000ffff0c7224 */ /* 0x000fce00078e0000 */
.L_x_1012:
        /* <DEDUP_REMOVED lines=19> */
.L_x_1011:
        /* <DEDUP_REMOVED lines=8> */
.L_x_1016:
[----:B------:R1:W2:Y:S01]  /*3d830*/  LDL.U8 R12, [R6+0x1] ;  /* 0x00000100060c7983 */ /* 0x0002a20000100000 */
[----:B------:R-:W-:Y:S02]  /*3d840*/  VIADD R7, R7, 0x1 ;  /* 0x0000000107077836 */ /* 0x000fe40000000000 */
[----:B-1----:R-:W-:Y:S01]  /*3d850*/  VIADD R6, R6, 0x1 ;  /* 0x0000000106067836 */ /* 0x002fe20000000000 */
[----:B--2---:R-:W-:-:S13]  /*3d860*/  ISETP.NE.AND P0, PT, R12, RZ, PT ;  /* 0x000000ff0c00720c */ /* 0x004fda0003f05270 */
[----:B------:R-:W-:Y:S05]  /*3d870*/  @P0 BRA `(.L_x_1016) ;  /* 0xfffffffc00ec0947 */ /* 0x000fea000383ffff */
[----:B------:R-:W-:Y:S05]  /*3d880*/  BSYNC.RECONVERGENT B3 ;  /* 0x0000000000037941 */ /* 0x000fea0003800200 */
.L_x_1015:
[C---:B------:R-:W-:Y:S01]  /*3d890*/  ISETP.GT.AND P0, PT, R14.reuse, R7, PT ;  /* 0x000000070e00720c */ /* 0x040fe20003f04270 */
[----:B------:R-:W-:Y:S01]  /*3d8a0*/  IMAD.IADD R14, R14, 0x1, -R7 ;  /* 0x000000010e0e7824 */ /* 0x000fe200078e0a07 */
[----:B------:R-:W-:-:S04]  /*3d8b0*/  PRMT R6, R16, 0x7610, R6 ;  /* 0x0000761010067816 */ /* 0x000fc80000000006 */
[----:B------:R-:W-:-:S07]  /*3d8c0*/  SEL R14, R14, RZ, P0 ;  /* 0x000000ff0e0e7207 */ /* 0x000fce0000000000 */
.L_x_1014:
[----:B------:R-:W-:Y:S05]  /*3d8d0*/  BSYNC.RECONVERGENT B2 ;  /* 0x0000000000027941 */ /* 0x000fea0003800200 */
.L_x_1013:
        /* <DEDUP_REMOVED lines=12> */
.L_x_1021:
        /* <DEDUP_REMOVED lines=55> */
.L_x_1020:
[----:B------:R-:W-:Y:S05]  /*3dd10*/  BSYNC.RECONVERGENT B3 ;  /* 0x0000000000037941 */ /* 0x000fea0003800200 */
.L_x_1019:
        /* <DEDUP_REMOVED lines=37> */
.L_x_1023:
[----:B------:R-:W-:Y:S05]  /*3df70*/  BSYNC.RECONVERGENT B3 ;  /* 0x0000000000037941 */ /* 0x000fea0003800200 */
.L_x_1022:
        /* <DEDUP_REMOVED lines=45> */
.L_x_1018:
[----:B------:R-:W-:Y:S05]  /*3e250*/  BSYNC.RECONVERGENT B2 ;  /* 0x0000000000027941 */ /* 0x000fea0003800200 */
.L_x_1017:
[----:B------:R-:W3:Y:S01]  /*3e260*/  LDL.U8 R12, [R19] ;  /* 0x00000000130c7983 */ /* 0x000ee20000100000 */
[----:B------:R-:W-:Y:S01]  /*3e270*/  BSSY.RECONVERGENT B2, `(.L_x_1024) ;  /* 0x0000011000027945 */ /* 0x000fe20003800200 */
[----:B------:R-:W-:Y:S02]  /*3e280*/  ISETP.GE.AND P1, PT, R7, 0x1, PT ;  /* 0x000000010700780c */ /* 0x000fe40003f26270 */
[----:B---3--:R-:W-:-:S13]  /*3e290*/  ISETP.NE.AND P0, PT, R12, RZ, PT ;  /* 0x000000ff0c00720c */ /* 0x008fda0003f05270 */
[----:B------:R-:W-:Y:S05]  /*3e2a0*/  @!P0 BRA `(.L_x_1025) ;  /* 0x0000000000348947 */ /* 0x000fea0003800000 */
[----:B-12---:R-:W-:-:S07]  /*3e2b0*/  PRMT R15, R12, 0x7610, R15 ;  /* 0x000076100c0f7816 */ /* 0x006fce000000000f */
.L_x_1026:
        /* <DEDUP_REMOVED lines=12> */
.L_x_1025:
[----:B------:R-:W-:Y:S05]  /*3e380*/  BSYNC.RECONVERGENT B2 ;  /* 0x0000000000027941 */ /* 0x000fea0003800200 */
.L_x_1024:
        /* <DEDUP_REMOVED lines=8> */
.L_x_1029:
        /* <DEDUP_REMOVED lines=55> */
.L_x_1028:
[----:B------:R-:W-:Y:S05]  /*3e780*/  BSYNC.RECONVERGENT B2 ;  /* 0x0000000000027941 */ /* 0x000fea0003800200 */
.L_x_1027:
        /* <DEDUP_REMOVED lines=36> */
.L_x_1031:
[----:B------:R-:W-:Y:S05]  /*3e9d0*/  BSYNC.RECONVERGENT B2 ;  /* 0x0000000000027941 */ /* 0x000fea0003800200 */
.L_x_1030:
        /* <DEDUP_REMOVED lines=43> */
.L_x_1005:
[----:B------:R-:W-:Y:S05]  /*3ec90*/  BSYNC.RECONVERGENT B1 ;  /* 0x0000000000017941 */ /* 0x000fea0003800200 */
.L_x_989:
[----:B------:R-:W-:Y:S05]  /*3eca0*/  BRA `(.L_x_654) ;  /* 0x0000005400c87947 */ /* 0x000fea0003800000 */
.L_x_652:
[----:B------:R-:W-:-:S13]  /*3ecb0*/  ISETP.NE.AND P0, PT, R12, 0x75, PT ;  /* 0x000000750c00780c */ /* 0x000fda0003f05270 */
[----:B------:R-:W-:Y:S05]  /*3ecc0*/  @!P0 BRA `(.L_x_1032) ;  /* 0x0000002800e48947 */ /* 0x000fea0003800000 */
[----:B------:R-:W-:-:S13]  /*3ecd0*/  ISETP.NE.AND P0, PT, R12, 0x78, PT ;  /* 0x000000780c00780c */ /* 0x000fda0003f05270 */
[----:B------:R-:W-:Y:S05]  /*3ece0*/  @P0 BRA `(.L_x_654) ;  /* 0x0000005400b80947 */ /* 0x000fea0003800000 */
        /* <DEDUP_REMOVED lines=16> */
.L_x_1038:
[----:B0-----:R0:W2:Y:S01]  /*3edf0*/  LDL.U8 R6, [R4+0x1] ;  /* 0x0000010004067983 */ /* 0x0010a20000100000 */
[----:B------:R-:W-:Y:S02]  /*3ee00*/  VIADD R7, R7, 0x1 ;  /* 0x0000000107077836 */ /* 0x000fe40000000000 */
[----:B0-----:R-:W-:Y:S01]  /*3ee10*/  VIADD R4, R4, 0x1 ;  /* 0x0000000104047836 */ /* 0x001fe20000000000 */
[----:B--2---:R-:W-:-:S13]  /*3ee20*/  ISETP.NE.AND P0, PT, R6, RZ, PT ;  /* 0x000000ff0600720c */ /* 0x004fda0003f05270 */
[----:B------:R-:W-:Y:S05]  /*3ee30*/  @P0 BRA `(.L_x_1038) ;  /* 0xfffffffc00ec0947 */ /* 0x000fea000383ffff */
[----:B------:R-:W-:Y:S05]  /*3ee40*/  BSYNC.RECONVERGENT B3 ;  /* 0x0000000000037941 */ /* 0x000fea0003800200 */
.L_x_1037:
[C---:B------:R-:W-:Y:S01]  /*3ee50*/  ISETP.GT.AND P0, PT, R14.reuse, R7, PT ;  /* 0x000000070e00720c */ /* 0x040fe20003f04270 */
[----:B------:R-:W-:Y:S01]  /*3ee60*/  IMAD.IADD R14, R14, 0x1, -R7 ;  /* 0x000000010e0e7824 */ /* 0x000fe200078e0a07 */
[----:B------:R-:W-:-:S04]  /*3ee70*/  PRMT R4, R16, 0x7610, R4 ;  /* 0x0000761010047816 */ /* 0x000fc80000000004 */
[----:B------:R-:W-:-:S07]  /*3ee80*/  SEL R14, R14, RZ, P0 ;  /* 0x000000ff0e0e7207 */ /* 0x000fce0000000000 */
.L_x_1036:
[----:B------:R-:W-:Y:S05]  /*3ee90*/  BSYNC.RECONVERGENT B2 ;  /* 0x0000000000027941 */ /* 0x000fea0003800200 */
.L_x_1035:
        /* <DEDUP_REMOVED lines=12> */
.L_x_1043:
        /* <DEDUP_REMOVED lines=55> */
.L_x_1042:
[----:B------:R-:W-:Y:S05]  /*3f2d0*/  BSYNC.RECONVERGENT B3 ;  /* 0x0000000000037941 */ /* 0x000fea0003800200 */
.L_x_1041:
        /* <DEDUP_REMOVED lines=37> */
.L_x_1045:
[----:B------:R-:W-:Y:S05]  /*3f530*/  BSYNC.RECONVERGENT B3 ;  /* 0x0000000000037941 */ /* 0x000fea0003800200 */
.L_x_1044:
        /* <DEDUP_REMOVED lines=43> */
.L_x_1040:
[----:B------:R-:W-:Y:S05]  /*3f7f0*/  BSYNC.RECONVERGENT B2 ;  /* 0x0000000000027941 */ /* 0x000fea0003800200 */
.L_x_1039:
[----:B012---:R-:W2:Y:S01]  /*3f800*/  LDL.U8 R6, [R1] ;  /* 0x0000000001067983 */ /* 0x007ea20000100000 */
[----:B------:R-:W-:Y:S01]  /*3f810*/  BSSY.RECONVERGENT B2, `(.L_x_1046) ;  /* 0x0000011000027945 */ /* 0x000fe20003800200 */
[----:B------:R-:W-:Y:S02]  /*3f820*/  ISETP.GE.AND P1, PT, R15, 0x1, PT ;  /* 0x000000010f00780c */ /* 0x000fe40003f26270 */
[----:B--2---:R-:W-:-:S13]  /*3f830*/  ISETP.NE.AND P0, PT, R6, RZ, PT ;  /* 0x000000ff0600720c */ /* 0x004fda0003f05270 */
[----:B------:R-:W-:Y:S05]  /*3f840*/  @!P0 BRA `(.L_x_1047) ;  /* 0x0000000000348947 */ /* 0x000fea0003800000 */
[----:B------:R-:W-:Y:S01]  /*3f850*/  PRMT R7, R6, 0x7610, R7 ;  /* 0x0000761006077816 */ /* 0x000fe20000000007 */
[----:B------:R-:W-:-:S07]  /*3f860*/  IMAD.MOV.U32 R6, RZ, RZ, R1 ;  /* 0x000000ffff067224 */ /* 0x000fce00078e0001 */
.L_x_1048:
        /* <DEDUP_REMOVED lines=11> */
.L_x_1047:
[----:B------:R-:W-:Y:S05]  /*3f920*/  BSYNC.RECONVERGENT B2 ;  /* 0x0000000000027941 */ /* 0x000fea0003800200 */
.L_x_1046:
        /* <DEDUP_REMOVED lines=8> */
.L_x_1052:
        /* <DEDUP_REMOVED lines=55> */
.L_x_1051:
[----:B------:R-:W-:Y:S05]  /*3fd20*/  BSYNC.RECONVERGENT B2 ;  /* 0x0000000000027941 */ /* 0x000fea0003800200 */
.L_x_1050:
        /* <DEDUP_REMOVED lines=36> */
.L_x_1054:
[----:B------:R-:W-:Y:S05]  /*3ff70*/  BSYNC.RECONVERGENT B2 ;  /* 0x0000000000027941 */ /* 0x000fea0003800200 */
.L_x_1053:
        /* <DEDUP_REMOVED lines=43> */
.L_x_1034:
[----:B------:R1:W-:Y:S01]  /*40230*/  STL.U8 [R1+0x3f], RZ ;  /* 0x00003fff01007387 */ /* 0x0003e20000100000 */
[----:B------:R-:W-:Y:S01]  /*40240*/  VIADD R0, R1, 0x3f ;  /* 0x0000003f01007836 */ /* 0x000fe20000000000 */
[----:B------:R-:W-:Y:S01]  /*40250*/  BSSY.RECONVERGENT B2, `(.L_x_1055) ;  /* 0x0000011000027945 */ /* 0x000fe20003800200 */
[----:B0-----:R-:W-:Y:S02]  /*40260*/  IMAD.MOV.U32 R6, RZ, RZ, R12 ;  /* 0x000000ffff067224 */ /* 0x001fe400078e000c */
[----:B------:R-:W-:Y:S02]  /*40270*/  IMAD.MOV.U32 R7, RZ, RZ, RZ ;  /* 0x000000ffff077224 */ /* 0x000fe400078e00ff */
[----:B------:R-:W-:-:S07]  /*40280*/  IMAD.MOV.U32 R4, RZ, RZ, R0 ;  /* 0x000000ffff047224 */ /* 0x000fce00078e0000 */
.L_x_1056:
        /* <DEDUP_REMOVED lines=14> */
.L_x_1055:
[----:B------:R-:W-:Y:S01]  /*40370*/  ISETP.GE.AND P0, PT, R14, 0x1, PT ;  /* 0x000000010e00780c */ /* 0x000fe20003f06270 */
[----:B------:R-:W-:Y:S01]  /*40380*/  BSSY.RECONVERGENT B2, `(.L_x_1057) ;  /* 0x0000010000027945 */ /* 0x000fe20003800200 */
[----:B------:R-:W-:-:S11]  /*40390*/  IMAD.MOV.U32 R4, RZ, RZ, 0x20 ;  /* 0x00000020ff047424 */ /* 0x000fd600078e00ff */
[----:B------:R-:W-:Y:S05]  /*403a0*/  @!P0 BRA `(.L_x_1058) ;  /* 0x0000000000348947 */ /* 0x000fea0003800000 */
[----:B------:R-:W-:Y:S01]  /*403b0*/  BSSY.RECONVERGENT B3, `(.L_x_1059) ;  /* 0x0000008000037945 */ /* 0x000fe20003800200 */
[----:B------:R-:W-:Y:S02]  /*403c0*/  IMAD.MOV.U32 R7, RZ, RZ, RZ ;  /* 0x000000ffff077224 */ /* 0x000fe400078e00ff */
[----:B------:R-:W-:-:S07]  /*403d0*/  IMAD.MOV.U32 R4, RZ, RZ, R22 ;  /* 0x000000ffff047224 */ /* 0x000fce00078e0016 */
.L_x_1060:
[----:B------:R0:W2:Y:S01]  /*403e0*/  LDL.U8 R6, [R4+0x1] ;  /* 0x0000010004067983 */ /* 0x0000a20000100000 */
[----:B------:R-:W-:Y:S02]  /*403f0*/  VIADD R7, R7, 0x1 ;  /* 0x0000000107077836 */ /* 0x000fe40000000000 */
[----:B0-----:R-:W-:Y:S01]  /*40400*/  VIADD R4, R4, 0x1 ;  /* 0x0000000104047836 */ /* 0x001fe20000000000 */
[----:B--2---:R-:W-:-:S13]  /*40410*/  ISETP.NE.AND P0, PT, R6, RZ, PT ;  /* 0x000000ff0600720c */ /* 0x004fda0003f05270 */
[----:B------:R-:W-:Y:S05]  /*40420*/  @P0 BRA `(.L_x_1060) ;  /* 0xfffffffc00ec0947 */ /* 0x000fea000383ffff */
[----:B------:R-:W-:Y:S05]  /*40430*/  BSYNC.RECONVERGENT B3 ;  /* 0x0000000000037941 */ /* 0x000fea0003800200 */
.L_x_1059:
[C---:B------:R-:W-:Y:S01]  /*40440*/  ISETP.GT.AND P0, PT, R14.reuse, R7, PT ;  /* 0x000000070e00720c */ /* 0x040fe20003f04270 */
[----:B------:R-:W-:Y:S01]  /*40450*/  IMAD.IADD R14, R14, 0x1, -R7 ;  /* 0x000000010e0e7824 */ /* 0x000fe200078e0a07 */
[----:B------:R-:W-:-:S04]  /*40460*/  PRMT R4, R16, 0x7610, R4 ;  /* 0x0000761010047816 */ /* 0x000fc80000000004 */
[----:B------:R-:W-:-:S07]  /*40470*/  SEL R14, R14, RZ, P0 ;  /* 0x000000ff0e0e7207 */ /* 0x000fce0000000000 */
.L_x_1058:
[----:B------:R-:W-:Y:S05]  /*40480*/  BSYNC.RECONVERGENT B2 ;  /* 0x0000000000027941 */ /* 0x000fea0003800200 */
.L_x_1057:
        /* <DEDUP_REMOVED lines=10> */
[----:B------:R-:W-:-:S05]  /*40530*/  LOP3.LUT R6, R14, 0x7ffffff0, RZ, 0xc0, !PT ;  /* 0x7ffffff00e067812 */ /* 0x000fca00078ec0ff */
[----:B------:R-:W-:-:S07]  /*40540*/  IMAD.MOV R6, RZ, RZ, -R6 ;  /* 0x000000ffff067224 */ /* 0x000fce00078e0a06 */
.L_x_1065:
        /* <DEDUP_REMOVED lines=46> */
[----:B------:R-:W-:Y:S02]  /*40830*/  ISETP.NE.AND P0, PT, R6, RZ, PT ;  /* 0x000000ff0600720c */ /* 0x000fe40003f05270 */
        /* <DEDUP_REMOVED lines=8> */
.L_x_1064:
[----:B------:R-:W-:Y:S05]  /*408c0*/  BSYNC.RECONVERGENT B3 ;  /* 0x0000000000037941 */ /* 0x000fea0003800200 */
.L_x_1063:
        /* <DEDUP_REMOVED lines=37> */
.L_x_1067:
[----:B------:R-:W-:Y:S05]  /*40b20*/  BSYNC.RECONVERGENT B3 ;  /* 0x0000000000037941 */ /* 0x000fea0003800200 */
.L_x_1066:
        /* <DEDUP_REMOVED lines=43> */
.L_x_1062:
[----:B------:R-:W-:Y:S05]  /*40de0*/  BSYNC.RECONVERGENT B2 ;  /* 0x0000000000027941 */ /* 0x000fea0003800200 */
.L_x_1061:
[----:B0-2---:R-:W2:Y:S01]  /*40df0*/  LDL.U8 R6, [R22] ;  /* 0x0000000016067983 */ /* 0x005ea20000100000 */
[----:B------:R-:W-:Y:S01]  /*40e00*/  BSSY.RECONVERGENT B2, `(.L_x_1068) ;  /* 0x0000012000027945 */ /* 0x000fe20003800200 */
[----:B------:R-:W-:Y:S02]  /*40e10*/  ISETP.GE.AND P1, PT, R15, 0x1, PT ;  /* 0x000000010f00780c */ /* 0x000fe40003f26270 */
[----:B--2---:R-:W-:-:S13]  /*40e20*/  ISETP.NE.AND P0, PT, R6, RZ, PT ;  /* 0x000000ff0600720c */ /* 0x004fda0003f05270 */
[----:B------:R-:W-:Y:S05]  /*40e30*/  @!P0 BRA `(.L_x_1069) ;  /* 0x0000000000388947 */ /* 0x000fea0003800000 */
[----:B------:R-:W-:-:S07]  /*40e40*/  PRMT R19, R6, 0x7610, R19 ;  /* 0x0000761006137816 */ /* 0x000fce0000000013 */
.L_x_1070:
        /* <DEDUP_REMOVED lines=13> */
.L_x_1069:
[----:B------:R-:W-:Y:S05]  /*40f20*/  BSYNC.RECONVERGENT B2 ;  /* 0x0000000000027941 */ /* 0x000fea0003800200 */
.L_x_1068:
        /* <DEDUP_REMOVED lines=8> */
.L_x_1073:
        /* <DEDUP_REMOVED lines=55> */
.L_x_1072:
[----:B------:R-:W-:Y:S05]  /*41320*/  BSYNC.RECONVERGENT B2 ;  /* 0x0000000000027941 */ /* 0x000fea0003800200 */
.L_x_1071:
        /* <DEDUP_REMOVED lines=36> */
.L_x_1075:
[----:B------:R-:W-:Y:S05]  /*41570*/  BSYNC.RECONVERGENT B2 ;  /* 0x0000000000027941 */ /* 0x000fea0003800200 */
.L_x_1074:
        /* <DEDUP_REMOVED lines=43> */
.L_x_1049:
[----:B------:R-:W-:Y:S05]  /*41830*/  BSYNC.RECONVERGENT B1 ;  /* 0x0000000000017941 */ /* 0x000fea0003800200 */
.L_x_1033:
[----:B0-234-:R-:W-:Y:S01]  /*41840*/  IMAD.MOV.U32 R4, RZ, RZ, R12 ;  /* 0x000000ffff047224 */ /* 0x01dfe200078e000c */
[----:B------:R-:W-:Y:S06]  /*41850*/  BRA `(.L_x_654) ;  /* 0x0000002800dc7947 */ /* 0x000fec0003800000 */
.L_x_1032:
        /* <DEDUP_REMOVED lines=16> */
.L_x_1081:
[----:B0-----:R0:W2:Y:S01]  /*41960*/  LDL.U8 R6, [R4+0x1] ;  /* 0x0000010004067983 */ /* 0x0010a20000100000 */
[----:B------:R-:W-:Y:S02]  /*41970*/  VIADD R7, R7, 0x1 ;  /* 0x0000000107077836 */ /* 0x000fe40000000000 */
[----:B0-----:R-:W-:Y:S01]  /*41980*/  VIADD R4, R4, 0x1 ;  /* 0x0000000104047836 */ /* 0x001fe20000000000 */
[----:B--2---:R-:W-:-:S13]  /*41990*/  ISETP.NE.AND P0, PT, R6, RZ, PT ;  /* 0x000000ff0600720c */ /* 0x004fda0003f05270 */
[----:B------:R-:W-:Y:S05]  /*419a0*/  @P0 BRA `(.L_x_1081) ;  /* 0xfffffffc00ec0947 */ /* 0x000fea000383ffff */
[----:B------:R-:W-:Y:S05]  /*419b0*/  BSYNC.RECONVERGENT B3 ;  /* 0x0000000000037941 */ /* 0x000fea0003800200 */
.L_x_1080:
[C---:B------:R-:W-:Y:S01]  /*419c0*/  ISETP.GT.AND P0, PT, R14.reuse, R7, PT ;  /* 0x000000070e00720c */ /* 0x040fe20003f04270 */
[----:B------:R-:W-:Y:S01]  /*419d0*/  IMAD.IADD R14, R14, 0x1, -R7 ;  /* 0x000000010e0e7824 */ /* 0x000fe200078e0a07 */
[----:B------:R-:W-:-:S04]  /*419e0*/  PRMT R4, R16, 0x7610, R4 ;  /* 0x0000761010047816 */ /* 0x000fc80000000004 */
[----:B------:R-:W-:-:S07]  /*419f0*/  SEL R14, R14, RZ, P0 ;  /* 0x000000ff0e0e7207 */ /* 0x000fce0000000000 */
.L_x_1079:
[----:B------:R-:W-:Y:S05]  /*41a00*/  BSYNC.RECONVERGENT B2 ;  /* 0x0000000000027941 */ /* 0x000fea0003800200 */
.L_x_1078:
        /* <DEDUP_REMOVED lines=12> */
.L_x_1086:
        /* <DEDUP_REMOVED lines=55> */
.L_x_1085:
[----:B------:R-:W-:Y:S05]  /*41e40*/  BSYNC.RECONVERGENT B3 ;  /* 0x0000000000037941 */ /* 0x000fea0003800200 */
.L_x_1084:
        /* <DEDUP_REMOVED lines=37> */
.L_x_1088:
[----:B------:R-:W-:Y:S05]  /*420a0*/  BSYNC.RECONVERGENT B3 ;  /* 0x0000000000037941 */ /* 0x000fea0003800200 */
.L_x_1087:
        /* <DEDUP_REMOVED lines=43> */
.L_x_1083:
[----:B------:R-:W-:Y:S05]  /*42360*/  BSYNC.RECONVERGENT B2 ;  /* 0x0000000000027941 */ /* 0x000fea0003800200 */
.L_x_1082:
[----:B012---:R-:W2:Y:S01]  /*42370*/  LDL.U8 R6, [R1] ;  /* 0x0000000001067983 */ /* 0x007ea20000100000 */
[----:B------:R-:W-:Y:S01]  /*42380*/  BSSY.RECONVERGENT B2, `(.L_x_1089) ;  /* 0x0000011000027945 */ /* 0x000fe20003800200 */
[----:B------:R-:W-:Y:S02]  /*42390*/  ISETP.GE.AND P1, PT, R15, 0x1, PT ;  /* 0x000000010f00780c */ /* 0x000fe40003f26270 */
[----:B--2---:R-:W-:-:S13]  /*423a0*/  ISETP.NE.AND P0, PT, R6, RZ, PT ;  /* 0x000000ff0600720c */ /* 0x004fda0003f05270 */
[----:B------:R-:W-:Y:S05]  /*423b0*/  @!P0 BRA `(.L_x_1090) ;  /* 0x0000000000348947 */ /* 0x000fea0003800000 */
[----:B------:R-:W-:Y:S01]  /*423c0*/  PRMT R7, R6, 0x7610, R7 ;  /* 0x0000761006077816 */ /* 0x000fe20000000007 */
[----:B------:R-:W-:-:S07]  /*423d0*/  IMAD.MOV.U32 R6, RZ, RZ, R1 ;  /* 0x000000ffff067224 */ /* 0x000fce00078e0001 */
.L_x_1091:
        /* <DEDUP_REMOVED lines=11> */
.L_x_1090:
[----:B------:R-:W-:Y:S05]  /*42490*/  BSYNC.RECONVERGENT B2 ;  /* 0x0000000000027941 */ /* 0x000fea0003800200 */
.L_x_1089:
        /* <DEDUP_REMOVED lines=8> */
.L_x_1095:
        /* <DEDUP_REMOVED lines=55> */
.L_x_1094:
[----:B------:R-:W-:Y:S05]  /*42890*/  BSYNC.RECONVERGENT B2 ;  /* 0x0000000000027941 */ /* 0x000fea0003800200 */
.L_x_1093:
        /* <DEDUP_REMOVED lines=36> */
.L_x_1097:
[----:B------:R-:W-:Y:S05]  /*42ae0*/  BSYNC.RECONVERGENT B2 ;  /* 0x0000000000027941 */ /* 0x000fea0003800200 */
.L_x_1096:
        /* <DEDUP_REMOVED lines=43> */
.L_x_1077:
[----:B------:R1:W-:Y:S01]  /*42da0*/  STL.U8 [R1+0x3f], RZ ;  /* 0x00003fff01007387 */ /* 0x0003e20000100000 */
[----:B------:R-:W-:Y:S01]  /*42db0*/  VIADD R0, R1, 0x3f ;  /* 0x0000003f01007836 */ /* 0x000fe20000000000 */
[----:B------:R-:W-:Y:S01]  /*42dc0*/  BSSY.RECONVERGENT B2, `(.L_x_1098) ;  /* 0x0000011000027945 */ /* 0x000fe20003800200 */
[----:B0-----:R-:W-:Y:S02]  /*42dd0*/  IMAD.MOV.U32 R6, RZ, RZ, R12 ;  /* 0x000000ffff067224 */ /* 0x001fe400078e000c */
[----:B------:R-:W-:Y:S02]  /*42de0*/  IMAD.MOV.U32 R4, RZ, RZ, R0 ;  /* 0x000000ffff047224 */ /* 0x000fe400078e0000 */
[----:B------:R-:W-:-:S07]  /*42df0*/  IMAD.MOV.U32 R7, RZ, RZ, RZ ;  /* 0x000000ffff077224 */ /* 0x000fce00078e00ff */
.L_x_1099:
[C---:B------:R-:W-:Y:S01]  /*42e00*/  IMAD.HI.U32 R22, R6.reuse, -0x33333333, RZ ;  /* 0xcccccccd06167827 */ /* 0x040fe200078e00ff */
[----:B------:R-:W-:-:S03]  /*42e10*/  ISETP.GT.U32.AND P0, PT, R6, 0x9, PT ;  /* 0x000000090600780c */ /* 0x000fc60003f04070 */
[----:B------:R-:W-:Y:S01]  /*42e20*/  VIADD R24, R4, 0xffffffff ;  /* 0xffffffff04187836 */ /* 0x000fe20000000000 */
[----:B------:R-:W-:Y:S01]  /*42e30*/  SHF.R.U32.HI R22, RZ, 0x3, R22 ;  /* 0x00000003ff167819 */ /* 0x000fe20000011616 */
[----:B------:R-:W-:Y:S01]  /*42e40*/  IMAD.MOV.U32 R23, RZ, RZ, RZ ;  /* 0x000000ffff177224 */ /* 0x000fe200078e00ff */
[----:B------:R-:W-:-:S03]  /*42e50*/  ISETP.GT.U32.AND.EX P0, PT, R7, RZ, PT, P0 ;  /* 0x000000ff0700720c */ /* 0x000fc60003f04100 */
        /* <DEDUP_REMOVED lines=8> */
.L_x_1098:
        /* <DEDUP_REMOVED lines=8> */
.L_x_1103:
[----:B------:R0:W2:Y:S01]  /*42f60*/  LDL.U8 R6, [R4+0x1] ;  /* 0x0000010004067983 */ /* 0x0000a20000100000 */
[----:B------:R-:W-:Y:S02]  /*42f70*/  VIADD R7, R7, 0x1 ;  /* 0x0000000107077836 */ /* 0x000fe40000000000 */
[----:B0-----:R-:W-:Y:S01]  /*42f80*/  VIADD R4, R4, 0x1 ;  /* 0x0000000104047836 */ /* 0x001fe20000000000 */
[----:B--2---:R-:W-:-:S13]  /*42f90*/  ISETP.NE.AND P0, PT, R6, RZ, PT ;  /* 0x000000ff0600720c */ /* 0x004fda0003f05270 */
[----:B------:R-:W-:Y:S05]  /*42fa0*/  @P0 BRA `(.L_x_1103) ;  /* 0xfffffffc00ec0947 */ /* 0x000fea000383ffff */
[----:B------:R-:W-:Y:S05]  /*42fb0*/  BSYNC.RECONVERGENT B3 ;  /* 0x0000000000037941 */ /* 0x000fea0003800200 */
.L_x_1102:
[C---:B------:R-:W-:Y:S01]  /*42fc0*/  ISETP.GT.AND P0, PT, R14.reuse, R7, PT ;  /* 0x000000070e00720c */ /* 0x040fe20003f04270 */
[----:B------:R-:W-:Y:S01]  /*42fd0*/  IMAD.IADD R14, R14, 0x1, -R7 ;  /* 0x000000010e0e7824 */ /* 0x000fe200078e0a07 */
[----:B------:R-:W-:-:S04]  /*42fe0*/  PRMT R4, R16, 0x7610, R4 ;  /* 0x0000761010047816 */ /* 0x000fc80000000004 */
[----:B------:R-:W-:-:S07]  /*42ff0*/  SEL R14, R14, RZ, P0 ;  /* 0x000000ff0e0e7207 */ /* 0x000fce0000000000 */
.L_x_1101:
[----:B------:R-:W-:Y:S05]  /*43000*/  BSYNC.RECONVERGENT B2 ;  /* 0x0000000000027941 */ /* 0x000fea0003800200 */
.L_x_1100:
        /* <DEDUP_REMOVED lines=12> */
.L_x_1108:
        /* <DEDUP_REMOVED lines=55> */
.L_x_1107:
[----:B------:R-:W-:Y:S05]  /*43440*/  BSYNC.RECONVERGENT B3 ;  /* 0x0000000000037941 */ /* 0x000fea0003800200 */
.L_x_1106:
        /* <DEDUP_REMOVED lines=37> */
.L_x_1110:
[----:B------:R-:W-:Y:S05]  /*436a0*/  BSYNC.RECONVERGENT B3 ;  /* 0x0000000000037941 */ /* 0x000fea0003800200 */
.L_x_1109:
        /* <DEDUP_REMOVED lines=43> */
.L_x_1105:
[----:B------:R-:W-:Y:S05]  /*43960*/  BSYNC.RECONVERGENT B2 ;  /* 0x0000000000027941 */ /* 0x000fea0003800200 */
.L_x_1104:
[----:B0-2---:R-:W2:Y:S01]  /*43970*/  LDL.U8 R6, [R22] ;  /* 0x0000000016067983 */ /* 0x005ea20000100000 */
[----:B------:R-:W-:Y:S01]  /*43980*/  BSSY.RECONVERGENT B2, `(.L_x_1111) ;  /* 0x0000012000027945 */ /* 0x000fe20003800200 */
[----:B------:R-:W-:Y:S02]  /*43990*/  ISETP.GE.AND P1, PT, R15, 0x1, PT ;  /* 0x000000010f00780c */ /* 0x000fe40003f26270 */
[----:B--2---:R-:W-:-:S13]  /*439a0*/  ISETP.NE.AND P0, PT, R6, RZ, PT ;  /* 0x000000ff0600720c */ /* 0x004fda0003f05270 */
[----:B------:R-:W-:Y:S05]  /*439b0*/  @!P0 BRA `(.L_x_1112) ;  /* 0x0000000000388947 */ /* 0x000fea0003800000 */
[----:B------:R-:W-:-:S07]  /*439c0*/  PRMT R19, R6, 0x7610, R19 ;  /* 0x0000761006137816 */ /* 0x000fce0000000013 */
.L_x_1113:
        /* <DEDUP_REMOVED lines=13> */
.L_x_1112:
[----:B------:R-:W-:Y:S05]  /*43aa0*/  BSYNC.RECONVERGENT B2 ;  /* 0x0000000000027941 */ /* 0x000fea0003800200 */
.L_x_1111:
        /* <DEDUP_REMOVED lines=8> */
.L_x_1116:
        /* <DEDUP_REMOVED lines=55> */
.L_x_1115:
[----:B------:R-:W-:Y:S05]  /*43ea0*/  BSYNC.RECONVERGENT B2 ;  /* 0x0000000000027941 */ /* 0x000fea0003800200 */
.L_x_1114:
        /* <DEDUP_REMOVED lines=36> */
.L_x_1118:
[----:B------:R-:W-:Y:S05]  /*440f0*/  BSYNC.RECONVERGENT B2 ;  /* 0x0000000000027941 */ /* 0x000fea0003800200 */
.L_x_1117:
        /* <DEDUP_REMOVED lines=43> */
.L_x_1092:
[----:B------:R-:W-:Y:S05]  /*443b0*/  BSYNC.RECONVERGENT B1 ;  /* 0x0000000000017941 */ /* 0x000fea0003800200 */
.L_x_1076:
[----:B0-234-:R-:W-:-:S07]  /*443c0*/  IMAD.MOV.U32 R4, RZ, RZ, R12 ;  /* 0x000000ffff047224 */ /* 0x01dfce00078e000c */
.L_x_654:
[----:B------:R-:W-:Y:S05]  /*443d0*/  BSYNC.RECONVERGENT B0 ;  /* 0x0000000000007941 */ /* 0x000fea0003800200 */
.L_x_651:
[----:B------:R-:W-:Y:S05]  /*443e0*/  BRA `(.L_x_181) ;  /* 0x00000000001c7947 */ /* 0x000fea0003800000 */
.L_x_172:
[----:B--2---:R-:W-:Y:S02]  /*443f0*/  R2UR UR4, R10 ;  /* 0x000000000a0472ca */ /* 0x004fe400000e0000 */
[----:B------:R-:W-:Y:S02]  /*44400*/  R2UR UR5, R11 ;  /* 0x000000000b0572ca */ /* 0x000fe400000e0000 */
[----:B------:R-:W-:-:S05]  /*44410*/  IADD3 R6, P0, PT, R8, 0x1, RZ ;  /* 0x0000000108067810 */ /* 0x000fca0007f1e0ff */
[----:B------:R-:W-:-:S06]  /*44420*/  IMAD.X R7, RZ, RZ, R9, P0 ;  /* 0x000000ffff077224 */ /* 0x000fcc00000e0609 */
[----:B------:R0:W-:Y:S02]  /*44430*/  ST.E.U8 desc[UR4][R8.64], R19 ;  /* 0x0000001308007985 */ /* 0x0001e4000c101104 */
[----:B0-----:R-:W-:Y:S02]  /*44440*/  IMAD.MOV.U32 R8, RZ, RZ, R6 ;  /* 0x000000ffff087224 */ /* 0x001fe400078e0006 */
[----:B------:R-:W-:-:S07]  /*44450*/  IMAD.MOV.U32 R9, RZ, RZ, R7 ;  /* 0x000000ffff097224 */ /* 0x000fce00078e0007 */
.L_x_181:
[----:B------:R-:W-:Y:S01]  /*44460*/  R2UR UR4, R10 ;  /* 0x000000000a0472ca */ /* 0x000fe200000e0000 */
[----:B------:R-:W-:Y:S01]  /*44470*/  IMAD.MOV.U32 R16, RZ, RZ, R18 ;  /* 0x000000ffff107224 */ /* 0x000fe200078e0012 */
[----:B------:R-:W-:-:S13]  /*44480*/  R2UR UR5, R11 ;  /* 0x000000000b0572ca */ /* 0x000fda00000e0000 */
[----:B0-----:R-:W5:Y:S01]  /*44490*/  LDG.E.U8.CONSTANT R19, desc[UR4][R16.64+0x1] ;  /* 0x0000010410137981 */ /* 0x001f62000c1e9100 */
[----:B-1234-:R-:W-:-:S05]  /*444a0*/  IADD3 R6, P1, PT, R18, 0x1, RZ ;  /* 0x0000000112067810 */ /* 0x01efca0007f3e0ff */
[----:B------:R-:W-:Y:S01]  /*444b0*/  IMAD.X R23, RZ, RZ, R17, P1 ;  /* 0x000000ffff177224 */ /* 0x000fe200008e0611 */
[----:B-----5:R-:W-:-:S13]  /*444c0*/  ISETP.NE.AND P0, PT, R19, RZ, PT ;  /* 0x000000ff1300720c */ /* 0x020fda0003f05270 */
[----:B------:R-:W-:Y:S05]  /*444d0*/  @P0 BRA `(.L_x_1119) ;  /* 0xfffffc4c00d00947 */ /* 0x000fea000383ffff */
.L_x_173:
[----:B------:R-:W-:Y:S02]  /*444e0*/  R2UR UR4, R10 ;  /* 0x000000000a0472ca */ /* 0x000fe400000e0000 */
[----:B------:R-:W-:-:S13]  /*444f0*/  R2UR UR5, R11 ;  /* 0x000000000b0572ca */ /* 0x000fda00000e0000 */
[----:B------:R0:W-:Y:S04]  /*44500*/  ST.E.U8 desc[UR4][R8.64], RZ ;  /* 0x000000ff08007985 */ /* 0x0001e8000c101104 */
[----:B------:R-:W0:Y:S04]  /*44510*/  LDL R2, [R1+0x50] ;  /* 0x0000500001027983 */ /* 0x000e280000100800 */
        /* <DEDUP_REMOVED lines=11> */
[----:B------:R1:W0:Y:S02]  /*445d0*/  LDL R29, [R1+0x80] ;  /* 0x00008000011d7983 */ /* 0x0002240000100800 */
[----:B-1----:R-:W-:Y:S01]  /*445e0*/  IMAD.MOV.U32 R1, RZ, RZ, R3 ;  /* 0x000000ffff017224 */ /* 0x002fe200078e0003 */
[----:B0-----:R-:W-:Y:S06]  /*445f0*/  RET.REL.NODEC R20 `(_Z8sha_findv) ;  /* 0xfffffbb814807950 */ /* 0x001fec0003c3ffff */
.L_x_1120:
[----:B------:R-:W-:-:S00]  /*44600*/  BRA `(.L_x_1120) ;  /* 0xfffffffc00fc7947 */ /* 0x000fc0000383ffff */
[----:B------:R-:W-:-:S00]  /*44610*/  NOP ;  /* 0x0000000000007918 */ /* 0x000fc00000000000 */
        /* <DEDUP_REMOVED lines=14> */
.L_x_1121:


//--------------------- .nv.global.init           --------------------------
	.section	.nv.global.init,"aw",@progbits
	.align	8
	.align		8
.nv.global.init:
	.type		word,@object
	.size		word,(hash - word)
	.other		word,@"STV_DEFAULT STO_CUDA_MANAGED"
word:
        /*0000*/ 	.dword	fun@R_CUDA_G64($str)
	.align		8
	.type		hash,@object
	.size		hash,(mrg32k3aM1SubSeq - hash)
	.other		hash,@"STV_DEFAULT STO_CUDA_MANAGED"
hash:
        /*0008*/ 	.dword	fun@R_CUDA_G64($str$1)
	.type		mrg32k3aM1SubSeq,@object
	.size		mrg32k3aM1SubSeq,(mrg32k3aM2SubSeq - mrg32k3aM1SubSeq)
mrg32k3aM1SubSeq:
        /* <DEDUP_REMOVED lines=126> */
	.type		mrg32k3aM2SubSeq,@object
	.size		mrg32k3aM2SubSeq,(mrg32k3aM1 - mrg32k3aM2SubSeq)
mrg32k3aM2SubSeq:
        /* <DEDUP_REMOVED lines=126> */
	.type		mrg32k3aM1,@object
	.size		mrg32k3aM1,(mrg32k3aM1Seq - mrg32k3aM1)
mrg32k3aM1:
        /* <DEDUP_REMOVED lines=144> */
	.type		mrg32k3aM1Seq,@object
	.size		mrg32k3aM1Seq,(mrg32k3aM2 - mrg32k3aM1Seq)
mrg32k3aM1Seq:
        /* <DEDUP_REMOVED lines=144> */
	.type		mrg32k3aM2,@object
	.size		mrg32k3aM2,(mrg32k3aM2Seq - mrg32k3aM2)
mrg32k3aM2:
        /* <DEDUP_REMOVED lines=144> */
	.type		mrg32k3aM2Seq,@object
	.size		mrg32k3aM2Seq,(precalc_xorwow_matrix - mrg32k3aM2Seq)
mrg32k3aM2Seq:
        /* <DEDUP_REMOVED lines=144> */
	.type		precalc_xorwow_matrix,@object
	.size		precalc_xorwow_matrix,(precalc_xorwow_offset_matrix - precalc_xorwow_matrix)
precalc_xorwow_matrix:
        /* <DEDUP_REMOVED lines=6400> */
	.type		precalc_xorwow_offset_matrix,@object
	.size		precalc_xorwow_offset_matrix,($str - precalc_xorwow_offset_matrix)
precalc_xorwow_offset_matrix:
        /* <DEDUP_REMOVED lines=6400> */
	.type		$str,@object
	.size		$str,($str$2 - $str)
$str:
        /*353d0*/ 	.byte	0x63, 0x61, 0x74, 0x61, 0x00
	.type		$str$2,@object
	.size		$str$2,($str$3 - $str$2)
$str$2:
        /*353d5*/ 	.byte	0x28, 0x6e, 0x75, 0x6c, 0x6c, 0x29, 0x00
	.type		$str$3,@object
	.size		$str$3,($str$1 - $str$3)
$str$3:
        /*353dc*/ 	.byte	0x25, 0x30, 0x38, 0x78, 0x25, 0x30, 0x38, 0x78, 0x25, 0x30, 0x38, 0x78, 0x25, 0x30, 0x38, 0x78
        /*353ec*/ 	.byte	0x25, 0x30, 0x38, 0x78, 0x00
	.type		$str$1,@object
	.size		$str$1,(.L_12 - $str$1)
$str$1:
        /*353f1*/ 	.byte	0x61, 0x33, 0x31, 0x61, 0x65, 0x39, 0x66, 0x65, 0x38, 0x39, 0x38, 0x62, 0x33, 0x66, 0x31, 0x64
        /*35401*/ 	.byte	0x37, 0x33, 0x65, 0x32, 0x38, 0x64, 0x30, 0x64, 0x35, 0x30, 0x31, 0x30, 0x31, 0x34, 0x65, 0x33
        /*35411*/ 	.byte	0x33, 0x38, 0x35, 0x61, 0x63, 0x31, 0x64, 0x34, 0x00
.L_12:


//--------------------- .nv.shared.reserved.0     --------------------------
	.section	.nv.shared.reserved.0,"aw",@nobits
	.weak		__nv_reservedSMEM_offset_0_alias
	.size		__nv_reservedSMEM_offset_0_alias, 0, 64
	.other		__nv_reservedSMEM_offset_0_alias,@"STO_CUDA_RESERVED_SHARED STV_DEFAULT"
__nv_reservedSMEM_offset_0_alias:
	.zero		0
	.zero		64


//--------------------- .nv.global                --------------------------
	.section	.nv.global,"aw",@nobits
	.align	4
.nv.global:
	.type		found,@object
	.size		found,(result - found)
	.other		found,@"STV_DEFAULT STO_CUDA_MANAGED"
found:
	.zero		4
	.type		result,@object
	.size		result,(.L_14 - result)
	.other		result,@"STV_DEFAULT STO_CUDA_MANAGED"
result:
	.zero		20
.L_14:


//--------------------- .nv.constant0._Z8sha_findv --------------------------
	.section	.nv.constant0._Z8sha_findv,"a",@progbits
	.sectionflags	@""
	.align	4
.nv.constant0._Z8sha_findv:
	.zero		896


//--------------------- SYMBOLS --------------------------

	.type		.nv.reservedSmem.offset0,@object
	.size		.nv.reservedSmem.offset0,0x4
